//
// Generated by NVIDIA NVVM Compiler
//
// Compiler Build ID: CL-36424714
// Cuda compilation tools, release 13.0, V13.0.88
// Based on NVVM 20.0.0
//

.version 9.0
.target sm_100
.address_size 64

	// .globl	_Z46mx_block_rearrange_2d_K_groups_rowmajor_kernelPKhiiiiPKiPhii
// _ZZ46mx_block_rearrange_2d_K_groups_rowmajor_kernelPKhiiiiPKiPhiiE10smem_block has been demoted
// _ZZ46mx_block_rearrange_2d_K_groups_rowmajor_kernelPKhiiiiPKiPhiiE11smem_cumsum has been demoted
// _ZZ46mx_block_rearrange_2d_K_groups_rowmajor_kernelPKhiiiiPKiPhiiE22output_group_start_col has been demoted
// _ZZ46mx_block_rearrange_2d_K_groups_colmajor_kernelPKhiiiiiPKiPhiiE13smem_swizzled has been demoted
// _ZZ46mx_block_rearrange_2d_K_groups_colmajor_kernelPKhiiiiiPKiPhiiE11smem_cumsum has been demoted
// _ZZ46mx_block_rearrange_2d_K_groups_colmajor_kernelPKhiiiiiPKiPhiiE22output_group_start_col has been demoted
// _ZZ57mx_block_rearrange_2d_K_groups_colmajor_vectorized_kernelPKhiiiiPKiPhiiE10smem_block has been demoted
// _ZZ57mx_block_rearrange_2d_K_groups_colmajor_vectorized_kernelPKhiiiiPKiPhiiE11smem_cumsum has been demoted
// _ZZ57mx_block_rearrange_2d_K_groups_colmajor_vectorized_kernelPKhiiiiPKiPhiiE22output_group_start_col has been demoted
// _ZZ61mx_block_rearrange_2d_K_groups_colmajor_vectorized_16B_kernelPKhiiiiPKiPhiiE10smem_block has been demoted
// _ZZ61mx_block_rearrange_2d_K_groups_colmajor_vectorized_16B_kernelPKhiiiiPKiPhiiE11smem_cumsum has been demoted
// _ZZ61mx_block_rearrange_2d_K_groups_colmajor_vectorized_16B_kernelPKhiiiiPKiPhiiE22output_group_start_col has been demoted
// _ZZ57mx_block_rearrange_2d_K_groups_rowmajor_vectorized_kernelPKhiiiiPKiPhiiE10smem_block has been demoted
// _ZZ57mx_block_rearrange_2d_K_groups_rowmajor_vectorized_kernelPKhiiiiPKiPhiiE11smem_cumsum has been demoted
// _ZZ57mx_block_rearrange_2d_K_groups_rowmajor_vectorized_kernelPKhiiiiPKiPhiiE22output_group_start_col has been demoted
// _ZZ56mx_block_rearrange_2d_K_groups_rowmajor_128x4_vec_kernelILi64EEvPKhiiiiPKiPhiiE4smem has been demoted
// _ZZ56mx_block_rearrange_2d_K_groups_rowmajor_128x4_vec_kernelILi64EEvPKhiiiiPKiPhiiE11smem_cumsum has been demoted
// _ZZ56mx_block_rearrange_2d_K_groups_rowmajor_128x4_vec_kernelILi64EEvPKhiiiiPKiPhiiE22output_group_start_col has been demoted
// _ZZ56mx_block_rearrange_2d_K_groups_rowmajor_128x4_vec_kernelILi128EEvPKhiiiiPKiPhiiE4smem has been demoted
// _ZZ56mx_block_rearrange_2d_K_groups_rowmajor_128x4_vec_kernelILi128EEvPKhiiiiPKiPhiiE11smem_cumsum has been demoted
// _ZZ56mx_block_rearrange_2d_K_groups_rowmajor_128x4_vec_kernelILi128EEvPKhiiiiPKiPhiiE22output_group_start_col has been demoted
// _ZZ66mx_block_rearrange_2d_K_groups_rowmajor_128x4_vec_pipelined_kernelILi64ELi4EEvPKhiiiiPKiPhiiE4smem has been demoted
// _ZZ66mx_block_rearrange_2d_K_groups_rowmajor_128x4_vec_pipelined_kernelILi64ELi4EEvPKhiiiiPKiPhiiE11smem_cumsum has been demoted
// _ZZ66mx_block_rearrange_2d_K_groups_rowmajor_128x4_vec_pipelined_kernelILi64ELi4EEvPKhiiiiPKiPhiiE24s_output_group_start_col has been demoted
// _ZZ66mx_block_rearrange_2d_K_groups_rowmajor_128x4_vec_pipelined_kernelILi64ELi4EEvPKhiiiiPKiPhiiE23s_input_group_start_col has been demoted
// _ZZ66mx_block_rearrange_2d_K_groups_rowmajor_128x4_vec_pipelined_kernelILi64ELi4EEvPKhiiiiPKiPhiiE21s_input_group_end_col has been demoted
// _ZZ66mx_block_rearrange_2d_K_groups_rowmajor_128x4_vec_pipelined_kernelILi64ELi4EEvPKhiiiiPKiPhiiE22s_first_chunk_in_group has been demoted
// _ZZ66mx_block_rearrange_2d_K_groups_rowmajor_128x4_vec_pipelined_kernelILi64ELi4EEvPKhiiiiPKiPhiiE23s_num_chunks_to_process has been demoted
// _ZZ66mx_block_rearrange_2d_K_groups_rowmajor_128x4_vec_pipelined_kernelILi64ELi8EEvPKhiiiiPKiPhiiE4smem has been demoted
// _ZZ66mx_block_rearrange_2d_K_groups_rowmajor_128x4_vec_pipelined_kernelILi64ELi8EEvPKhiiiiPKiPhiiE11smem_cumsum has been demoted
// _ZZ66mx_block_rearrange_2d_K_groups_rowmajor_128x4_vec_pipelined_kernelILi64ELi8EEvPKhiiiiPKiPhiiE24s_output_group_start_col has been demoted
// _ZZ66mx_block_rearrange_2d_K_groups_rowmajor_128x4_vec_pipelined_kernelILi64ELi8EEvPKhiiiiPKiPhiiE23s_input_group_start_col has been demoted
// _ZZ66mx_block_rearrange_2d_K_groups_rowmajor_128x4_vec_pipelined_kernelILi64ELi8EEvPKhiiiiPKiPhiiE21s_input_group_end_col has been demoted
// _ZZ66mx_block_rearrange_2d_K_groups_rowmajor_128x4_vec_pipelined_kernelILi64ELi8EEvPKhiiiiPKiPhiiE22s_first_chunk_in_group has been demoted
// _ZZ66mx_block_rearrange_2d_K_groups_rowmajor_128x4_vec_pipelined_kernelILi64ELi8EEvPKhiiiiPKiPhiiE23s_num_chunks_to_process has been demoted
// _ZZ66mx_block_rearrange_2d_K_groups_rowmajor_128x4_vec_pipelined_kernelILi64ELi16EEvPKhiiiiPKiPhiiE4smem has been demoted
// _ZZ66mx_block_rearrange_2d_K_groups_rowmajor_128x4_vec_pipelined_kernelILi64ELi16EEvPKhiiiiPKiPhiiE11smem_cumsum has been demoted
// _ZZ66mx_block_rearrange_2d_K_groups_rowmajor_128x4_vec_pipelined_kernelILi64ELi16EEvPKhiiiiPKiPhiiE24s_output_group_start_col has been demoted
// _ZZ66mx_block_rearrange_2d_K_groups_rowmajor_128x4_vec_pipelined_kernelILi64ELi16EEvPKhiiiiPKiPhiiE23s_input_group_start_col has been demoted
// _ZZ66mx_block_rearrange_2d_K_groups_rowmajor_128x4_vec_pipelined_kernelILi64ELi16EEvPKhiiiiPKiPhiiE21s_input_group_end_col has been demoted
// _ZZ66mx_block_rearrange_2d_K_groups_rowmajor_128x4_vec_pipelined_kernelILi64ELi16EEvPKhiiiiPKiPhiiE22s_first_chunk_in_group has been demoted
// _ZZ66mx_block_rearrange_2d_K_groups_rowmajor_128x4_vec_pipelined_kernelILi64ELi16EEvPKhiiiiPKiPhiiE23s_num_chunks_to_process has been demoted
// _ZZ66mx_block_rearrange_2d_K_groups_rowmajor_128x4_vec_pipelined_kernelILi128ELi4EEvPKhiiiiPKiPhiiE4smem has been demoted
// _ZZ66mx_block_rearrange_2d_K_groups_rowmajor_128x4_vec_pipelined_kernelILi128ELi4EEvPKhiiiiPKiPhiiE11smem_cumsum has been demoted
// _ZZ66mx_block_rearrange_2d_K_groups_rowmajor_128x4_vec_pipelined_kernelILi128ELi4EEvPKhiiiiPKiPhiiE24s_output_group_start_col has been demoted
// _ZZ66mx_block_rearrange_2d_K_groups_rowmajor_128x4_vec_pipelined_kernelILi128ELi4EEvPKhiiiiPKiPhiiE23s_input_group_start_col has been demoted
// _ZZ66mx_block_rearrange_2d_K_groups_rowmajor_128x4_vec_pipelined_kernelILi128ELi4EEvPKhiiiiPKiPhiiE21s_input_group_end_col has been demoted
// _ZZ66mx_block_rearrange_2d_K_groups_rowmajor_128x4_vec_pipelined_kernelILi128ELi4EEvPKhiiiiPKiPhiiE22s_first_chunk_in_group has been demoted
// _ZZ66mx_block_rearrange_2d_K_groups_rowmajor_128x4_vec_pipelined_kernelILi128ELi4EEvPKhiiiiPKiPhiiE23s_num_chunks_to_process has been demoted
// _ZZ66mx_block_rearrange_2d_K_groups_rowmajor_128x4_vec_pipelined_kernelILi128ELi8EEvPKhiiiiPKiPhiiE4smem has been demoted
// _ZZ66mx_block_rearrange_2d_K_groups_rowmajor_128x4_vec_pipelined_kernelILi128ELi8EEvPKhiiiiPKiPhiiE11smem_cumsum has been demoted
// _ZZ66mx_block_rearrange_2d_K_groups_rowmajor_128x4_vec_pipelined_kernelILi128ELi8EEvPKhiiiiPKiPhiiE24s_output_group_start_col has been demoted
// _ZZ66mx_block_rearrange_2d_K_groups_rowmajor_128x4_vec_pipelined_kernelILi128ELi8EEvPKhiiiiPKiPhiiE23s_input_group_start_col has been demoted
// _ZZ66mx_block_rearrange_2d_K_groups_rowmajor_128x4_vec_pipelined_kernelILi128ELi8EEvPKhiiiiPKiPhiiE21s_input_group_end_col has been demoted
// _ZZ66mx_block_rearrange_2d_K_groups_rowmajor_128x4_vec_pipelined_kernelILi128ELi8EEvPKhiiiiPKiPhiiE22s_first_chunk_in_group has been demoted
// _ZZ66mx_block_rearrange_2d_K_groups_rowmajor_128x4_vec_pipelined_kernelILi128ELi8EEvPKhiiiiPKiPhiiE23s_num_chunks_to_process has been demoted
// _ZZ66mx_block_rearrange_2d_K_groups_rowmajor_128x4_vec_pipelined_kernelILi128ELi16EEvPKhiiiiPKiPhiiE4smem has been demoted
// _ZZ66mx_block_rearrange_2d_K_groups_rowmajor_128x4_vec_pipelined_kernelILi128ELi16EEvPKhiiiiPKiPhiiE11smem_cumsum has been demoted
// _ZZ66mx_block_rearrange_2d_K_groups_rowmajor_128x4_vec_pipelined_kernelILi128ELi16EEvPKhiiiiPKiPhiiE24s_output_group_start_col has been demoted
// _ZZ66mx_block_rearrange_2d_K_groups_rowmajor_128x4_vec_pipelined_kernelILi128ELi16EEvPKhiiiiPKiPhiiE23s_input_group_start_col has been demoted
// _ZZ66mx_block_rearrange_2d_K_groups_rowmajor_128x4_vec_pipelined_kernelILi128ELi16EEvPKhiiiiPKiPhiiE21s_input_group_end_col has been demoted
// _ZZ66mx_block_rearrange_2d_K_groups_rowmajor_128x4_vec_pipelined_kernelILi128ELi16EEvPKhiiiiPKiPhiiE22s_first_chunk_in_group has been demoted
// _ZZ66mx_block_rearrange_2d_K_groups_rowmajor_128x4_vec_pipelined_kernelILi128ELi16EEvPKhiiiiPKiPhiiE23s_num_chunks_to_process has been demoted

.visible .entry _Z46mx_block_rearrange_2d_K_groups_rowmajor_kernelPKhiiiiPKiPhii(
	.param .u64 .ptr .align 1 _Z46mx_block_rearrange_2d_K_groups_rowmajor_kernelPKhiiiiPKiPhii_param_0,
	.param .u32 _Z46mx_block_rearrange_2d_K_groups_rowmajor_kernelPKhiiiiPKiPhii_param_1,
	.param .u32 _Z46mx_block_rearrange_2d_K_groups_rowmajor_kernelPKhiiiiPKiPhii_param_2,
	.param .u32 _Z46mx_block_rearrange_2d_K_groups_rowmajor_kernelPKhiiiiPKiPhii_param_3,
	.param .u32 _Z46mx_block_rearrange_2d_K_groups_rowmajor_kernelPKhiiiiPKiPhii_param_4,
	.param .u64 .ptr .align 1 _Z46mx_block_rearrange_2d_K_groups_rowmajor_kernelPKhiiiiPKiPhii_param_5,
	.param .u64 .ptr .align 1 _Z46mx_block_rearrange_2d_K_groups_rowmajor_kernelPKhiiiiPKiPhii_param_6,
	.param .u32 _Z46mx_block_rearrange_2d_K_groups_rowmajor_kernelPKhiiiiPKiPhii_param_7,
	.param .u32 _Z46mx_block_rearrange_2d_K_groups_rowmajor_kernelPKhiiiiPKiPhii_param_8
)
{
	.reg .pred 	%p<51>;
	.reg .b16 	%rs<26>;
	.reg .b32 	%r<449>;
	.reg .b64 	%rd<68>;
	// demoted variable
	.shared .align 16 .b8 _ZZ46mx_block_rearrange_2d_K_groups_rowmajor_kernelPKhiiiiPKiPhiiE10smem_block[512];
	// demoted variable
	.shared .align 4 .b8 _ZZ46mx_block_rearrange_2d_K_groups_rowmajor_kernelPKhiiiiPKiPhiiE11smem_cumsum[128];
	// demoted variable
	.shared .align 4 .u32 _ZZ46mx_block_rearrange_2d_K_groups_rowmajor_kernelPKhiiiiPKiPhiiE22output_group_start_col;
	ld.param.u64 	%rd10, [_Z46mx_block_rearrange_2d_K_groups_rowmajor_kernelPKhiiiiPKiPhii_param_0];
	ld.param.u32 	%r73, [_Z46mx_block_rearrange_2d_K_groups_rowmajor_kernelPKhiiiiPKiPhii_param_1];
	ld.param.u32 	%r74, [_Z46mx_block_rearrange_2d_K_groups_rowmajor_kernelPKhiiiiPKiPhii_param_2];
	ld.param.u32 	%r75, [_Z46mx_block_rearrange_2d_K_groups_rowmajor_kernelPKhiiiiPKiPhii_param_4];
	ld.param.u64 	%rd12, [_Z46mx_block_rearrange_2d_K_groups_rowmajor_kernelPKhiiiiPKiPhii_param_5];
	ld.param.u64 	%rd11, [_Z46mx_block_rearrange_2d_K_groups_rowmajor_kernelPKhiiiiPKiPhii_param_6];
	ld.param.u32 	%r76, [_Z46mx_block_rearrange_2d_K_groups_rowmajor_kernelPKhiiiiPKiPhii_param_7];
	ld.param.u32 	%r77, [_Z46mx_block_rearrange_2d_K_groups_rowmajor_kernelPKhiiiiPKiPhii_param_8];
	cvta.to.global.u64 	%rd1, %rd12;
	mov.u32 	%r1, %ctaid.x;
	mov.u32 	%r2, %ctaid.y;
	mov.u32 	%r3, %tid.x;
	setp.ne.s32 	%p1, %r3, 0;
	@%p1 bra 	$L__BB0_15;
	setp.lt.s32 	%p2, %r77, 1;
	mov.b32 	%r424, 0;
	mov.u32 	%r423, %r424;
	@%p2 bra 	$L__BB0_3;
	ld.global.nc.u32 	%r80, [%rd1];
	add.s32 	%r81, %r80, 3;
	shr.s32 	%r82, %r81, 31;
	shr.u32 	%r83, %r82, 30;
	add.s32 	%r84, %r81, %r83;
	shr.s32 	%r424, %r84, 2;
	st.shared.u32 	[_ZZ46mx_block_rearrange_2d_K_groups_rowmajor_kernelPKhiiiiPKiPhiiE11smem_cumsum], %r424;
	mov.b32 	%r423, 1;
$L__BB0_3:
	setp.ge.s32 	%p3, %r423, %r77;
	@%p3 bra 	$L__BB0_15;
	sub.s32 	%r7, %r77, %r423;
	and.b32  	%r8, %r7, 7;
	sub.s32 	%r85, %r423, %r77;
	setp.gt.u32 	%p4, %r85, -8;
	@%p4 bra 	$L__BB0_7;
	and.b32  	%r86, %r7, -8;
	neg.s32 	%r420, %r86;
	shl.b32 	%r87, %r423, 2;
	mov.u32 	%r88, _ZZ46mx_block_rearrange_2d_K_groups_rowmajor_kernelPKhiiiiPKiPhiiE11smem_cumsum;
	add.s32 	%r89, %r87, %r88;
	add.s32 	%r419, %r89, 16;
	mul.wide.u32 	%rd13, %r423, 4;
	add.s64 	%rd14, %rd13, %rd1;
	add.s64 	%rd66, %rd14, 12;
$L__BB0_6:
	.pragma "nounroll";
	ld.global.nc.u32 	%r90, [%rd66+-16];
	ld.global.nc.u32 	%r91, [%rd66+-12];
	sub.s32 	%r92, %r91, %r90;
	add.s32 	%r93, %r92, 3;
	shr.s32 	%r94, %r93, 31;
	shr.u32 	%r95, %r94, 30;
	add.s32 	%r96, %r93, %r95;
	shr.s32 	%r97, %r96, 2;
	add.s32 	%r98, %r97, %r424;
	st.shared.u32 	[%r419+-16], %r98;
	ld.global.nc.u32 	%r99, [%rd66+-8];
	sub.s32 	%r100, %r99, %r91;
	add.s32 	%r101, %r100, 3;
	shr.s32 	%r102, %r101, 31;
	shr.u32 	%r103, %r102, 30;
	add.s32 	%r104, %r101, %r103;
	shr.s32 	%r105, %r104, 2;
	add.s32 	%r106, %r105, %r98;
	st.shared.u32 	[%r419+-12], %r106;
	ld.global.nc.u32 	%r107, [%rd66+-4];
	sub.s32 	%r108, %r107, %r99;
	add.s32 	%r109, %r108, 3;
	shr.s32 	%r110, %r109, 31;
	shr.u32 	%r111, %r110, 30;
	add.s32 	%r112, %r109, %r111;
	shr.s32 	%r113, %r112, 2;
	add.s32 	%r114, %r113, %r106;
	st.shared.u32 	[%r419+-8], %r114;
	ld.global.nc.u32 	%r115, [%rd66];
	sub.s32 	%r116, %r115, %r107;
	add.s32 	%r117, %r116, 3;
	shr.s32 	%r118, %r117, 31;
	shr.u32 	%r119, %r118, 30;
	add.s32 	%r120, %r117, %r119;
	shr.s32 	%r121, %r120, 2;
	add.s32 	%r122, %r121, %r114;
	st.shared.u32 	[%r419+-4], %r122;
	ld.global.nc.u32 	%r123, [%rd66+4];
	sub.s32 	%r124, %r123, %r115;
	add.s32 	%r125, %r124, 3;
	shr.s32 	%r126, %r125, 31;
	shr.u32 	%r127, %r126, 30;
	add.s32 	%r128, %r125, %r127;
	shr.s32 	%r129, %r128, 2;
	add.s32 	%r130, %r129, %r122;
	st.shared.u32 	[%r419], %r130;
	ld.global.nc.u32 	%r131, [%rd66+8];
	sub.s32 	%r132, %r131, %r123;
	add.s32 	%r133, %r132, 3;
	shr.s32 	%r134, %r133, 31;
	shr.u32 	%r135, %r134, 30;
	add.s32 	%r136, %r133, %r135;
	shr.s32 	%r137, %r136, 2;
	add.s32 	%r138, %r137, %r130;
	st.shared.u32 	[%r419+4], %r138;
	ld.global.nc.u32 	%r139, [%rd66+12];
	sub.s32 	%r140, %r139, %r131;
	add.s32 	%r141, %r140, 3;
	shr.s32 	%r142, %r141, 31;
	shr.u32 	%r143, %r142, 30;
	add.s32 	%r144, %r141, %r143;
	shr.s32 	%r145, %r144, 2;
	add.s32 	%r146, %r145, %r138;
	st.shared.u32 	[%r419+8], %r146;
	ld.global.nc.u32 	%r147, [%rd66+16];
	sub.s32 	%r148, %r147, %r139;
	add.s32 	%r149, %r148, 3;
	shr.s32 	%r150, %r149, 31;
	shr.u32 	%r151, %r150, 30;
	add.s32 	%r152, %r149, %r151;
	shr.s32 	%r153, %r152, 2;
	add.s32 	%r424, %r153, %r146;
	st.shared.u32 	[%r419+12], %r424;
	add.s32 	%r423, %r423, 8;
	add.s32 	%r420, %r420, 8;
	add.s32 	%r419, %r419, 32;
	add.s64 	%rd66, %rd66, 32;
	setp.ne.s32 	%p5, %r420, 0;
	@%p5 bra 	$L__BB0_6;
$L__BB0_7:
	setp.eq.s32 	%p6, %r8, 0;
	@%p6 bra 	$L__BB0_15;
	and.b32  	%r21, %r7, 3;
	setp.lt.u32 	%p7, %r8, 4;
	@%p7 bra 	$L__BB0_10;
	mul.wide.s32 	%rd15, %r423, 4;
	add.s64 	%rd16, %rd1, %rd15;
	ld.global.nc.u32 	%r154, [%rd16+-4];
	mul.wide.u32 	%rd17, %r423, 4;
	add.s64 	%rd18, %rd1, %rd17;
	ld.global.nc.u32 	%r155, [%rd18];
	sub.s32 	%r156, %r155, %r154;
	add.s32 	%r157, %r156, 3;
	shr.s32 	%r158, %r157, 31;
	shr.u32 	%r159, %r158, 30;
	add.s32 	%r160, %r157, %r159;
	shr.s32 	%r161, %r160, 2;
	add.s32 	%r162, %r161, %r424;
	shl.b32 	%r163, %r423, 2;
	mov.u32 	%r164, _ZZ46mx_block_rearrange_2d_K_groups_rowmajor_kernelPKhiiiiPKiPhiiE11smem_cumsum;
	add.s32 	%r165, %r164, %r163;
	st.shared.u32 	[%r165], %r162;
	add.s32 	%r166, %r423, 1;
	mul.wide.u32 	%rd19, %r166, 4;
	add.s64 	%rd20, %rd1, %rd19;
	ld.global.nc.u32 	%r167, [%rd20];
	sub.s32 	%r168, %r167, %r155;
	add.s32 	%r169, %r168, 3;
	shr.s32 	%r170, %r169, 31;
	shr.u32 	%r171, %r170, 30;
	add.s32 	%r172, %r169, %r171;
	shr.s32 	%r173, %r172, 2;
	add.s32 	%r174, %r173, %r162;
	st.shared.u32 	[%r165+4], %r174;
	add.s32 	%r175, %r423, 2;
	ld.global.nc.u32 	%r176, [%rd16+4];
	mul.wide.u32 	%rd21, %r175, 4;
	add.s64 	%rd22, %rd1, %rd21;
	ld.global.nc.u32 	%r177, [%rd22];
	sub.s32 	%r178, %r177, %r176;
	add.s32 	%r179, %r178, 3;
	shr.s32 	%r180, %r179, 31;
	shr.u32 	%r181, %r180, 30;
	add.s32 	%r182, %r179, %r181;
	shr.s32 	%r183, %r182, 2;
	add.s32 	%r184, %r183, %r174;
	st.shared.u32 	[%r165+8], %r184;
	ld.global.nc.u32 	%r185, [%rd16+8];
	ld.global.nc.u32 	%r186, [%rd18+12];
	sub.s32 	%r187, %r186, %r185;
	add.s32 	%r188, %r187, 3;
	shr.s32 	%r189, %r188, 31;
	shr.u32 	%r190, %r189, 30;
	add.s32 	%r191, %r188, %r190;
	shr.s32 	%r192, %r191, 2;
	add.s32 	%r424, %r192, %r184;
	st.shared.u32 	[%r165+12], %r424;
	add.s32 	%r423, %r423, 4;
$L__BB0_10:
	setp.eq.s32 	%p8, %r21, 0;
	@%p8 bra 	$L__BB0_15;
	setp.eq.s32 	%p9, %r21, 1;
	@%p9 bra 	$L__BB0_13;
	mul.wide.s32 	%rd23, %r423, 4;
	add.s64 	%rd24, %rd1, %rd23;
	ld.global.nc.u32 	%r193, [%rd24+-4];
	mul.wide.u32 	%rd25, %r423, 4;
	add.s64 	%rd26, %rd1, %rd25;
	ld.global.nc.u32 	%r194, [%rd26];
	sub.s32 	%r195, %r194, %r193;
	add.s32 	%r196, %r195, 3;
	shr.s32 	%r197, %r196, 31;
	shr.u32 	%r198, %r197, 30;
	add.s32 	%r199, %r196, %r198;
	shr.s32 	%r200, %r199, 2;
	add.s32 	%r201, %r200, %r424;
	shl.b32 	%r202, %r423, 2;
	mov.u32 	%r203, _ZZ46mx_block_rearrange_2d_K_groups_rowmajor_kernelPKhiiiiPKiPhiiE11smem_cumsum;
	add.s32 	%r204, %r203, %r202;
	st.shared.u32 	[%r204], %r201;
	ld.global.nc.u32 	%r205, [%rd26+4];
	sub.s32 	%r206, %r205, %r194;
	add.s32 	%r207, %r206, 3;
	shr.s32 	%r208, %r207, 31;
	shr.u32 	%r209, %r208, 30;
	add.s32 	%r210, %r207, %r209;
	shr.s32 	%r211, %r210, 2;
	add.s32 	%r424, %r211, %r201;
	st.shared.u32 	[%r204+4], %r424;
	add.s32 	%r423, %r423, 2;
$L__BB0_13:
	and.b32  	%r212, %r7, 1;
	setp.eq.b32 	%p10, %r212, 1;
	not.pred 	%p11, %p10;
	@%p11 bra 	$L__BB0_15;
	mul.wide.s32 	%rd27, %r423, 4;
	add.s64 	%rd28, %rd1, %rd27;
	ld.global.nc.u32 	%r213, [%rd28+-4];
	mul.wide.u32 	%rd29, %r423, 4;
	add.s64 	%rd30, %rd1, %rd29;
	ld.global.nc.u32 	%r214, [%rd30];
	sub.s32 	%r215, %r214, %r213;
	add.s32 	%r216, %r215, 3;
	shr.s32 	%r217, %r216, 31;
	shr.u32 	%r218, %r217, 30;
	add.s32 	%r219, %r216, %r218;
	shr.s32 	%r220, %r219, 2;
	add.s32 	%r221, %r220, %r424;
	shl.b32 	%r222, %r423, 2;
	mov.u32 	%r223, _ZZ46mx_block_rearrange_2d_K_groups_rowmajor_kernelPKhiiiiPKiPhiiE11smem_cumsum;
	add.s32 	%r224, %r223, %r222;
	st.shared.u32 	[%r224], %r221;
$L__BB0_15:
	bar.sync 	0;
	setp.lt.s32 	%p12, %r77, 1;
	mov.b32 	%r432, 0;
	mov.u32 	%r433, %r432;
	@%p12 bra 	$L__BB0_21;
	mov.b32 	%r429, 0;
	mov.u32 	%r229, _ZZ46mx_block_rearrange_2d_K_groups_rowmajor_kernelPKhiiiiPKiPhiiE11smem_cumsum;
	mov.u32 	%r430, %r429;
$L__BB0_17:
	shl.b32 	%r228, %r429, 2;
	add.s32 	%r230, %r229, %r228;
	ld.shared.u32 	%r32, [%r230];
	setp.lt.s32 	%p13, %r1, %r32;
	@%p13 bra 	$L__BB0_19;
	add.s32 	%r429, %r429, 1;
	setp.eq.s32 	%p14, %r429, %r77;
	mov.b32 	%r432, 0;
	mov.u32 	%r430, %r32;
	mov.u32 	%r433, %r432;
	@%p14 bra 	$L__BB0_21;
	bra.uni 	$L__BB0_17;
$L__BB0_19:
	sub.s32 	%r431, %r1, %r430;
	setp.eq.s32 	%p15, %r429, 0;
	mov.b32 	%r432, 0;
	mov.u32 	%r433, %r432;
	@%p15 bra 	$L__BB0_21;
	mul.wide.u32 	%rd31, %r429, 4;
	add.s64 	%rd32, %rd1, %rd31;
	ld.global.nc.u32 	%r433, [%rd32+-4];
	mov.u32 	%r432, %r429;
$L__BB0_21:
	mul.wide.u32 	%rd33, %r432, 4;
	add.s64 	%rd34, %rd1, %rd33;
	ld.global.nc.u32 	%r39, [%rd34];
	shl.b32 	%r234, %r431, 2;
	add.s32 	%r40, %r433, %r234;
	setp.le.s32 	%p16, %r39, %r40;
	@%p16 bra 	$L__BB0_51;
	setp.ne.s32 	%p17, %r3, 0;
	@%p17 bra 	$L__BB0_38;
	setp.eq.s32 	%p18, %r432, 0;
	mov.b32 	%r440, 0;
	mov.u32 	%r448, %r440;
	@%p18 bra 	$L__BB0_25;
	ld.global.nc.u32 	%r237, [%rd1];
	add.s32 	%r238, %r237, 3;
	shr.s32 	%r239, %r238, 31;
	shr.u32 	%r240, %r239, 30;
	add.s32 	%r241, %r238, %r240;
	and.b32  	%r448, %r241, -4;
	mov.b32 	%r440, 1;
$L__BB0_25:
	setp.ge.u32 	%p19, %r440, %r432;
	@%p19 bra 	$L__BB0_37;
	sub.s32 	%r44, %r432, %r440;
	and.b32  	%r45, %r44, 7;
	sub.s32 	%r243, %r440, %r432;
	setp.gt.u32 	%p20, %r243, -8;
	@%p20 bra 	$L__BB0_29;
	and.b32  	%r244, %r44, 2147483640;
	neg.s32 	%r436, %r244;
	mul.wide.u32 	%rd35, %r440, 4;
	add.s64 	%rd36, %rd35, %rd1;
	add.s64 	%rd67, %rd36, 12;
$L__BB0_28:
	.pragma "nounroll";
	ld.global.nc.u32 	%r245, [%rd67+-16];
	ld.global.nc.u32 	%r246, [%rd67+-12];
	sub.s32 	%r247, %r246, %r245;
	add.s32 	%r248, %r247, 3;
	shr.s32 	%r249, %r248, 31;
	shr.u32 	%r250, %r249, 30;
	add.s32 	%r251, %r248, %r250;
	shr.s32 	%r252, %r251, 2;
	ld.global.nc.u32 	%r253, [%rd67+-8];
	sub.s32 	%r254, %r253, %r246;
	add.s32 	%r255, %r254, 3;
	shr.s32 	%r256, %r255, 31;
	shr.u32 	%r257, %r256, 30;
	add.s32 	%r258, %r255, %r257;
	shr.s32 	%r259, %r258, 2;
	add.s32 	%r260, %r252, %r259;
	ld.global.nc.u32 	%r261, [%rd67+-4];
	sub.s32 	%r262, %r261, %r253;
	add.s32 	%r263, %r262, 3;
	shr.s32 	%r264, %r263, 31;
	shr.u32 	%r265, %r264, 30;
	add.s32 	%r266, %r263, %r265;
	shr.s32 	%r267, %r266, 2;
	add.s32 	%r268, %r260, %r267;
	ld.global.nc.u32 	%r269, [%rd67];
	sub.s32 	%r270, %r269, %r261;
	add.s32 	%r271, %r270, 3;
	shr.s32 	%r272, %r271, 31;
	shr.u32 	%r273, %r272, 30;
	add.s32 	%r274, %r271, %r273;
	shr.s32 	%r275, %r274, 2;
	add.s32 	%r276, %r268, %r275;
	ld.global.nc.u32 	%r277, [%rd67+4];
	sub.s32 	%r278, %r277, %r269;
	add.s32 	%r279, %r278, 3;
	shr.s32 	%r280, %r279, 31;
	shr.u32 	%r281, %r280, 30;
	add.s32 	%r282, %r279, %r281;
	shr.u32 	%r283, %r282, 2;
	add.s32 	%r284, %r276, %r283;
	ld.global.nc.u32 	%r285, [%rd67+8];
	sub.s32 	%r286, %r285, %r277;
	add.s32 	%r287, %r286, 3;
	shr.s32 	%r288, %r287, 31;
	shr.u32 	%r289, %r288, 30;
	add.s32 	%r290, %r287, %r289;
	shr.u32 	%r291, %r290, 2;
	add.s32 	%r292, %r284, %r291;
	ld.global.nc.u32 	%r293, [%rd67+12];
	sub.s32 	%r294, %r293, %r285;
	add.s32 	%r295, %r294, 3;
	shr.s32 	%r296, %r295, 31;
	shr.u32 	%r297, %r296, 30;
	add.s32 	%r298, %r295, %r297;
	shr.u32 	%r299, %r298, 2;
	add.s32 	%r300, %r292, %r299;
	ld.global.nc.u32 	%r301, [%rd67+16];
	sub.s32 	%r302, %r301, %r293;
	add.s32 	%r303, %r302, 3;
	shr.s32 	%r304, %r303, 31;
	shr.u32 	%r305, %r304, 30;
	add.s32 	%r306, %r303, %r305;
	shr.u32 	%r307, %r306, 2;
	add.s32 	%r308, %r300, %r307;
	shl.b32 	%r309, %r308, 2;
	add.s32 	%r448, %r309, %r448;
	add.s32 	%r440, %r440, 8;
	add.s32 	%r436, %r436, 8;
	add.s64 	%rd67, %rd67, 32;
	setp.ne.s32 	%p21, %r436, 0;
	@%p21 bra 	$L__BB0_28;
$L__BB0_29:
	setp.eq.s32 	%p22, %r45, 0;
	@%p22 bra 	$L__BB0_37;
	and.b32  	%r56, %r44, 3;
	setp.lt.u32 	%p23, %r45, 4;
	@%p23 bra 	$L__BB0_32;
	mul.wide.s32 	%rd37, %r440, 4;
	add.s64 	%rd38, %rd1, %rd37;
	ld.global.nc.u32 	%r311, [%rd38+-4];
	mul.wide.u32 	%rd39, %r440, 4;
	add.s64 	%rd40, %rd1, %rd39;
	ld.global.nc.u32 	%r312, [%rd40];
	sub.s32 	%r313, %r312, %r311;
	add.s32 	%r314, %r313, 3;
	shr.s32 	%r315, %r314, 31;
	shr.u32 	%r316, %r315, 30;
	add.s32 	%r317, %r314, %r316;
	shr.u32 	%r318, %r317, 2;
	add.s32 	%r319, %r440, 1;
	mul.wide.u32 	%rd41, %r319, 4;
	add.s64 	%rd42, %rd1, %rd41;
	ld.global.nc.u32 	%r320, [%rd42];
	sub.s32 	%r321, %r320, %r312;
	add.s32 	%r322, %r321, 3;
	shr.s32 	%r323, %r322, 31;
	shr.u32 	%r324, %r323, 30;
	add.s32 	%r325, %r322, %r324;
	shr.u32 	%r326, %r325, 2;
	add.s32 	%r327, %r318, %r326;
	add.s32 	%r328, %r440, 2;
	ld.global.nc.u32 	%r329, [%rd38+4];
	mul.wide.u32 	%rd43, %r328, 4;
	add.s64 	%rd44, %rd1, %rd43;
	ld.global.nc.u32 	%r330, [%rd44];
	sub.s32 	%r331, %r330, %r329;
	add.s32 	%r332, %r331, 3;
	shr.s32 	%r333, %r332, 31;
	shr.u32 	%r334, %r333, 30;
	add.s32 	%r335, %r332, %r334;
	shr.u32 	%r336, %r335, 2;
	add.s32 	%r337, %r327, %r336;
	ld.global.nc.u32 	%r338, [%rd38+8];
	ld.global.nc.u32 	%r339, [%rd40+12];
	sub.s32 	%r340, %r339, %r338;
	add.s32 	%r341, %r340, 3;
	shr.s32 	%r342, %r341, 31;
	shr.u32 	%r343, %r342, 30;
	add.s32 	%r344, %r341, %r343;
	shr.u32 	%r345, %r344, 2;
	add.s32 	%r346, %r337, %r345;
	shl.b32 	%r347, %r346, 2;
	add.s32 	%r448, %r347, %r448;
	add.s32 	%r440, %r440, 4;
$L__BB0_32:
	setp.eq.s32 	%p24, %r56, 0;
	@%p24 bra 	$L__BB0_37;
	setp.eq.s32 	%p25, %r56, 1;
	@%p25 bra 	$L__BB0_35;
	mul.wide.s32 	%rd45, %r440, 4;
	add.s64 	%rd46, %rd1, %rd45;
	ld.global.nc.u32 	%r349, [%rd46+-4];
	mul.wide.u32 	%rd47, %r440, 4;
	add.s64 	%rd48, %rd1, %rd47;
	ld.global.nc.u32 	%r350, [%rd48];
	sub.s32 	%r351, %r350, %r349;
	add.s32 	%r352, %r351, 3;
	shr.s32 	%r353, %r352, 31;
	shr.u32 	%r354, %r353, 30;
	add.s32 	%r355, %r352, %r354;
	shr.u32 	%r356, %r355, 2;
	ld.global.nc.u32 	%r357, [%rd48+4];
	sub.s32 	%r358, %r357, %r350;
	add.s32 	%r359, %r358, 3;
	shr.s32 	%r360, %r359, 31;
	shr.u32 	%r361, %r360, 30;
	add.s32 	%r362, %r359, %r361;
	shr.u32 	%r363, %r362, 2;
	add.s32 	%r364, %r356, %r363;
	shl.b32 	%r365, %r364, 2;
	add.s32 	%r448, %r365, %r448;
	add.s32 	%r440, %r440, 2;
$L__BB0_35:
	and.b32  	%r366, %r44, 1;
	setp.eq.b32 	%p26, %r366, 1;
	not.pred 	%p27, %p26;
	@%p27 bra 	$L__BB0_37;
	mul.wide.s32 	%rd49, %r440, 4;
	add.s64 	%rd50, %rd1, %rd49;
	ld.global.nc.u32 	%r367, [%rd50+-4];
	mul.wide.u32 	%rd51, %r440, 4;
	add.s64 	%rd52, %rd1, %rd51;
	ld.global.nc.u32 	%r368, [%rd52];
	sub.s32 	%r369, %r368, %r367;
	add.s32 	%r370, %r369, 3;
	shr.s32 	%r371, %r370, 31;
	shr.u32 	%r372, %r371, 30;
	add.s32 	%r373, %r370, %r372;
	and.b32  	%r374, %r373, -4;
	add.s32 	%r448, %r374, %r448;
$L__BB0_37:
	st.shared.u32 	[_ZZ46mx_block_rearrange_2d_K_groups_rowmajor_kernelPKhiiiiPKiPhiiE22output_group_start_col], %r448;
$L__BB0_38:
	shl.b32 	%r375, %r2, 7;
	add.s32 	%r69, %r375, %r3;
	sub.s32 	%r70, %r39, %r40;
	setp.ge.s32 	%p28, %r69, %r74;
	mov.b16 	%rs22, 0;
	mov.u16 	%rs23, %rs22;
	mov.u16 	%rs24, %rs22;
	mov.u16 	%rs25, %rs22;
	@%p28 bra 	$L__BB0_45;
	mad.lo.s32 	%r377, %r73, %r69, %r40;
	cvt.s64.s32 	%rd53, %r377;
	add.s64 	%rd8, %rd10, %rd53;
	setp.gt.s32 	%p29, %r70, 3;
	and.b64  	%rd54, %rd8, 3;
	setp.eq.s64 	%p30, %rd54, 0;
	and.pred  	%p31, %p29, %p30;
	add.s32 	%r378, %r40, 4;
	setp.le.s32 	%p32, %r378, %r39;
	and.pred  	%p33, %p31, %p32;
	@%p33 bra 	$L__BB0_52;
	setp.gt.s32 	%p34, %r70, 0;
	mov.u16 	%rs23, %rs22;
	mov.u16 	%rs24, %rs22;
	mov.u16 	%rs25, %rs22;
	@%p34 bra 	$L__BB0_41;
	bra.uni 	$L__BB0_45;
$L__BB0_41:
	// begin inline asm
	ld.global.nc.u8 %r379, [%rd8];
	// end inline asm
	cvt.u16.u32 	%rs25, %r379;
	setp.eq.s32 	%p35, %r70, 1;
	add.s32 	%r380, %r40, 1;
	setp.ge.s32 	%p36, %r380, %r39;
	or.pred  	%p37, %p35, %p36;
	mov.u16 	%rs23, %rs22;
	mov.u16 	%rs24, %rs22;
	@%p37 bra 	$L__BB0_45;
	add.s64 	%rd56, %rd8, 1;
	// begin inline asm
	ld.global.nc.u8 %r381, [%rd56];
	// end inline asm
	cvt.u16.u32 	%rs24, %r381;
	setp.lt.u32 	%p38, %r70, 3;
	add.s32 	%r382, %r40, 2;
	setp.ge.s32 	%p39, %r382, %r39;
	or.pred  	%p40, %p38, %p39;
	mov.u16 	%rs23, %rs22;
	@%p40 bra 	$L__BB0_45;
	setp.lt.s32 	%p41, %r70, 4;
	add.s64 	%rd57, %rd8, 2;
	// begin inline asm
	ld.global.nc.u8 %r383, [%rd57];
	// end inline asm
	cvt.u16.u32 	%rs23, %r383;
	add.s32 	%r384, %r40, 3;
	setp.ge.s32 	%p42, %r384, %r39;
	or.pred  	%p43, %p41, %p42;
	@%p43 bra 	$L__BB0_45;
	add.s64 	%rd58, %rd8, 3;
	// begin inline asm
	ld.global.nc.u8 %r385, [%rd58];
	// end inline asm
	cvt.u16.u32 	%rs22, %r385;
$L__BB0_45:
	shl.b32 	%r389, %r3, 4;
	and.b32  	%r390, %r389, 496;
	shr.u32 	%r391, %r3, 3;
	and.b32  	%r392, %r391, 124;
	add.s32 	%r393, %r390, %r392;
	mov.u32 	%r394, _ZZ46mx_block_rearrange_2d_K_groups_rowmajor_kernelPKhiiiiPKiPhiiE10smem_block;
	add.s32 	%r395, %r394, %r393;
	cvt.u32.u16 	%r396, %rs22;
	cvt.u32.u16 	%r397, %rs23;
	prmt.b32 	%r398, %r397, %r396, 0x3340U;
	cvt.u32.u16 	%r399, %rs24;
	cvt.u32.u16 	%r400, %rs25;
	prmt.b32 	%r401, %r400, %r399, 0x3340U;
	prmt.b32 	%r402, %r401, %r398, 0x5410U;
	st.shared.u32 	[%r395], %r402;
	bar.sync 	0;
	ld.shared.u32 	%r403, [_ZZ46mx_block_rearrange_2d_K_groups_rowmajor_kernelPKhiiiiPKiPhiiE22output_group_start_col];
	sub.s32 	%r404, %r39, %r433;
	add.s32 	%r405, %r404, 3;
	shr.s32 	%r406, %r405, 31;
	shr.u32 	%r407, %r406, 30;
	add.s32 	%r408, %r405, %r407;
	shr.s32 	%r409, %r408, 2;
	mad.lo.s32 	%r410, %r409, %r2, %r431;
	mul.lo.s32 	%r411, %r410, %r76;
	mad.lo.s32 	%r412, %r403, %r75, %r411;
	cvt.s64.s32 	%rd60, %r412;
	shl.b32 	%r71, %r3, 2;
	cvt.u64.u32 	%rd61, %r71;
	add.s64 	%rd62, %rd60, %rd61;
	cvta.to.global.u64 	%rd63, %rd11;
	add.s64 	%rd9, %rd63, %rd62;
	add.s64 	%rd64, %rd11, %rd62;
	and.b64  	%rd65, %rd64, 3;
	setp.eq.s64 	%p44, %rd65, 0;
	setp.gt.s32 	%p45, %r70, 3;
	and.pred  	%p46, %p44, %p45;
	@%p46 bra 	$L__BB0_53;
	setp.gt.s32 	%p47, %r70, 0;
	@%p47 bra 	$L__BB0_47;
	bra.uni 	$L__BB0_51;
$L__BB0_47:
	add.s32 	%r72, %r394, %r71;
	ld.shared.u8 	%rs18, [%r72];
	st.global.u8 	[%rd9], %rs18;
	setp.eq.s32 	%p48, %r70, 1;
	@%p48 bra 	$L__BB0_51;
	ld.shared.u8 	%rs19, [%r72+1];
	st.global.u8 	[%rd9+1], %rs19;
	setp.eq.s32 	%p49, %r70, 2;
	@%p49 bra 	$L__BB0_51;
	ld.shared.u8 	%rs20, [%r72+2];
	st.global.u8 	[%rd9+2], %rs20;
	setp.eq.s32 	%p50, %r70, 3;
	@%p50 bra 	$L__BB0_51;
	ld.shared.u8 	%rs21, [%r72+3];
	st.global.u8 	[%rd9+3], %rs21;
$L__BB0_51:
	ret;
$L__BB0_52:
	// begin inline asm
	ld.global.nc.u32 %r386, [%rd8];
	// end inline asm
	cvt.u16.u32 	%rs25, %r386;
	shr.u32 	%r387, %r386, 8;
	cvt.u16.u32 	%rs24, %r387;
	{ .reg .b16 tmp; mov.b32 {tmp, %rs23}, %r386; }
	shr.u32 	%r388, %r386, 24;
	cvt.u16.u32 	%rs22, %r388;
	bra.uni 	$L__BB0_45;
$L__BB0_53:
	add.s32 	%r415, %r394, %r71;
	ld.shared.u32 	%r416, [%r415];
	st.global.u32 	[%rd9], %r416;
	bra.uni 	$L__BB0_51;

}
	// .globl	_Z46mx_block_rearrange_2d_K_groups_colmajor_kernelPKhiiiiiPKiPhii
.visible .entry _Z46mx_block_rearrange_2d_K_groups_colmajor_kernelPKhiiiiiPKiPhii(
	.param .u64 .ptr .align 1 _Z46mx_block_rearrange_2d_K_groups_colmajor_kernelPKhiiiiiPKiPhii_param_0,
	.param .u32 _Z46mx_block_rearrange_2d_K_groups_colmajor_kernelPKhiiiiiPKiPhii_param_1,
	.param .u32 _Z46mx_block_rearrange_2d_K_groups_colmajor_kernelPKhiiiiiPKiPhii_param_2,
	.param .u32 _Z46mx_block_rearrange_2d_K_groups_colmajor_kernelPKhiiiiiPKiPhii_param_3,
	.param .u32 _Z46mx_block_rearrange_2d_K_groups_colmajor_kernelPKhiiiiiPKiPhii_param_4,
	.param .u32 _Z46mx_block_rearrange_2d_K_groups_colmajor_kernelPKhiiiiiPKiPhii_param_5,
	.param .u64 .ptr .align 1 _Z46mx_block_rearrange_2d_K_groups_colmajor_kernelPKhiiiiiPKiPhii_param_6,
	.param .u64 .ptr .align 1 _Z46mx_block_rearrange_2d_K_groups_colmajor_kernelPKhiiiiiPKiPhii_param_7,
	.param .u32 _Z46mx_block_rearrange_2d_K_groups_colmajor_kernelPKhiiiiiPKiPhii_param_8,
	.param .u32 _Z46mx_block_rearrange_2d_K_groups_colmajor_kernelPKhiiiiiPKiPhii_param_9
)
{
	.reg .pred 	%p<33>;
	.reg .b16 	%rs<21>;
	.reg .b32 	%r<447>;
	.reg .b64 	%rd<71>;
	// demoted variable
	.shared .align 16 .b8 _ZZ46mx_block_rearrange_2d_K_groups_colmajor_kernelPKhiiiiiPKiPhiiE13smem_swizzled[512];
	// demoted variable
	.shared .align 4 .b8 _ZZ46mx_block_rearrange_2d_K_groups_colmajor_kernelPKhiiiiiPKiPhiiE11smem_cumsum[128];
	// demoted variable
	.shared .align 4 .u32 _ZZ46mx_block_rearrange_2d_K_groups_colmajor_kernelPKhiiiiiPKiPhiiE22output_group_start_col;
	ld.param.u64 	%rd9, [_Z46mx_block_rearrange_2d_K_groups_colmajor_kernelPKhiiiiiPKiPhii_param_0];
	ld.param.u32 	%r73, [_Z46mx_block_rearrange_2d_K_groups_colmajor_kernelPKhiiiiiPKiPhii_param_2];
	ld.param.u32 	%r74, [_Z46mx_block_rearrange_2d_K_groups_colmajor_kernelPKhiiiiiPKiPhii_param_3];
	ld.param.u32 	%r75, [_Z46mx_block_rearrange_2d_K_groups_colmajor_kernelPKhiiiiiPKiPhii_param_5];
	ld.param.u64 	%rd11, [_Z46mx_block_rearrange_2d_K_groups_colmajor_kernelPKhiiiiiPKiPhii_param_6];
	ld.param.u64 	%rd10, [_Z46mx_block_rearrange_2d_K_groups_colmajor_kernelPKhiiiiiPKiPhii_param_7];
	ld.param.u32 	%r76, [_Z46mx_block_rearrange_2d_K_groups_colmajor_kernelPKhiiiiiPKiPhii_param_8];
	ld.param.u32 	%r77, [_Z46mx_block_rearrange_2d_K_groups_colmajor_kernelPKhiiiiiPKiPhii_param_9];
	cvta.to.global.u64 	%rd1, %rd11;
	mov.u32 	%r1, %ctaid.x;
	mov.u32 	%r2, %ctaid.y;
	mov.u32 	%r3, %tid.x;
	setp.ne.s32 	%p1, %r3, 0;
	@%p1 bra 	$L__BB1_15;
	setp.lt.s32 	%p2, %r77, 1;
	mov.b32 	%r421, 0;
	mov.u32 	%r420, %r421;
	@%p2 bra 	$L__BB1_3;
	ld.global.nc.u32 	%r80, [%rd1];
	add.s32 	%r81, %r80, 3;
	shr.s32 	%r82, %r81, 31;
	shr.u32 	%r83, %r82, 30;
	add.s32 	%r84, %r81, %r83;
	shr.s32 	%r421, %r84, 2;
	st.shared.u32 	[_ZZ46mx_block_rearrange_2d_K_groups_colmajor_kernelPKhiiiiiPKiPhiiE11smem_cumsum], %r421;
	mov.b32 	%r420, 1;
$L__BB1_3:
	setp.ge.s32 	%p3, %r420, %r77;
	@%p3 bra 	$L__BB1_15;
	sub.s32 	%r7, %r77, %r420;
	and.b32  	%r8, %r7, 7;
	sub.s32 	%r85, %r420, %r77;
	setp.gt.u32 	%p4, %r85, -8;
	@%p4 bra 	$L__BB1_7;
	and.b32  	%r86, %r7, -8;
	neg.s32 	%r417, %r86;
	shl.b32 	%r87, %r420, 2;
	mov.u32 	%r88, _ZZ46mx_block_rearrange_2d_K_groups_colmajor_kernelPKhiiiiiPKiPhiiE11smem_cumsum;
	add.s32 	%r89, %r87, %r88;
	add.s32 	%r416, %r89, 16;
	mul.wide.u32 	%rd12, %r420, 4;
	add.s64 	%rd13, %rd12, %rd1;
	add.s64 	%rd69, %rd13, 12;
$L__BB1_6:
	.pragma "nounroll";
	ld.global.nc.u32 	%r90, [%rd69+-16];
	ld.global.nc.u32 	%r91, [%rd69+-12];
	sub.s32 	%r92, %r91, %r90;
	add.s32 	%r93, %r92, 3;
	shr.s32 	%r94, %r93, 31;
	shr.u32 	%r95, %r94, 30;
	add.s32 	%r96, %r93, %r95;
	shr.s32 	%r97, %r96, 2;
	add.s32 	%r98, %r97, %r421;
	st.shared.u32 	[%r416+-16], %r98;
	ld.global.nc.u32 	%r99, [%rd69+-8];
	sub.s32 	%r100, %r99, %r91;
	add.s32 	%r101, %r100, 3;
	shr.s32 	%r102, %r101, 31;
	shr.u32 	%r103, %r102, 30;
	add.s32 	%r104, %r101, %r103;
	shr.s32 	%r105, %r104, 2;
	add.s32 	%r106, %r105, %r98;
	st.shared.u32 	[%r416+-12], %r106;
	ld.global.nc.u32 	%r107, [%rd69+-4];
	sub.s32 	%r108, %r107, %r99;
	add.s32 	%r109, %r108, 3;
	shr.s32 	%r110, %r109, 31;
	shr.u32 	%r111, %r110, 30;
	add.s32 	%r112, %r109, %r111;
	shr.s32 	%r113, %r112, 2;
	add.s32 	%r114, %r113, %r106;
	st.shared.u32 	[%r416+-8], %r114;
	ld.global.nc.u32 	%r115, [%rd69];
	sub.s32 	%r116, %r115, %r107;
	add.s32 	%r117, %r116, 3;
	shr.s32 	%r118, %r117, 31;
	shr.u32 	%r119, %r118, 30;
	add.s32 	%r120, %r117, %r119;
	shr.s32 	%r121, %r120, 2;
	add.s32 	%r122, %r121, %r114;
	st.shared.u32 	[%r416+-4], %r122;
	ld.global.nc.u32 	%r123, [%rd69+4];
	sub.s32 	%r124, %r123, %r115;
	add.s32 	%r125, %r124, 3;
	shr.s32 	%r126, %r125, 31;
	shr.u32 	%r127, %r126, 30;
	add.s32 	%r128, %r125, %r127;
	shr.s32 	%r129, %r128, 2;
	add.s32 	%r130, %r129, %r122;
	st.shared.u32 	[%r416], %r130;
	ld.global.nc.u32 	%r131, [%rd69+8];
	sub.s32 	%r132, %r131, %r123;
	add.s32 	%r133, %r132, 3;
	shr.s32 	%r134, %r133, 31;
	shr.u32 	%r135, %r134, 30;
	add.s32 	%r136, %r133, %r135;
	shr.s32 	%r137, %r136, 2;
	add.s32 	%r138, %r137, %r130;
	st.shared.u32 	[%r416+4], %r138;
	ld.global.nc.u32 	%r139, [%rd69+12];
	sub.s32 	%r140, %r139, %r131;
	add.s32 	%r141, %r140, 3;
	shr.s32 	%r142, %r141, 31;
	shr.u32 	%r143, %r142, 30;
	add.s32 	%r144, %r141, %r143;
	shr.s32 	%r145, %r144, 2;
	add.s32 	%r146, %r145, %r138;
	st.shared.u32 	[%r416+8], %r146;
	ld.global.nc.u32 	%r147, [%rd69+16];
	sub.s32 	%r148, %r147, %r139;
	add.s32 	%r149, %r148, 3;
	shr.s32 	%r150, %r149, 31;
	shr.u32 	%r151, %r150, 30;
	add.s32 	%r152, %r149, %r151;
	shr.s32 	%r153, %r152, 2;
	add.s32 	%r421, %r153, %r146;
	st.shared.u32 	[%r416+12], %r421;
	add.s32 	%r420, %r420, 8;
	add.s32 	%r417, %r417, 8;
	add.s32 	%r416, %r416, 32;
	add.s64 	%rd69, %rd69, 32;
	setp.ne.s32 	%p5, %r417, 0;
	@%p5 bra 	$L__BB1_6;
$L__BB1_7:
	setp.eq.s32 	%p6, %r8, 0;
	@%p6 bra 	$L__BB1_15;
	and.b32  	%r21, %r7, 3;
	setp.lt.u32 	%p7, %r8, 4;
	@%p7 bra 	$L__BB1_10;
	mul.wide.s32 	%rd14, %r420, 4;
	add.s64 	%rd15, %rd1, %rd14;
	ld.global.nc.u32 	%r154, [%rd15+-4];
	mul.wide.u32 	%rd16, %r420, 4;
	add.s64 	%rd17, %rd1, %rd16;
	ld.global.nc.u32 	%r155, [%rd17];
	sub.s32 	%r156, %r155, %r154;
	add.s32 	%r157, %r156, 3;
	shr.s32 	%r158, %r157, 31;
	shr.u32 	%r159, %r158, 30;
	add.s32 	%r160, %r157, %r159;
	shr.s32 	%r161, %r160, 2;
	add.s32 	%r162, %r161, %r421;
	shl.b32 	%r163, %r420, 2;
	mov.u32 	%r164, _ZZ46mx_block_rearrange_2d_K_groups_colmajor_kernelPKhiiiiiPKiPhiiE11smem_cumsum;
	add.s32 	%r165, %r164, %r163;
	st.shared.u32 	[%r165], %r162;
	add.s32 	%r166, %r420, 1;
	mul.wide.u32 	%rd18, %r166, 4;
	add.s64 	%rd19, %rd1, %rd18;
	ld.global.nc.u32 	%r167, [%rd19];
	sub.s32 	%r168, %r167, %r155;
	add.s32 	%r169, %r168, 3;
	shr.s32 	%r170, %r169, 31;
	shr.u32 	%r171, %r170, 30;
	add.s32 	%r172, %r169, %r171;
	shr.s32 	%r173, %r172, 2;
	add.s32 	%r174, %r173, %r162;
	st.shared.u32 	[%r165+4], %r174;
	add.s32 	%r175, %r420, 2;
	ld.global.nc.u32 	%r176, [%rd15+4];
	mul.wide.u32 	%rd20, %r175, 4;
	add.s64 	%rd21, %rd1, %rd20;
	ld.global.nc.u32 	%r177, [%rd21];
	sub.s32 	%r178, %r177, %r176;
	add.s32 	%r179, %r178, 3;
	shr.s32 	%r180, %r179, 31;
	shr.u32 	%r181, %r180, 30;
	add.s32 	%r182, %r179, %r181;
	shr.s32 	%r183, %r182, 2;
	add.s32 	%r184, %r183, %r174;
	st.shared.u32 	[%r165+8], %r184;
	ld.global.nc.u32 	%r185, [%rd15+8];
	ld.global.nc.u32 	%r186, [%rd17+12];
	sub.s32 	%r187, %r186, %r185;
	add.s32 	%r188, %r187, 3;
	shr.s32 	%r189, %r188, 31;
	shr.u32 	%r190, %r189, 30;
	add.s32 	%r191, %r188, %r190;
	shr.s32 	%r192, %r191, 2;
	add.s32 	%r421, %r192, %r184;
	st.shared.u32 	[%r165+12], %r421;
	add.s32 	%r420, %r420, 4;
$L__BB1_10:
	setp.eq.s32 	%p8, %r21, 0;
	@%p8 bra 	$L__BB1_15;
	setp.eq.s32 	%p9, %r21, 1;
	@%p9 bra 	$L__BB1_13;
	mul.wide.s32 	%rd22, %r420, 4;
	add.s64 	%rd23, %rd1, %rd22;
	ld.global.nc.u32 	%r193, [%rd23+-4];
	mul.wide.u32 	%rd24, %r420, 4;
	add.s64 	%rd25, %rd1, %rd24;
	ld.global.nc.u32 	%r194, [%rd25];
	sub.s32 	%r195, %r194, %r193;
	add.s32 	%r196, %r195, 3;
	shr.s32 	%r197, %r196, 31;
	shr.u32 	%r198, %r197, 30;
	add.s32 	%r199, %r196, %r198;
	shr.s32 	%r200, %r199, 2;
	add.s32 	%r201, %r200, %r421;
	shl.b32 	%r202, %r420, 2;
	mov.u32 	%r203, _ZZ46mx_block_rearrange_2d_K_groups_colmajor_kernelPKhiiiiiPKiPhiiE11smem_cumsum;
	add.s32 	%r204, %r203, %r202;
	st.shared.u32 	[%r204], %r201;
	ld.global.nc.u32 	%r205, [%rd25+4];
	sub.s32 	%r206, %r205, %r194;
	add.s32 	%r207, %r206, 3;
	shr.s32 	%r208, %r207, 31;
	shr.u32 	%r209, %r208, 30;
	add.s32 	%r210, %r207, %r209;
	shr.s32 	%r211, %r210, 2;
	add.s32 	%r421, %r211, %r201;
	st.shared.u32 	[%r204+4], %r421;
	add.s32 	%r420, %r420, 2;
$L__BB1_13:
	and.b32  	%r212, %r7, 1;
	setp.eq.b32 	%p10, %r212, 1;
	not.pred 	%p11, %p10;
	@%p11 bra 	$L__BB1_15;
	mul.wide.s32 	%rd26, %r420, 4;
	add.s64 	%rd27, %rd1, %rd26;
	ld.global.nc.u32 	%r213, [%rd27+-4];
	mul.wide.u32 	%rd28, %r420, 4;
	add.s64 	%rd29, %rd1, %rd28;
	ld.global.nc.u32 	%r214, [%rd29];
	sub.s32 	%r215, %r214, %r213;
	add.s32 	%r216, %r215, 3;
	shr.s32 	%r217, %r216, 31;
	shr.u32 	%r218, %r217, 30;
	add.s32 	%r219, %r216, %r218;
	shr.s32 	%r220, %r219, 2;
	add.s32 	%r221, %r220, %r421;
	shl.b32 	%r222, %r420, 2;
	mov.u32 	%r223, _ZZ46mx_block_rearrange_2d_K_groups_colmajor_kernelPKhiiiiiPKiPhiiE11smem_cumsum;
	add.s32 	%r224, %r223, %r222;
	st.shared.u32 	[%r224], %r221;
$L__BB1_15:
	bar.sync 	0;
	setp.lt.s32 	%p12, %r77, 1;
	mov.b32 	%r429, 0;
	mov.u32 	%r430, %r429;
	@%p12 bra 	$L__BB1_21;
	mov.b32 	%r426, 0;
	mov.u32 	%r229, _ZZ46mx_block_rearrange_2d_K_groups_colmajor_kernelPKhiiiiiPKiPhiiE11smem_cumsum;
	mov.u32 	%r427, %r426;
$L__BB1_17:
	shl.b32 	%r228, %r426, 2;
	add.s32 	%r230, %r229, %r228;
	ld.shared.u32 	%r32, [%r230];
	setp.lt.s32 	%p13, %r1, %r32;
	@%p13 bra 	$L__BB1_19;
	add.s32 	%r426, %r426, 1;
	setp.eq.s32 	%p14, %r426, %r77;
	mov.b32 	%r429, 0;
	mov.u32 	%r427, %r32;
	mov.u32 	%r430, %r429;
	@%p14 bra 	$L__BB1_21;
	bra.uni 	$L__BB1_17;
$L__BB1_19:
	sub.s32 	%r428, %r1, %r427;
	setp.eq.s32 	%p15, %r426, 0;
	mov.b32 	%r429, 0;
	mov.u32 	%r430, %r429;
	@%p15 bra 	$L__BB1_21;
	mul.wide.u32 	%rd30, %r426, 4;
	add.s64 	%rd31, %rd1, %rd30;
	ld.global.nc.u32 	%r430, [%rd31+-4];
	mov.u32 	%r429, %r426;
$L__BB1_21:
	mul.wide.u32 	%rd32, %r429, 4;
	add.s64 	%rd33, %rd1, %rd32;
	ld.global.nc.u32 	%r39, [%rd33];
	shl.b32 	%r234, %r428, 2;
	add.s32 	%r40, %r430, %r234;
	setp.le.s32 	%p16, %r39, %r40;
	@%p16 bra 	$L__BB1_48;
	setp.ne.s32 	%p17, %r3, 0;
	@%p17 bra 	$L__BB1_38;
	setp.eq.s32 	%p18, %r429, 0;
	mov.b32 	%r437, 0;
	mov.u32 	%r445, %r437;
	@%p18 bra 	$L__BB1_25;
	ld.global.nc.u32 	%r237, [%rd1];
	add.s32 	%r238, %r237, 3;
	shr.s32 	%r239, %r238, 31;
	shr.u32 	%r240, %r239, 30;
	add.s32 	%r241, %r238, %r240;
	and.b32  	%r445, %r241, -4;
	mov.b32 	%r437, 1;
$L__BB1_25:
	setp.ge.u32 	%p19, %r437, %r429;
	@%p19 bra 	$L__BB1_37;
	sub.s32 	%r44, %r429, %r437;
	and.b32  	%r45, %r44, 7;
	sub.s32 	%r243, %r437, %r429;
	setp.gt.u32 	%p20, %r243, -8;
	@%p20 bra 	$L__BB1_29;
	and.b32  	%r244, %r44, 2147483640;
	neg.s32 	%r433, %r244;
	mul.wide.u32 	%rd34, %r437, 4;
	add.s64 	%rd35, %rd34, %rd1;
	add.s64 	%rd70, %rd35, 12;
$L__BB1_28:
	.pragma "nounroll";
	ld.global.nc.u32 	%r245, [%rd70+-16];
	ld.global.nc.u32 	%r246, [%rd70+-12];
	sub.s32 	%r247, %r246, %r245;
	add.s32 	%r248, %r247, 3;
	shr.s32 	%r249, %r248, 31;
	shr.u32 	%r250, %r249, 30;
	add.s32 	%r251, %r248, %r250;
	shr.s32 	%r252, %r251, 2;
	ld.global.nc.u32 	%r253, [%rd70+-8];
	sub.s32 	%r254, %r253, %r246;
	add.s32 	%r255, %r254, 3;
	shr.s32 	%r256, %r255, 31;
	shr.u32 	%r257, %r256, 30;
	add.s32 	%r258, %r255, %r257;
	shr.s32 	%r259, %r258, 2;
	add.s32 	%r260, %r252, %r259;
	ld.global.nc.u32 	%r261, [%rd70+-4];
	sub.s32 	%r262, %r261, %r253;
	add.s32 	%r263, %r262, 3;
	shr.s32 	%r264, %r263, 31;
	shr.u32 	%r265, %r264, 30;
	add.s32 	%r266, %r263, %r265;
	shr.s32 	%r267, %r266, 2;
	add.s32 	%r268, %r260, %r267;
	ld.global.nc.u32 	%r269, [%rd70];
	sub.s32 	%r270, %r269, %r261;
	add.s32 	%r271, %r270, 3;
	shr.s32 	%r272, %r271, 31;
	shr.u32 	%r273, %r272, 30;
	add.s32 	%r274, %r271, %r273;
	shr.s32 	%r275, %r274, 2;
	add.s32 	%r276, %r268, %r275;
	ld.global.nc.u32 	%r277, [%rd70+4];
	sub.s32 	%r278, %r277, %r269;
	add.s32 	%r279, %r278, 3;
	shr.s32 	%r280, %r279, 31;
	shr.u32 	%r281, %r280, 30;
	add.s32 	%r282, %r279, %r281;
	shr.u32 	%r283, %r282, 2;
	add.s32 	%r284, %r276, %r283;
	ld.global.nc.u32 	%r285, [%rd70+8];
	sub.s32 	%r286, %r285, %r277;
	add.s32 	%r287, %r286, 3;
	shr.s32 	%r288, %r287, 31;
	shr.u32 	%r289, %r288, 30;
	add.s32 	%r290, %r287, %r289;
	shr.u32 	%r291, %r290, 2;
	add.s32 	%r292, %r284, %r291;
	ld.global.nc.u32 	%r293, [%rd70+12];
	sub.s32 	%r294, %r293, %r285;
	add.s32 	%r295, %r294, 3;
	shr.s32 	%r296, %r295, 31;
	shr.u32 	%r297, %r296, 30;
	add.s32 	%r298, %r295, %r297;
	shr.u32 	%r299, %r298, 2;
	add.s32 	%r300, %r292, %r299;
	ld.global.nc.u32 	%r301, [%rd70+16];
	sub.s32 	%r302, %r301, %r293;
	add.s32 	%r303, %r302, 3;
	shr.s32 	%r304, %r303, 31;
	shr.u32 	%r305, %r304, 30;
	add.s32 	%r306, %r303, %r305;
	shr.u32 	%r307, %r306, 2;
	add.s32 	%r308, %r300, %r307;
	shl.b32 	%r309, %r308, 2;
	add.s32 	%r445, %r309, %r445;
	add.s32 	%r437, %r437, 8;
	add.s32 	%r433, %r433, 8;
	add.s64 	%rd70, %rd70, 32;
	setp.ne.s32 	%p21, %r433, 0;
	@%p21 bra 	$L__BB1_28;
$L__BB1_29:
	setp.eq.s32 	%p22, %r45, 0;
	@%p22 bra 	$L__BB1_37;
	and.b32  	%r56, %r44, 3;
	setp.lt.u32 	%p23, %r45, 4;
	@%p23 bra 	$L__BB1_32;
	mul.wide.s32 	%rd36, %r437, 4;
	add.s64 	%rd37, %rd1, %rd36;
	ld.global.nc.u32 	%r311, [%rd37+-4];
	mul.wide.u32 	%rd38, %r437, 4;
	add.s64 	%rd39, %rd1, %rd38;
	ld.global.nc.u32 	%r312, [%rd39];
	sub.s32 	%r313, %r312, %r311;
	add.s32 	%r314, %r313, 3;
	shr.s32 	%r315, %r314, 31;
	shr.u32 	%r316, %r315, 30;
	add.s32 	%r317, %r314, %r316;
	shr.u32 	%r318, %r317, 2;
	add.s32 	%r319, %r437, 1;
	mul.wide.u32 	%rd40, %r319, 4;
	add.s64 	%rd41, %rd1, %rd40;
	ld.global.nc.u32 	%r320, [%rd41];
	sub.s32 	%r321, %r320, %r312;
	add.s32 	%r322, %r321, 3;
	shr.s32 	%r323, %r322, 31;
	shr.u32 	%r324, %r323, 30;
	add.s32 	%r325, %r322, %r324;
	shr.u32 	%r326, %r325, 2;
	add.s32 	%r327, %r318, %r326;
	add.s32 	%r328, %r437, 2;
	ld.global.nc.u32 	%r329, [%rd37+4];
	mul.wide.u32 	%rd42, %r328, 4;
	add.s64 	%rd43, %rd1, %rd42;
	ld.global.nc.u32 	%r330, [%rd43];
	sub.s32 	%r331, %r330, %r329;
	add.s32 	%r332, %r331, 3;
	shr.s32 	%r333, %r332, 31;
	shr.u32 	%r334, %r333, 30;
	add.s32 	%r335, %r332, %r334;
	shr.u32 	%r336, %r335, 2;
	add.s32 	%r337, %r327, %r336;
	ld.global.nc.u32 	%r338, [%rd37+8];
	ld.global.nc.u32 	%r339, [%rd39+12];
	sub.s32 	%r340, %r339, %r338;
	add.s32 	%r341, %r340, 3;
	shr.s32 	%r342, %r341, 31;
	shr.u32 	%r343, %r342, 30;
	add.s32 	%r344, %r341, %r343;
	shr.u32 	%r345, %r344, 2;
	add.s32 	%r346, %r337, %r345;
	shl.b32 	%r347, %r346, 2;
	add.s32 	%r445, %r347, %r445;
	add.s32 	%r437, %r437, 4;
$L__BB1_32:
	setp.eq.s32 	%p24, %r56, 0;
	@%p24 bra 	$L__BB1_37;
	setp.eq.s32 	%p25, %r56, 1;
	@%p25 bra 	$L__BB1_35;
	mul.wide.s32 	%rd44, %r437, 4;
	add.s64 	%rd45, %rd1, %rd44;
	ld.global.nc.u32 	%r349, [%rd45+-4];
	mul.wide.u32 	%rd46, %r437, 4;
	add.s64 	%rd47, %rd1, %rd46;
	ld.global.nc.u32 	%r350, [%rd47];
	sub.s32 	%r351, %r350, %r349;
	add.s32 	%r352, %r351, 3;
	shr.s32 	%r353, %r352, 31;
	shr.u32 	%r354, %r353, 30;
	add.s32 	%r355, %r352, %r354;
	shr.u32 	%r356, %r355, 2;
	ld.global.nc.u32 	%r357, [%rd47+4];
	sub.s32 	%r358, %r357, %r350;
	add.s32 	%r359, %r358, 3;
	shr.s32 	%r360, %r359, 31;
	shr.u32 	%r361, %r360, 30;
	add.s32 	%r362, %r359, %r361;
	shr.u32 	%r363, %r362, 2;
	add.s32 	%r364, %r356, %r363;
	shl.b32 	%r365, %r364, 2;
	add.s32 	%r445, %r365, %r445;
	add.s32 	%r437, %r437, 2;
$L__BB1_35:
	and.b32  	%r366, %r44, 1;
	setp.eq.b32 	%p26, %r366, 1;
	not.pred 	%p27, %p26;
	@%p27 bra 	$L__BB1_37;
	mul.wide.s32 	%rd48, %r437, 4;
	add.s64 	%rd49, %rd1, %rd48;
	ld.global.nc.u32 	%r367, [%rd49+-4];
	mul.wide.u32 	%rd50, %r437, 4;
	add.s64 	%rd51, %rd1, %rd50;
	ld.global.nc.u32 	%r368, [%rd51];
	sub.s32 	%r369, %r368, %r367;
	add.s32 	%r370, %r369, 3;
	shr.s32 	%r371, %r370, 31;
	shr.u32 	%r372, %r371, 30;
	add.s32 	%r373, %r370, %r372;
	and.b32  	%r374, %r373, -4;
	add.s32 	%r445, %r374, %r445;
$L__BB1_37:
	st.shared.u32 	[_ZZ46mx_block_rearrange_2d_K_groups_colmajor_kernelPKhiiiiiPKiPhiiE22output_group_start_col], %r445;
$L__BB1_38:
	sub.s32 	%r69, %r39, %r40;
	shl.b32 	%r376, %r2, 7;
	add.s32 	%r70, %r376, %r3;
	setp.ge.s32 	%p28, %r70, %r74;
	mov.b16 	%rs18, 0;
	mov.b32 	%r446, 0;
	mov.u16 	%rs19, %rs18;
	mov.u16 	%rs20, %rs18;
	@%p28 bra 	$L__BB1_47;
	cvt.u64.u32 	%rd8, %r70;
	setp.lt.s32 	%p29, %r69, 1;
	mov.b16 	%rs20, 0;
	@%p29 bra 	$L__BB1_41;
	mul.wide.s32 	%rd53, %r40, %r73;
	add.s64 	%rd54, %rd53, %rd8;
	add.s64 	%rd52, %rd9, %rd54;
	// begin inline asm
	ld.global.nc.u8 %r377, [%rd52];
	// end inline asm
	cvt.u16.u32 	%rs20, %r377;
$L__BB1_41:
	setp.lt.s32 	%p30, %r69, 2;
	mov.b16 	%rs19, 0;
	@%p30 bra 	$L__BB1_43;
	add.s32 	%r379, %r40, 1;
	mul.wide.s32 	%rd56, %r379, %r73;
	add.s64 	%rd57, %rd56, %rd8;
	add.s64 	%rd55, %rd9, %rd57;
	// begin inline asm
	ld.global.nc.u8 %r378, [%rd55];
	// end inline asm
	cvt.u16.u32 	%rs19, %r378;
$L__BB1_43:
	setp.lt.s32 	%p31, %r69, 3;
	mov.b16 	%rs18, 0;
	@%p31 bra 	$L__BB1_45;
	add.s32 	%r381, %r40, 2;
	mul.wide.s32 	%rd59, %r381, %r73;
	add.s64 	%rd60, %rd59, %rd8;
	add.s64 	%rd58, %rd9, %rd60;
	// begin inline asm
	ld.global.nc.u8 %r380, [%rd58];
	// end inline asm
	cvt.u16.u32 	%rs18, %r380;
$L__BB1_45:
	setp.lt.s32 	%p32, %r69, 4;
	@%p32 bra 	$L__BB1_47;
	add.s32 	%r384, %r40, 3;
	mul.wide.s32 	%rd62, %r384, %r73;
	add.s64 	%rd63, %rd62, %rd8;
	add.s64 	%rd61, %rd9, %rd63;
	// begin inline asm
	ld.global.nc.u8 %r383, [%rd61];
	// end inline asm
	shl.b32 	%r446, %r383, 24;
$L__BB1_47:
	shl.b32 	%r385, %r3, 4;
	and.b32  	%r386, %r385, 496;
	shr.u32 	%r387, %r3, 3;
	and.b32  	%r388, %r387, 124;
	add.s32 	%r389, %r386, %r388;
	cvt.u32.u16 	%r390, %rs18;
	shl.b32 	%r391, %r390, 16;
	and.b32  	%r392, %r391, 16711680;
	or.b32  	%r393, %r446, %r392;
	and.b16  	%rs14, %rs19, 255;
	mul.wide.u16 	%r394, %rs14, 256;
	or.b32  	%r395, %r393, %r394;
	cvt.u32.u16 	%r396, %rs20;
	and.b32  	%r397, %r396, 255;
	or.b32  	%r398, %r395, %r397;
	mov.u32 	%r399, _ZZ46mx_block_rearrange_2d_K_groups_colmajor_kernelPKhiiiiiPKiPhiiE13smem_swizzled;
	add.s32 	%r400, %r399, %r389;
	st.shared.u32 	[%r400], %r398;
	bar.sync 	0;
	ld.shared.u32 	%r401, [_ZZ46mx_block_rearrange_2d_K_groups_colmajor_kernelPKhiiiiiPKiPhiiE22output_group_start_col];
	sub.s32 	%r402, %r39, %r430;
	add.s32 	%r403, %r402, 3;
	shr.s32 	%r404, %r403, 31;
	shr.u32 	%r405, %r404, 30;
	add.s32 	%r406, %r403, %r405;
	shr.s32 	%r407, %r406, 2;
	mad.lo.s32 	%r408, %r407, %r2, %r428;
	mul.lo.s32 	%r409, %r408, %r76;
	mad.lo.s32 	%r410, %r401, %r75, %r409;
	cvt.s64.s32 	%rd64, %r410;
	shl.b32 	%r411, %r3, 2;
	cvt.u64.u32 	%rd65, %r411;
	add.s64 	%rd66, %rd64, %rd65;
	cvta.to.global.u64 	%rd67, %rd10;
	add.s64 	%rd68, %rd67, %rd66;
	add.s32 	%r412, %r399, %r411;
	ld.shared.u32 	%r413, [%r412];
	st.global.u32 	[%rd68], %r413;
$L__BB1_48:
	ret;

}
	// .globl	_Z57mx_block_rearrange_2d_K_groups_colmajor_vectorized_kernelPKhiiiiPKiPhii
.visible .entry _Z57mx_block_rearrange_2d_K_groups_colmajor_vectorized_kernelPKhiiiiPKiPhii(
	.param .u64 .ptr .align 1 _Z57mx_block_rearrange_2d_K_groups_colmajor_vectorized_kernelPKhiiiiPKiPhii_param_0,
	.param .u32 _Z57mx_block_rearrange_2d_K_groups_colmajor_vectorized_kernelPKhiiiiPKiPhii_param_1,
	.param .u32 _Z57mx_block_rearrange_2d_K_groups_colmajor_vectorized_kernelPKhiiiiPKiPhii_param_2,
	.param .u32 _Z57mx_block_rearrange_2d_K_groups_colmajor_vectorized_kernelPKhiiiiPKiPhii_param_3,
	.param .u32 _Z57mx_block_rearrange_2d_K_groups_colmajor_vectorized_kernelPKhiiiiPKiPhii_param_4,
	.param .u64 .ptr .align 1 _Z57mx_block_rearrange_2d_K_groups_colmajor_vectorized_kernelPKhiiiiPKiPhii_param_5,
	.param .u64 .ptr .align 1 _Z57mx_block_rearrange_2d_K_groups_colmajor_vectorized_kernelPKhiiiiPKiPhii_param_6,
	.param .u32 _Z57mx_block_rearrange_2d_K_groups_colmajor_vectorized_kernelPKhiiiiPKiPhii_param_7,
	.param .u32 _Z57mx_block_rearrange_2d_K_groups_colmajor_vectorized_kernelPKhiiiiPKiPhii_param_8
)
{
	.reg .pred 	%p<33>;
	.reg .b16 	%rs<23>;
	.reg .b32 	%r<457>;
	.reg .b64 	%rd<67>;
	// demoted variable
	.shared .align 16 .b8 _ZZ57mx_block_rearrange_2d_K_groups_colmajor_vectorized_kernelPKhiiiiPKiPhiiE10smem_block[512];
	// demoted variable
	.shared .align 4 .b8 _ZZ57mx_block_rearrange_2d_K_groups_colmajor_vectorized_kernelPKhiiiiPKiPhiiE11smem_cumsum[128];
	// demoted variable
	.shared .align 4 .u32 _ZZ57mx_block_rearrange_2d_K_groups_colmajor_vectorized_kernelPKhiiiiPKiPhiiE22output_group_start_col;
	ld.param.u64 	%rd10, [_Z57mx_block_rearrange_2d_K_groups_colmajor_vectorized_kernelPKhiiiiPKiPhii_param_0];
	ld.param.u32 	%r73, [_Z57mx_block_rearrange_2d_K_groups_colmajor_vectorized_kernelPKhiiiiPKiPhii_param_1];
	ld.param.u32 	%r74, [_Z57mx_block_rearrange_2d_K_groups_colmajor_vectorized_kernelPKhiiiiPKiPhii_param_2];
	ld.param.u32 	%r75, [_Z57mx_block_rearrange_2d_K_groups_colmajor_vectorized_kernelPKhiiiiPKiPhii_param_4];
	ld.param.u64 	%rd12, [_Z57mx_block_rearrange_2d_K_groups_colmajor_vectorized_kernelPKhiiiiPKiPhii_param_5];
	ld.param.u64 	%rd11, [_Z57mx_block_rearrange_2d_K_groups_colmajor_vectorized_kernelPKhiiiiPKiPhii_param_6];
	ld.param.u32 	%r76, [_Z57mx_block_rearrange_2d_K_groups_colmajor_vectorized_kernelPKhiiiiPKiPhii_param_7];
	ld.param.u32 	%r77, [_Z57mx_block_rearrange_2d_K_groups_colmajor_vectorized_kernelPKhiiiiPKiPhii_param_8];
	cvta.to.global.u64 	%rd1, %rd12;
	mov.u32 	%r1, %ctaid.x;
	mov.u32 	%r2, %ctaid.y;
	mov.u32 	%r3, %tid.x;
	shr.u32 	%r4, %r3, 5;
	and.b32  	%r5, %r3, 31;
	setp.ne.s32 	%p1, %r3, 0;
	@%p1 bra 	$L__BB2_15;
	setp.lt.s32 	%p2, %r77, 1;
	mov.b32 	%r432, 0;
	mov.u32 	%r431, %r432;
	@%p2 bra 	$L__BB2_3;
	ld.global.nc.u32 	%r80, [%rd1];
	add.s32 	%r81, %r80, 3;
	shr.s32 	%r82, %r81, 31;
	shr.u32 	%r83, %r82, 30;
	add.s32 	%r84, %r81, %r83;
	shr.s32 	%r432, %r84, 2;
	st.shared.u32 	[_ZZ57mx_block_rearrange_2d_K_groups_colmajor_vectorized_kernelPKhiiiiPKiPhiiE11smem_cumsum], %r432;
	mov.b32 	%r431, 1;
$L__BB2_3:
	setp.ge.s32 	%p3, %r431, %r77;
	@%p3 bra 	$L__BB2_15;
	sub.s32 	%r9, %r77, %r431;
	and.b32  	%r10, %r9, 7;
	sub.s32 	%r85, %r431, %r77;
	setp.gt.u32 	%p4, %r85, -8;
	@%p4 bra 	$L__BB2_7;
	and.b32  	%r86, %r9, -8;
	neg.s32 	%r428, %r86;
	shl.b32 	%r87, %r431, 2;
	mov.u32 	%r88, _ZZ57mx_block_rearrange_2d_K_groups_colmajor_vectorized_kernelPKhiiiiPKiPhiiE11smem_cumsum;
	add.s32 	%r89, %r87, %r88;
	add.s32 	%r427, %r89, 16;
	mul.wide.u32 	%rd13, %r431, 4;
	add.s64 	%rd14, %rd13, %rd1;
	add.s64 	%rd65, %rd14, 12;
$L__BB2_6:
	.pragma "nounroll";
	ld.global.nc.u32 	%r90, [%rd65+-16];
	ld.global.nc.u32 	%r91, [%rd65+-12];
	sub.s32 	%r92, %r91, %r90;
	add.s32 	%r93, %r92, 3;
	shr.s32 	%r94, %r93, 31;
	shr.u32 	%r95, %r94, 30;
	add.s32 	%r96, %r93, %r95;
	shr.s32 	%r97, %r96, 2;
	add.s32 	%r98, %r97, %r432;
	st.shared.u32 	[%r427+-16], %r98;
	ld.global.nc.u32 	%r99, [%rd65+-8];
	sub.s32 	%r100, %r99, %r91;
	add.s32 	%r101, %r100, 3;
	shr.s32 	%r102, %r101, 31;
	shr.u32 	%r103, %r102, 30;
	add.s32 	%r104, %r101, %r103;
	shr.s32 	%r105, %r104, 2;
	add.s32 	%r106, %r105, %r98;
	st.shared.u32 	[%r427+-12], %r106;
	ld.global.nc.u32 	%r107, [%rd65+-4];
	sub.s32 	%r108, %r107, %r99;
	add.s32 	%r109, %r108, 3;
	shr.s32 	%r110, %r109, 31;
	shr.u32 	%r111, %r110, 30;
	add.s32 	%r112, %r109, %r111;
	shr.s32 	%r113, %r112, 2;
	add.s32 	%r114, %r113, %r106;
	st.shared.u32 	[%r427+-8], %r114;
	ld.global.nc.u32 	%r115, [%rd65];
	sub.s32 	%r116, %r115, %r107;
	add.s32 	%r117, %r116, 3;
	shr.s32 	%r118, %r117, 31;
	shr.u32 	%r119, %r118, 30;
	add.s32 	%r120, %r117, %r119;
	shr.s32 	%r121, %r120, 2;
	add.s32 	%r122, %r121, %r114;
	st.shared.u32 	[%r427+-4], %r122;
	ld.global.nc.u32 	%r123, [%rd65+4];
	sub.s32 	%r124, %r123, %r115;
	add.s32 	%r125, %r124, 3;
	shr.s32 	%r126, %r125, 31;
	shr.u32 	%r127, %r126, 30;
	add.s32 	%r128, %r125, %r127;
	shr.s32 	%r129, %r128, 2;
	add.s32 	%r130, %r129, %r122;
	st.shared.u32 	[%r427], %r130;
	ld.global.nc.u32 	%r131, [%rd65+8];
	sub.s32 	%r132, %r131, %r123;
	add.s32 	%r133, %r132, 3;
	shr.s32 	%r134, %r133, 31;
	shr.u32 	%r135, %r134, 30;
	add.s32 	%r136, %r133, %r135;
	shr.s32 	%r137, %r136, 2;
	add.s32 	%r138, %r137, %r130;
	st.shared.u32 	[%r427+4], %r138;
	ld.global.nc.u32 	%r139, [%rd65+12];
	sub.s32 	%r140, %r139, %r131;
	add.s32 	%r141, %r140, 3;
	shr.s32 	%r142, %r141, 31;
	shr.u32 	%r143, %r142, 30;
	add.s32 	%r144, %r141, %r143;
	shr.s32 	%r145, %r144, 2;
	add.s32 	%r146, %r145, %r138;
	st.shared.u32 	[%r427+8], %r146;
	ld.global.nc.u32 	%r147, [%rd65+16];
	sub.s32 	%r148, %r147, %r139;
	add.s32 	%r149, %r148, 3;
	shr.s32 	%r150, %r149, 31;
	shr.u32 	%r151, %r150, 30;
	add.s32 	%r152, %r149, %r151;
	shr.s32 	%r153, %r152, 2;
	add.s32 	%r432, %r153, %r146;
	st.shared.u32 	[%r427+12], %r432;
	add.s32 	%r431, %r431, 8;
	add.s32 	%r428, %r428, 8;
	add.s32 	%r427, %r427, 32;
	add.s64 	%rd65, %rd65, 32;
	setp.ne.s32 	%p5, %r428, 0;
	@%p5 bra 	$L__BB2_6;
$L__BB2_7:
	setp.eq.s32 	%p6, %r10, 0;
	@%p6 bra 	$L__BB2_15;
	and.b32  	%r23, %r9, 3;
	setp.lt.u32 	%p7, %r10, 4;
	@%p7 bra 	$L__BB2_10;
	mul.wide.s32 	%rd15, %r431, 4;
	add.s64 	%rd16, %rd1, %rd15;
	ld.global.nc.u32 	%r154, [%rd16+-4];
	mul.wide.u32 	%rd17, %r431, 4;
	add.s64 	%rd18, %rd1, %rd17;
	ld.global.nc.u32 	%r155, [%rd18];
	sub.s32 	%r156, %r155, %r154;
	add.s32 	%r157, %r156, 3;
	shr.s32 	%r158, %r157, 31;
	shr.u32 	%r159, %r158, 30;
	add.s32 	%r160, %r157, %r159;
	shr.s32 	%r161, %r160, 2;
	add.s32 	%r162, %r161, %r432;
	shl.b32 	%r163, %r431, 2;
	mov.u32 	%r164, _ZZ57mx_block_rearrange_2d_K_groups_colmajor_vectorized_kernelPKhiiiiPKiPhiiE11smem_cumsum;
	add.s32 	%r165, %r164, %r163;
	st.shared.u32 	[%r165], %r162;
	add.s32 	%r166, %r431, 1;
	mul.wide.u32 	%rd19, %r166, 4;
	add.s64 	%rd20, %rd1, %rd19;
	ld.global.nc.u32 	%r167, [%rd20];
	sub.s32 	%r168, %r167, %r155;
	add.s32 	%r169, %r168, 3;
	shr.s32 	%r170, %r169, 31;
	shr.u32 	%r171, %r170, 30;
	add.s32 	%r172, %r169, %r171;
	shr.s32 	%r173, %r172, 2;
	add.s32 	%r174, %r173, %r162;
	st.shared.u32 	[%r165+4], %r174;
	add.s32 	%r175, %r431, 2;
	ld.global.nc.u32 	%r176, [%rd16+4];
	mul.wide.u32 	%rd21, %r175, 4;
	add.s64 	%rd22, %rd1, %rd21;
	ld.global.nc.u32 	%r177, [%rd22];
	sub.s32 	%r178, %r177, %r176;
	add.s32 	%r179, %r178, 3;
	shr.s32 	%r180, %r179, 31;
	shr.u32 	%r181, %r180, 30;
	add.s32 	%r182, %r179, %r181;
	shr.s32 	%r183, %r182, 2;
	add.s32 	%r184, %r183, %r174;
	st.shared.u32 	[%r165+8], %r184;
	ld.global.nc.u32 	%r185, [%rd16+8];
	ld.global.nc.u32 	%r186, [%rd18+12];
	sub.s32 	%r187, %r186, %r185;
	add.s32 	%r188, %r187, 3;
	shr.s32 	%r189, %r188, 31;
	shr.u32 	%r190, %r189, 30;
	add.s32 	%r191, %r188, %r190;
	shr.s32 	%r192, %r191, 2;
	add.s32 	%r432, %r192, %r184;
	st.shared.u32 	[%r165+12], %r432;
	add.s32 	%r431, %r431, 4;
$L__BB2_10:
	setp.eq.s32 	%p8, %r23, 0;
	@%p8 bra 	$L__BB2_15;
	setp.eq.s32 	%p9, %r23, 1;
	@%p9 bra 	$L__BB2_13;
	mul.wide.s32 	%rd23, %r431, 4;
	add.s64 	%rd24, %rd1, %rd23;
	ld.global.nc.u32 	%r193, [%rd24+-4];
	mul.wide.u32 	%rd25, %r431, 4;
	add.s64 	%rd26, %rd1, %rd25;
	ld.global.nc.u32 	%r194, [%rd26];
	sub.s32 	%r195, %r194, %r193;
	add.s32 	%r196, %r195, 3;
	shr.s32 	%r197, %r196, 31;
	shr.u32 	%r198, %r197, 30;
	add.s32 	%r199, %r196, %r198;
	shr.s32 	%r200, %r199, 2;
	add.s32 	%r201, %r200, %r432;
	shl.b32 	%r202, %r431, 2;
	mov.u32 	%r203, _ZZ57mx_block_rearrange_2d_K_groups_colmajor_vectorized_kernelPKhiiiiPKiPhiiE11smem_cumsum;
	add.s32 	%r204, %r203, %r202;
	st.shared.u32 	[%r204], %r201;
	ld.global.nc.u32 	%r205, [%rd26+4];
	sub.s32 	%r206, %r205, %r194;
	add.s32 	%r207, %r206, 3;
	shr.s32 	%r208, %r207, 31;
	shr.u32 	%r209, %r208, 30;
	add.s32 	%r210, %r207, %r209;
	shr.s32 	%r211, %r210, 2;
	add.s32 	%r432, %r211, %r201;
	st.shared.u32 	[%r204+4], %r432;
	add.s32 	%r431, %r431, 2;
$L__BB2_13:
	and.b32  	%r212, %r9, 1;
	setp.eq.b32 	%p10, %r212, 1;
	not.pred 	%p11, %p10;
	@%p11 bra 	$L__BB2_15;
	mul.wide.s32 	%rd27, %r431, 4;
	add.s64 	%rd28, %rd1, %rd27;
	ld.global.nc.u32 	%r213, [%rd28+-4];
	mul.wide.u32 	%rd29, %r431, 4;
	add.s64 	%rd30, %rd1, %rd29;
	ld.global.nc.u32 	%r214, [%rd30];
	sub.s32 	%r215, %r214, %r213;
	add.s32 	%r216, %r215, 3;
	shr.s32 	%r217, %r216, 31;
	shr.u32 	%r218, %r217, 30;
	add.s32 	%r219, %r216, %r218;
	shr.s32 	%r220, %r219, 2;
	add.s32 	%r221, %r220, %r432;
	shl.b32 	%r222, %r431, 2;
	mov.u32 	%r223, _ZZ57mx_block_rearrange_2d_K_groups_colmajor_vectorized_kernelPKhiiiiPKiPhiiE11smem_cumsum;
	add.s32 	%r224, %r223, %r222;
	st.shared.u32 	[%r224], %r221;
$L__BB2_15:
	bar.sync 	0;
	setp.lt.s32 	%p12, %r77, 1;
	mov.b32 	%r440, 0;
	mov.u32 	%r441, %r440;
	@%p12 bra 	$L__BB2_21;
	mov.b32 	%r437, 0;
	mov.u32 	%r229, _ZZ57mx_block_rearrange_2d_K_groups_colmajor_vectorized_kernelPKhiiiiPKiPhiiE11smem_cumsum;
	mov.u32 	%r438, %r437;
$L__BB2_17:
	shl.b32 	%r228, %r437, 2;
	add.s32 	%r230, %r229, %r228;
	ld.shared.u32 	%r34, [%r230];
	setp.lt.s32 	%p13, %r1, %r34;
	@%p13 bra 	$L__BB2_19;
	add.s32 	%r437, %r437, 1;
	setp.eq.s32 	%p14, %r437, %r77;
	mov.b32 	%r440, 0;
	mov.u32 	%r438, %r34;
	mov.u32 	%r441, %r440;
	@%p14 bra 	$L__BB2_21;
	bra.uni 	$L__BB2_17;
$L__BB2_19:
	sub.s32 	%r439, %r1, %r438;
	setp.eq.s32 	%p15, %r437, 0;
	mov.b32 	%r440, 0;
	mov.u32 	%r441, %r440;
	@%p15 bra 	$L__BB2_21;
	mul.wide.u32 	%rd31, %r437, 4;
	add.s64 	%rd32, %rd1, %rd31;
	ld.global.nc.u32 	%r441, [%rd32+-4];
	mov.u32 	%r440, %r437;
$L__BB2_21:
	mul.wide.u32 	%rd33, %r440, 4;
	add.s64 	%rd34, %rd1, %rd33;
	ld.global.nc.u32 	%r41, [%rd34];
	shl.b32 	%r234, %r439, 2;
	add.s32 	%r42, %r441, %r234;
	setp.le.s32 	%p16, %r41, %r42;
	@%p16 bra 	$L__BB2_47;
	setp.ne.s32 	%p17, %r3, 0;
	@%p17 bra 	$L__BB2_38;
	setp.eq.s32 	%p18, %r440, 0;
	mov.b32 	%r448, 0;
	mov.u32 	%r456, %r448;
	@%p18 bra 	$L__BB2_25;
	ld.global.nc.u32 	%r237, [%rd1];
	add.s32 	%r238, %r237, 3;
	shr.s32 	%r239, %r238, 31;
	shr.u32 	%r240, %r239, 30;
	add.s32 	%r241, %r238, %r240;
	and.b32  	%r456, %r241, -4;
	mov.b32 	%r448, 1;
$L__BB2_25:
	setp.ge.u32 	%p19, %r448, %r440;
	@%p19 bra 	$L__BB2_37;
	sub.s32 	%r46, %r440, %r448;
	and.b32  	%r47, %r46, 7;
	sub.s32 	%r243, %r448, %r440;
	setp.gt.u32 	%p20, %r243, -8;
	@%p20 bra 	$L__BB2_29;
	and.b32  	%r244, %r46, 2147483640;
	neg.s32 	%r444, %r244;
	mul.wide.u32 	%rd35, %r448, 4;
	add.s64 	%rd36, %rd35, %rd1;
	add.s64 	%rd66, %rd36, 12;
$L__BB2_28:
	.pragma "nounroll";
	ld.global.nc.u32 	%r245, [%rd66+-16];
	ld.global.nc.u32 	%r246, [%rd66+-12];
	sub.s32 	%r247, %r246, %r245;
	add.s32 	%r248, %r247, 3;
	shr.s32 	%r249, %r248, 31;
	shr.u32 	%r250, %r249, 30;
	add.s32 	%r251, %r248, %r250;
	shr.s32 	%r252, %r251, 2;
	ld.global.nc.u32 	%r253, [%rd66+-8];
	sub.s32 	%r254, %r253, %r246;
	add.s32 	%r255, %r254, 3;
	shr.s32 	%r256, %r255, 31;
	shr.u32 	%r257, %r256, 30;
	add.s32 	%r258, %r255, %r257;
	shr.s32 	%r259, %r258, 2;
	add.s32 	%r260, %r252, %r259;
	ld.global.nc.u32 	%r261, [%rd66+-4];
	sub.s32 	%r262, %r261, %r253;
	add.s32 	%r263, %r262, 3;
	shr.s32 	%r264, %r263, 31;
	shr.u32 	%r265, %r264, 30;
	add.s32 	%r266, %r263, %r265;
	shr.s32 	%r267, %r266, 2;
	add.s32 	%r268, %r260, %r267;
	ld.global.nc.u32 	%r269, [%rd66];
	sub.s32 	%r270, %r269, %r261;
	add.s32 	%r271, %r270, 3;
	shr.s32 	%r272, %r271, 31;
	shr.u32 	%r273, %r272, 30;
	add.s32 	%r274, %r271, %r273;
	shr.s32 	%r275, %r274, 2;
	add.s32 	%r276, %r268, %r275;
	ld.global.nc.u32 	%r277, [%rd66+4];
	sub.s32 	%r278, %r277, %r269;
	add.s32 	%r279, %r278, 3;
	shr.s32 	%r280, %r279, 31;
	shr.u32 	%r281, %r280, 30;
	add.s32 	%r282, %r279, %r281;
	shr.u32 	%r283, %r282, 2;
	add.s32 	%r284, %r276, %r283;
	ld.global.nc.u32 	%r285, [%rd66+8];
	sub.s32 	%r286, %r285, %r277;
	add.s32 	%r287, %r286, 3;
	shr.s32 	%r288, %r287, 31;
	shr.u32 	%r289, %r288, 30;
	add.s32 	%r290, %r287, %r289;
	shr.u32 	%r291, %r290, 2;
	add.s32 	%r292, %r284, %r291;
	ld.global.nc.u32 	%r293, [%rd66+12];
	sub.s32 	%r294, %r293, %r285;
	add.s32 	%r295, %r294, 3;
	shr.s32 	%r296, %r295, 31;
	shr.u32 	%r297, %r296, 30;
	add.s32 	%r298, %r295, %r297;
	shr.u32 	%r299, %r298, 2;
	add.s32 	%r300, %r292, %r299;
	ld.global.nc.u32 	%r301, [%rd66+16];
	sub.s32 	%r302, %r301, %r293;
	add.s32 	%r303, %r302, 3;
	shr.s32 	%r304, %r303, 31;
	shr.u32 	%r305, %r304, 30;
	add.s32 	%r306, %r303, %r305;
	shr.u32 	%r307, %r306, 2;
	add.s32 	%r308, %r300, %r307;
	shl.b32 	%r309, %r308, 2;
	add.s32 	%r456, %r309, %r456;
	add.s32 	%r448, %r448, 8;
	add.s32 	%r444, %r444, 8;
	add.s64 	%rd66, %rd66, 32;
	setp.ne.s32 	%p21, %r444, 0;
	@%p21 bra 	$L__BB2_28;
$L__BB2_29:
	setp.eq.s32 	%p22, %r47, 0;
	@%p22 bra 	$L__BB2_37;
	and.b32  	%r58, %r46, 3;
	setp.lt.u32 	%p23, %r47, 4;
	@%p23 bra 	$L__BB2_32;
	mul.wide.s32 	%rd37, %r448, 4;
	add.s64 	%rd38, %rd1, %rd37;
	ld.global.nc.u32 	%r311, [%rd38+-4];
	mul.wide.u32 	%rd39, %r448, 4;
	add.s64 	%rd40, %rd1, %rd39;
	ld.global.nc.u32 	%r312, [%rd40];
	sub.s32 	%r313, %r312, %r311;
	add.s32 	%r314, %r313, 3;
	shr.s32 	%r315, %r314, 31;
	shr.u32 	%r316, %r315, 30;
	add.s32 	%r317, %r314, %r316;
	shr.u32 	%r318, %r317, 2;
	add.s32 	%r319, %r448, 1;
	mul.wide.u32 	%rd41, %r319, 4;
	add.s64 	%rd42, %rd1, %rd41;
	ld.global.nc.u32 	%r320, [%rd42];
	sub.s32 	%r321, %r320, %r312;
	add.s32 	%r322, %r321, 3;
	shr.s32 	%r323, %r322, 31;
	shr.u32 	%r324, %r323, 30;
	add.s32 	%r325, %r322, %r324;
	shr.u32 	%r326, %r325, 2;
	add.s32 	%r327, %r318, %r326;
	add.s32 	%r328, %r448, 2;
	ld.global.nc.u32 	%r329, [%rd38+4];
	mul.wide.u32 	%rd43, %r328, 4;
	add.s64 	%rd44, %rd1, %rd43;
	ld.global.nc.u32 	%r330, [%rd44];
	sub.s32 	%r331, %r330, %r329;
	add.s32 	%r332, %r331, 3;
	shr.s32 	%r333, %r332, 31;
	shr.u32 	%r334, %r333, 30;
	add.s32 	%r335, %r332, %r334;
	shr.u32 	%r336, %r335, 2;
	add.s32 	%r337, %r327, %r336;
	ld.global.nc.u32 	%r338, [%rd38+8];
	ld.global.nc.u32 	%r339, [%rd40+12];
	sub.s32 	%r340, %r339, %r338;
	add.s32 	%r341, %r340, 3;
	shr.s32 	%r342, %r341, 31;
	shr.u32 	%r343, %r342, 30;
	add.s32 	%r344, %r341, %r343;
	shr.u32 	%r345, %r344, 2;
	add.s32 	%r346, %r337, %r345;
	shl.b32 	%r347, %r346, 2;
	add.s32 	%r456, %r347, %r456;
	add.s32 	%r448, %r448, 4;
$L__BB2_32:
	setp.eq.s32 	%p24, %r58, 0;
	@%p24 bra 	$L__BB2_37;
	setp.eq.s32 	%p25, %r58, 1;
	@%p25 bra 	$L__BB2_35;
	mul.wide.s32 	%rd45, %r448, 4;
	add.s64 	%rd46, %rd1, %rd45;
	ld.global.nc.u32 	%r349, [%rd46+-4];
	mul.wide.u32 	%rd47, %r448, 4;
	add.s64 	%rd48, %rd1, %rd47;
	ld.global.nc.u32 	%r350, [%rd48];
	sub.s32 	%r351, %r350, %r349;
	add.s32 	%r352, %r351, 3;
	shr.s32 	%r353, %r352, 31;
	shr.u32 	%r354, %r353, 30;
	add.s32 	%r355, %r352, %r354;
	shr.u32 	%r356, %r355, 2;
	ld.global.nc.u32 	%r357, [%rd48+4];
	sub.s32 	%r358, %r357, %r350;
	add.s32 	%r359, %r358, 3;
	shr.s32 	%r360, %r359, 31;
	shr.u32 	%r361, %r360, 30;
	add.s32 	%r362, %r359, %r361;
	shr.u32 	%r363, %r362, 2;
	add.s32 	%r364, %r356, %r363;
	shl.b32 	%r365, %r364, 2;
	add.s32 	%r456, %r365, %r456;
	add.s32 	%r448, %r448, 2;
$L__BB2_35:
	and.b32  	%r366, %r46, 1;
	setp.eq.b32 	%p26, %r366, 1;
	not.pred 	%p27, %p26;
	@%p27 bra 	$L__BB2_37;
	mul.wide.s32 	%rd49, %r448, 4;
	add.s64 	%rd50, %rd1, %rd49;
	ld.global.nc.u32 	%r367, [%rd50+-4];
	mul.wide.u32 	%rd51, %r448, 4;
	add.s64 	%rd52, %rd1, %rd51;
	ld.global.nc.u32 	%r368, [%rd52];
	sub.s32 	%r369, %r368, %r367;
	add.s32 	%r370, %r369, 3;
	shr.s32 	%r371, %r370, 31;
	shr.u32 	%r372, %r371, 30;
	add.s32 	%r373, %r370, %r372;
	and.b32  	%r374, %r373, -4;
	add.s32 	%r456, %r374, %r456;
$L__BB2_37:
	st.shared.u32 	[_ZZ57mx_block_rearrange_2d_K_groups_colmajor_vectorized_kernelPKhiiiiPKiPhiiE22output_group_start_col], %r456;
$L__BB2_38:
	sub.s32 	%r375, %r41, %r42;
	setp.ge.s32 	%p28, %r4, %r375;
	mov.b16 	%rs19, 0;
	mov.u16 	%rs20, %rs19;
	mov.u16 	%rs21, %rs19;
	mov.u16 	%rs22, %rs19;
	@%p28 bra 	$L__BB2_46;
	shl.b32 	%r376, %r2, 7;
	add.s32 	%r377, %r42, %r4;
	shl.b32 	%r378, %r5, 2;
	or.b32  	%r71, %r378, %r376;
	mul.wide.s32 	%rd53, %r377, %r73;
	add.s64 	%rd8, %rd10, %rd53;
	or.b32  	%r379, %r71, 3;
	setp.ge.s32 	%p29, %r379, %r74;
	@%p29 bra 	$L__BB2_41;
	cvt.u64.u32 	%rd59, %r71;
	add.s64 	%rd58, %rd8, %rd59;
	// begin inline asm
	ld.global.nc.u32 %r385, [%rd58];
	// end inline asm
	cvt.u16.u32 	%rs22, %r385;
	shr.u32 	%r386, %r385, 8;
	cvt.u16.u32 	%rs21, %r386;
	{ .reg .b16 tmp; mov.b32 {tmp, %rs20}, %r385; }
	shr.u32 	%r387, %r385, 24;
	cvt.u16.u32 	%rs19, %r387;
	bra.uni 	$L__BB2_46;
$L__BB2_41:
	setp.ge.s32 	%p30, %r71, %r74;
	mov.u16 	%rs20, %rs19;
	mov.u16 	%rs21, %rs19;
	mov.u16 	%rs22, %rs19;
	@%p30 bra 	$L__BB2_46;
	cvt.u64.u32 	%rd55, %r71;
	add.s64 	%rd54, %rd8, %rd55;
	// begin inline asm
	ld.global.nc.u8 %r380, [%rd54];
	// end inline asm
	add.s32 	%r381, %r71, 1;
	setp.ge.s32 	%p31, %r381, %r74;
	mov.b16 	%rs21, 0;
	@%p31 bra 	$L__BB2_44;
	add.s64 	%rd56, %rd54, 1;
	// begin inline asm
	ld.global.nc.u8 %r382, [%rd56];
	// end inline asm
	cvt.u16.u32 	%rs21, %r382;
$L__BB2_44:
	cvt.u16.u32 	%rs22, %r380;
	add.s32 	%r383, %r71, 2;
	setp.ge.s32 	%p32, %r383, %r74;
	mov.b16 	%rs19, 0;
	mov.u16 	%rs20, %rs19;
	@%p32 bra 	$L__BB2_46;
	add.s64 	%rd57, %rd54, 2;
	// begin inline asm
	ld.global.nc.u8 %r384, [%rd57];
	// end inline asm
	cvt.u16.u32 	%rs20, %r384;
$L__BB2_46:
	shl.b32 	%r388, %r3, 6;
	and.b32  	%r389, %r388, 448;
	shr.u32 	%r390, %r3, 1;
	and.b32  	%r391, %r390, 12;
	add.s32 	%r392, %r391, %r4;
	or.b32  	%r393, %r392, %r389;
	mov.u32 	%r394, _ZZ57mx_block_rearrange_2d_K_groups_colmajor_vectorized_kernelPKhiiiiPKiPhiiE10smem_block;
	add.s32 	%r395, %r394, %r393;
	st.shared.u8 	[%r395], %rs22;
	shl.b32 	%r396, %r5, 6;
	or.b32  	%r397, %r396, 16;
	and.b32  	%r398, %r397, 464;
	shr.u32 	%r399, %r5, 1;
	and.b32  	%r400, %r399, 12;
	add.s32 	%r401, %r400, %r4;
	add.s32 	%r402, %r401, %r398;
	add.s32 	%r403, %r394, %r402;
	st.shared.u8 	[%r403], %rs21;
	or.b32  	%r404, %r396, 32;
	and.b32  	%r405, %r404, 480;
	add.s32 	%r406, %r401, %r405;
	add.s32 	%r407, %r394, %r406;
	st.shared.u8 	[%r407], %rs20;
	or.b32  	%r408, %r396, 48;
	and.b32  	%r409, %r408, 496;
	add.s32 	%r410, %r401, %r409;
	add.s32 	%r411, %r394, %r410;
	st.shared.u8 	[%r411], %rs19;
	bar.sync 	0;
	ld.shared.u32 	%r412, [_ZZ57mx_block_rearrange_2d_K_groups_colmajor_vectorized_kernelPKhiiiiPKiPhiiE22output_group_start_col];
	sub.s32 	%r413, %r41, %r441;
	add.s32 	%r414, %r413, 3;
	shr.s32 	%r415, %r414, 31;
	shr.u32 	%r416, %r415, 30;
	add.s32 	%r417, %r414, %r416;
	shr.s32 	%r418, %r417, 2;
	mad.lo.s32 	%r419, %r418, %r2, %r439;
	mul.lo.s32 	%r420, %r419, %r76;
	mad.lo.s32 	%r421, %r412, %r75, %r420;
	cvt.s64.s32 	%rd60, %r421;
	shl.b32 	%r422, %r3, 2;
	cvt.u64.u32 	%rd61, %r422;
	add.s64 	%rd62, %rd60, %rd61;
	cvta.to.global.u64 	%rd63, %rd11;
	add.s64 	%rd64, %rd63, %rd62;
	add.s32 	%r423, %r394, %r422;
	ld.shared.u32 	%r424, [%r423];
	st.global.u32 	[%rd64], %r424;
$L__BB2_47:
	ret;

}
	// .globl	_Z61mx_block_rearrange_2d_K_groups_colmajor_vectorized_16B_kernelPKhiiiiPKiPhii
.visible .entry _Z61mx_block_rearrange_2d_K_groups_colmajor_vectorized_16B_kernelPKhiiiiPKiPhii(
	.param .u64 .ptr .align 1 _Z61mx_block_rearrange_2d_K_groups_colmajor_vectorized_16B_kernelPKhiiiiPKiPhii_param_0,
	.param .u32 _Z61mx_block_rearrange_2d_K_groups_colmajor_vectorized_16B_kernelPKhiiiiPKiPhii_param_1,
	.param .u32 _Z61mx_block_rearrange_2d_K_groups_colmajor_vectorized_16B_kernelPKhiiiiPKiPhii_param_2,
	.param .u32 _Z61mx_block_rearrange_2d_K_groups_colmajor_vectorized_16B_kernelPKhiiiiPKiPhii_param_3,
	.param .u32 _Z61mx_block_rearrange_2d_K_groups_colmajor_vectorized_16B_kernelPKhiiiiPKiPhii_param_4,
	.param .u64 .ptr .align 1 _Z61mx_block_rearrange_2d_K_groups_colmajor_vectorized_16B_kernelPKhiiiiPKiPhii_param_5,
	.param .u64 .ptr .align 1 _Z61mx_block_rearrange_2d_K_groups_colmajor_vectorized_16B_kernelPKhiiiiPKiPhii_param_6,
	.param .u32 _Z61mx_block_rearrange_2d_K_groups_colmajor_vectorized_16B_kernelPKhiiiiPKiPhii_param_7,
	.param .u32 _Z61mx_block_rearrange_2d_K_groups_colmajor_vectorized_16B_kernelPKhiiiiPKiPhii_param_8
)
{
	.reg .pred 	%p<45>;
	.reg .b32 	%r<669>;
	.reg .b64 	%rd<88>;
	// demoted variable
	.shared .align 16 .b8 _ZZ61mx_block_rearrange_2d_K_groups_colmajor_vectorized_16B_kernelPKhiiiiPKiPhiiE10smem_block[2048];
	// demoted variable
	.shared .align 4 .b8 _ZZ61mx_block_rearrange_2d_K_groups_colmajor_vectorized_16B_kernelPKhiiiiPKiPhiiE11smem_cumsum[128];
	// demoted variable
	.shared .align 4 .u32 _ZZ61mx_block_rearrange_2d_K_groups_colmajor_vectorized_16B_kernelPKhiiiiPKiPhiiE22output_group_start_col;
	ld.param.u64 	%rd10, [_Z61mx_block_rearrange_2d_K_groups_colmajor_vectorized_16B_kernelPKhiiiiPKiPhii_param_0];
	ld.param.u32 	%r108, [_Z61mx_block_rearrange_2d_K_groups_colmajor_vectorized_16B_kernelPKhiiiiPKiPhii_param_1];
	ld.param.u32 	%r109, [_Z61mx_block_rearrange_2d_K_groups_colmajor_vectorized_16B_kernelPKhiiiiPKiPhii_param_2];
	ld.param.u32 	%r110, [_Z61mx_block_rearrange_2d_K_groups_colmajor_vectorized_16B_kernelPKhiiiiPKiPhii_param_4];
	ld.param.u64 	%rd12, [_Z61mx_block_rearrange_2d_K_groups_colmajor_vectorized_16B_kernelPKhiiiiPKiPhii_param_5];
	ld.param.u64 	%rd11, [_Z61mx_block_rearrange_2d_K_groups_colmajor_vectorized_16B_kernelPKhiiiiPKiPhii_param_6];
	ld.param.u32 	%r111, [_Z61mx_block_rearrange_2d_K_groups_colmajor_vectorized_16B_kernelPKhiiiiPKiPhii_param_8];
	cvta.to.global.u64 	%rd1, %rd12;
	mov.u32 	%r1, %ctaid.x;
	mov.u32 	%r2, %ctaid.y;
	mov.u32 	%r3, %tid.x;
	shr.u32 	%r4, %r3, 5;
	and.b32  	%r5, %r3, 31;
	setp.ne.s32 	%p1, %r3, 0;
	@%p1 bra 	$L__BB3_15;
	setp.lt.s32 	%p2, %r111, 1;
	mov.b32 	%r627, 0;
	mov.u32 	%r626, %r627;
	@%p2 bra 	$L__BB3_3;
	ld.global.nc.u32 	%r114, [%rd1];
	add.s32 	%r115, %r114, 3;
	shr.s32 	%r116, %r115, 31;
	shr.u32 	%r117, %r116, 30;
	add.s32 	%r118, %r115, %r117;
	shr.s32 	%r627, %r118, 2;
	st.shared.u32 	[_ZZ61mx_block_rearrange_2d_K_groups_colmajor_vectorized_16B_kernelPKhiiiiPKiPhiiE11smem_cumsum], %r627;
	mov.b32 	%r626, 1;
$L__BB3_3:
	setp.ge.s32 	%p3, %r626, %r111;
	@%p3 bra 	$L__BB3_15;
	sub.s32 	%r9, %r111, %r626;
	and.b32  	%r10, %r9, 7;
	sub.s32 	%r119, %r626, %r111;
	setp.gt.u32 	%p4, %r119, -8;
	@%p4 bra 	$L__BB3_7;
	and.b32  	%r120, %r9, -8;
	neg.s32 	%r623, %r120;
	shl.b32 	%r121, %r626, 2;
	mov.u32 	%r122, _ZZ61mx_block_rearrange_2d_K_groups_colmajor_vectorized_16B_kernelPKhiiiiPKiPhiiE11smem_cumsum;
	add.s32 	%r123, %r121, %r122;
	add.s32 	%r622, %r123, 16;
	mul.wide.u32 	%rd13, %r626, 4;
	add.s64 	%rd14, %rd13, %rd1;
	add.s64 	%rd86, %rd14, 12;
$L__BB3_6:
	.pragma "nounroll";
	ld.global.nc.u32 	%r124, [%rd86+-16];
	ld.global.nc.u32 	%r125, [%rd86+-12];
	sub.s32 	%r126, %r125, %r124;
	add.s32 	%r127, %r126, 3;
	shr.s32 	%r128, %r127, 31;
	shr.u32 	%r129, %r128, 30;
	add.s32 	%r130, %r127, %r129;
	shr.s32 	%r131, %r130, 2;
	add.s32 	%r132, %r131, %r627;
	st.shared.u32 	[%r622+-16], %r132;
	ld.global.nc.u32 	%r133, [%rd86+-8];
	sub.s32 	%r134, %r133, %r125;
	add.s32 	%r135, %r134, 3;
	shr.s32 	%r136, %r135, 31;
	shr.u32 	%r137, %r136, 30;
	add.s32 	%r138, %r135, %r137;
	shr.s32 	%r139, %r138, 2;
	add.s32 	%r140, %r139, %r132;
	st.shared.u32 	[%r622+-12], %r140;
	ld.global.nc.u32 	%r141, [%rd86+-4];
	sub.s32 	%r142, %r141, %r133;
	add.s32 	%r143, %r142, 3;
	shr.s32 	%r144, %r143, 31;
	shr.u32 	%r145, %r144, 30;
	add.s32 	%r146, %r143, %r145;
	shr.s32 	%r147, %r146, 2;
	add.s32 	%r148, %r147, %r140;
	st.shared.u32 	[%r622+-8], %r148;
	ld.global.nc.u32 	%r149, [%rd86];
	sub.s32 	%r150, %r149, %r141;
	add.s32 	%r151, %r150, 3;
	shr.s32 	%r152, %r151, 31;
	shr.u32 	%r153, %r152, 30;
	add.s32 	%r154, %r151, %r153;
	shr.s32 	%r155, %r154, 2;
	add.s32 	%r156, %r155, %r148;
	st.shared.u32 	[%r622+-4], %r156;
	ld.global.nc.u32 	%r157, [%rd86+4];
	sub.s32 	%r158, %r157, %r149;
	add.s32 	%r159, %r158, 3;
	shr.s32 	%r160, %r159, 31;
	shr.u32 	%r161, %r160, 30;
	add.s32 	%r162, %r159, %r161;
	shr.s32 	%r163, %r162, 2;
	add.s32 	%r164, %r163, %r156;
	st.shared.u32 	[%r622], %r164;
	ld.global.nc.u32 	%r165, [%rd86+8];
	sub.s32 	%r166, %r165, %r157;
	add.s32 	%r167, %r166, 3;
	shr.s32 	%r168, %r167, 31;
	shr.u32 	%r169, %r168, 30;
	add.s32 	%r170, %r167, %r169;
	shr.s32 	%r171, %r170, 2;
	add.s32 	%r172, %r171, %r164;
	st.shared.u32 	[%r622+4], %r172;
	ld.global.nc.u32 	%r173, [%rd86+12];
	sub.s32 	%r174, %r173, %r165;
	add.s32 	%r175, %r174, 3;
	shr.s32 	%r176, %r175, 31;
	shr.u32 	%r177, %r176, 30;
	add.s32 	%r178, %r175, %r177;
	shr.s32 	%r179, %r178, 2;
	add.s32 	%r180, %r179, %r172;
	st.shared.u32 	[%r622+8], %r180;
	ld.global.nc.u32 	%r181, [%rd86+16];
	sub.s32 	%r182, %r181, %r173;
	add.s32 	%r183, %r182, 3;
	shr.s32 	%r184, %r183, 31;
	shr.u32 	%r185, %r184, 30;
	add.s32 	%r186, %r183, %r185;
	shr.s32 	%r187, %r186, 2;
	add.s32 	%r627, %r187, %r180;
	st.shared.u32 	[%r622+12], %r627;
	add.s32 	%r626, %r626, 8;
	add.s32 	%r623, %r623, 8;
	add.s32 	%r622, %r622, 32;
	add.s64 	%rd86, %rd86, 32;
	setp.ne.s32 	%p5, %r623, 0;
	@%p5 bra 	$L__BB3_6;
$L__BB3_7:
	setp.eq.s32 	%p6, %r10, 0;
	@%p6 bra 	$L__BB3_15;
	and.b32  	%r23, %r9, 3;
	setp.lt.u32 	%p7, %r10, 4;
	@%p7 bra 	$L__BB3_10;
	mul.wide.s32 	%rd15, %r626, 4;
	add.s64 	%rd16, %rd1, %rd15;
	ld.global.nc.u32 	%r188, [%rd16+-4];
	mul.wide.u32 	%rd17, %r626, 4;
	add.s64 	%rd18, %rd1, %rd17;
	ld.global.nc.u32 	%r189, [%rd18];
	sub.s32 	%r190, %r189, %r188;
	add.s32 	%r191, %r190, 3;
	shr.s32 	%r192, %r191, 31;
	shr.u32 	%r193, %r192, 30;
	add.s32 	%r194, %r191, %r193;
	shr.s32 	%r195, %r194, 2;
	add.s32 	%r196, %r195, %r627;
	shl.b32 	%r197, %r626, 2;
	mov.u32 	%r198, _ZZ61mx_block_rearrange_2d_K_groups_colmajor_vectorized_16B_kernelPKhiiiiPKiPhiiE11smem_cumsum;
	add.s32 	%r199, %r198, %r197;
	st.shared.u32 	[%r199], %r196;
	add.s32 	%r200, %r626, 1;
	mul.wide.u32 	%rd19, %r200, 4;
	add.s64 	%rd20, %rd1, %rd19;
	ld.global.nc.u32 	%r201, [%rd20];
	sub.s32 	%r202, %r201, %r189;
	add.s32 	%r203, %r202, 3;
	shr.s32 	%r204, %r203, 31;
	shr.u32 	%r205, %r204, 30;
	add.s32 	%r206, %r203, %r205;
	shr.s32 	%r207, %r206, 2;
	add.s32 	%r208, %r207, %r196;
	st.shared.u32 	[%r199+4], %r208;
	add.s32 	%r209, %r626, 2;
	ld.global.nc.u32 	%r210, [%rd16+4];
	mul.wide.u32 	%rd21, %r209, 4;
	add.s64 	%rd22, %rd1, %rd21;
	ld.global.nc.u32 	%r211, [%rd22];
	sub.s32 	%r212, %r211, %r210;
	add.s32 	%r213, %r212, 3;
	shr.s32 	%r214, %r213, 31;
	shr.u32 	%r215, %r214, 30;
	add.s32 	%r216, %r213, %r215;
	shr.s32 	%r217, %r216, 2;
	add.s32 	%r218, %r217, %r208;
	st.shared.u32 	[%r199+8], %r218;
	ld.global.nc.u32 	%r219, [%rd16+8];
	ld.global.nc.u32 	%r220, [%rd18+12];
	sub.s32 	%r221, %r220, %r219;
	add.s32 	%r222, %r221, 3;
	shr.s32 	%r223, %r222, 31;
	shr.u32 	%r224, %r223, 30;
	add.s32 	%r225, %r222, %r224;
	shr.s32 	%r226, %r225, 2;
	add.s32 	%r627, %r226, %r218;
	st.shared.u32 	[%r199+12], %r627;
	add.s32 	%r626, %r626, 4;
$L__BB3_10:
	setp.eq.s32 	%p8, %r23, 0;
	@%p8 bra 	$L__BB3_15;
	setp.eq.s32 	%p9, %r23, 1;
	@%p9 bra 	$L__BB3_13;
	mul.wide.s32 	%rd23, %r626, 4;
	add.s64 	%rd24, %rd1, %rd23;
	ld.global.nc.u32 	%r227, [%rd24+-4];
	mul.wide.u32 	%rd25, %r626, 4;
	add.s64 	%rd26, %rd1, %rd25;
	ld.global.nc.u32 	%r228, [%rd26];
	sub.s32 	%r229, %r228, %r227;
	add.s32 	%r230, %r229, 3;
	shr.s32 	%r231, %r230, 31;
	shr.u32 	%r232, %r231, 30;
	add.s32 	%r233, %r230, %r232;
	shr.s32 	%r234, %r233, 2;
	add.s32 	%r235, %r234, %r627;
	shl.b32 	%r236, %r626, 2;
	mov.u32 	%r237, _ZZ61mx_block_rearrange_2d_K_groups_colmajor_vectorized_16B_kernelPKhiiiiPKiPhiiE11smem_cumsum;
	add.s32 	%r238, %r237, %r236;
	st.shared.u32 	[%r238], %r235;
	ld.global.nc.u32 	%r239, [%rd26+4];
	sub.s32 	%r240, %r239, %r228;
	add.s32 	%r241, %r240, 3;
	shr.s32 	%r242, %r241, 31;
	shr.u32 	%r243, %r242, 30;
	add.s32 	%r244, %r241, %r243;
	shr.s32 	%r245, %r244, 2;
	add.s32 	%r627, %r245, %r235;
	st.shared.u32 	[%r238+4], %r627;
	add.s32 	%r626, %r626, 2;
$L__BB3_13:
	and.b32  	%r246, %r9, 1;
	setp.eq.b32 	%p10, %r246, 1;
	not.pred 	%p11, %p10;
	@%p11 bra 	$L__BB3_15;
	mul.wide.s32 	%rd27, %r626, 4;
	add.s64 	%rd28, %rd1, %rd27;
	ld.global.nc.u32 	%r247, [%rd28+-4];
	mul.wide.u32 	%rd29, %r626, 4;
	add.s64 	%rd30, %rd1, %rd29;
	ld.global.nc.u32 	%r248, [%rd30];
	sub.s32 	%r249, %r248, %r247;
	add.s32 	%r250, %r249, 3;
	shr.s32 	%r251, %r250, 31;
	shr.u32 	%r252, %r251, 30;
	add.s32 	%r253, %r250, %r252;
	shr.s32 	%r254, %r253, 2;
	add.s32 	%r255, %r254, %r627;
	shl.b32 	%r256, %r626, 2;
	mov.u32 	%r257, _ZZ61mx_block_rearrange_2d_K_groups_colmajor_vectorized_16B_kernelPKhiiiiPKiPhiiE11smem_cumsum;
	add.s32 	%r258, %r257, %r256;
	st.shared.u32 	[%r258], %r255;
$L__BB3_15:
	bar.sync 	0;
	setp.lt.s32 	%p12, %r111, 1;
	mov.b32 	%r635, 0;
	mov.u32 	%r636, %r635;
	@%p12 bra 	$L__BB3_21;
	mov.b32 	%r632, 0;
	mov.u32 	%r263, _ZZ61mx_block_rearrange_2d_K_groups_colmajor_vectorized_16B_kernelPKhiiiiPKiPhiiE11smem_cumsum;
	mov.u32 	%r633, %r632;
$L__BB3_17:
	shl.b32 	%r262, %r632, 2;
	add.s32 	%r264, %r263, %r262;
	ld.shared.u32 	%r34, [%r264];
	setp.lt.s32 	%p13, %r1, %r34;
	@%p13 bra 	$L__BB3_19;
	add.s32 	%r632, %r632, 1;
	setp.eq.s32 	%p14, %r632, %r111;
	mov.b32 	%r635, 0;
	mov.u32 	%r633, %r34;
	mov.u32 	%r636, %r635;
	@%p14 bra 	$L__BB3_21;
	bra.uni 	$L__BB3_17;
$L__BB3_19:
	sub.s32 	%r634, %r1, %r633;
	setp.eq.s32 	%p15, %r632, 0;
	mov.b32 	%r635, 0;
	mov.u32 	%r636, %r635;
	@%p15 bra 	$L__BB3_21;
	mul.wide.u32 	%rd31, %r632, 4;
	add.s64 	%rd32, %rd1, %rd31;
	ld.global.nc.u32 	%r636, [%rd32+-4];
	mov.u32 	%r635, %r632;
$L__BB3_21:
	mul.wide.u32 	%rd33, %r635, 4;
	add.s64 	%rd34, %rd1, %rd33;
	ld.global.nc.u32 	%r41, [%rd34];
	shl.b32 	%r268, %r634, 2;
	add.s32 	%r42, %r636, %r268;
	setp.le.s32 	%p16, %r41, %r42;
	@%p16 bra 	$L__BB3_71;
	setp.ne.s32 	%p17, %r3, 0;
	@%p17 bra 	$L__BB3_38;
	setp.eq.s32 	%p18, %r635, 0;
	mov.b32 	%r643, 0;
	mov.u32 	%r651, %r643;
	@%p18 bra 	$L__BB3_25;
	ld.global.nc.u32 	%r271, [%rd1];
	add.s32 	%r272, %r271, 3;
	shr.s32 	%r273, %r272, 31;
	shr.u32 	%r274, %r273, 30;
	add.s32 	%r275, %r272, %r274;
	and.b32  	%r651, %r275, -4;
	mov.b32 	%r643, 1;
$L__BB3_25:
	setp.ge.u32 	%p19, %r643, %r635;
	@%p19 bra 	$L__BB3_37;
	sub.s32 	%r46, %r635, %r643;
	and.b32  	%r47, %r46, 7;
	sub.s32 	%r277, %r643, %r635;
	setp.gt.u32 	%p20, %r277, -8;
	@%p20 bra 	$L__BB3_29;
	and.b32  	%r278, %r46, 2147483640;
	neg.s32 	%r639, %r278;
	mul.wide.u32 	%rd35, %r643, 4;
	add.s64 	%rd36, %rd35, %rd1;
	add.s64 	%rd87, %rd36, 12;
$L__BB3_28:
	.pragma "nounroll";
	ld.global.nc.u32 	%r279, [%rd87+-16];
	ld.global.nc.u32 	%r280, [%rd87+-12];
	sub.s32 	%r281, %r280, %r279;
	add.s32 	%r282, %r281, 3;
	shr.s32 	%r283, %r282, 31;
	shr.u32 	%r284, %r283, 30;
	add.s32 	%r285, %r282, %r284;
	shr.s32 	%r286, %r285, 2;
	ld.global.nc.u32 	%r287, [%rd87+-8];
	sub.s32 	%r288, %r287, %r280;
	add.s32 	%r289, %r288, 3;
	shr.s32 	%r290, %r289, 31;
	shr.u32 	%r291, %r290, 30;
	add.s32 	%r292, %r289, %r291;
	shr.s32 	%r293, %r292, 2;
	add.s32 	%r294, %r286, %r293;
	ld.global.nc.u32 	%r295, [%rd87+-4];
	sub.s32 	%r296, %r295, %r287;
	add.s32 	%r297, %r296, 3;
	shr.s32 	%r298, %r297, 31;
	shr.u32 	%r299, %r298, 30;
	add.s32 	%r300, %r297, %r299;
	shr.s32 	%r301, %r300, 2;
	add.s32 	%r302, %r294, %r301;
	ld.global.nc.u32 	%r303, [%rd87];
	sub.s32 	%r304, %r303, %r295;
	add.s32 	%r305, %r304, 3;
	shr.s32 	%r306, %r305, 31;
	shr.u32 	%r307, %r306, 30;
	add.s32 	%r308, %r305, %r307;
	shr.s32 	%r309, %r308, 2;
	add.s32 	%r310, %r302, %r309;
	ld.global.nc.u32 	%r311, [%rd87+4];
	sub.s32 	%r312, %r311, %r303;
	add.s32 	%r313, %r312, 3;
	shr.s32 	%r314, %r313, 31;
	shr.u32 	%r315, %r314, 30;
	add.s32 	%r316, %r313, %r315;
	shr.u32 	%r317, %r316, 2;
	add.s32 	%r318, %r310, %r317;
	ld.global.nc.u32 	%r319, [%rd87+8];
	sub.s32 	%r320, %r319, %r311;
	add.s32 	%r321, %r320, 3;
	shr.s32 	%r322, %r321, 31;
	shr.u32 	%r323, %r322, 30;
	add.s32 	%r324, %r321, %r323;
	shr.u32 	%r325, %r324, 2;
	add.s32 	%r326, %r318, %r325;
	ld.global.nc.u32 	%r327, [%rd87+12];
	sub.s32 	%r328, %r327, %r319;
	add.s32 	%r329, %r328, 3;
	shr.s32 	%r330, %r329, 31;
	shr.u32 	%r331, %r330, 30;
	add.s32 	%r332, %r329, %r331;
	shr.u32 	%r333, %r332, 2;
	add.s32 	%r334, %r326, %r333;
	ld.global.nc.u32 	%r335, [%rd87+16];
	sub.s32 	%r336, %r335, %r327;
	add.s32 	%r337, %r336, 3;
	shr.s32 	%r338, %r337, 31;
	shr.u32 	%r339, %r338, 30;
	add.s32 	%r340, %r337, %r339;
	shr.u32 	%r341, %r340, 2;
	add.s32 	%r342, %r334, %r341;
	shl.b32 	%r343, %r342, 2;
	add.s32 	%r651, %r343, %r651;
	add.s32 	%r643, %r643, 8;
	add.s32 	%r639, %r639, 8;
	add.s64 	%rd87, %rd87, 32;
	setp.ne.s32 	%p21, %r639, 0;
	@%p21 bra 	$L__BB3_28;
$L__BB3_29:
	setp.eq.s32 	%p22, %r47, 0;
	@%p22 bra 	$L__BB3_37;
	and.b32  	%r58, %r46, 3;
	setp.lt.u32 	%p23, %r47, 4;
	@%p23 bra 	$L__BB3_32;
	mul.wide.s32 	%rd37, %r643, 4;
	add.s64 	%rd38, %rd1, %rd37;
	ld.global.nc.u32 	%r345, [%rd38+-4];
	mul.wide.u32 	%rd39, %r643, 4;
	add.s64 	%rd40, %rd1, %rd39;
	ld.global.nc.u32 	%r346, [%rd40];
	sub.s32 	%r347, %r346, %r345;
	add.s32 	%r348, %r347, 3;
	shr.s32 	%r349, %r348, 31;
	shr.u32 	%r350, %r349, 30;
	add.s32 	%r351, %r348, %r350;
	shr.u32 	%r352, %r351, 2;
	add.s32 	%r353, %r643, 1;
	mul.wide.u32 	%rd41, %r353, 4;
	add.s64 	%rd42, %rd1, %rd41;
	ld.global.nc.u32 	%r354, [%rd42];
	sub.s32 	%r355, %r354, %r346;
	add.s32 	%r356, %r355, 3;
	shr.s32 	%r357, %r356, 31;
	shr.u32 	%r358, %r357, 30;
	add.s32 	%r359, %r356, %r358;
	shr.u32 	%r360, %r359, 2;
	add.s32 	%r361, %r352, %r360;
	add.s32 	%r362, %r643, 2;
	ld.global.nc.u32 	%r363, [%rd38+4];
	mul.wide.u32 	%rd43, %r362, 4;
	add.s64 	%rd44, %rd1, %rd43;
	ld.global.nc.u32 	%r364, [%rd44];
	sub.s32 	%r365, %r364, %r363;
	add.s32 	%r366, %r365, 3;
	shr.s32 	%r367, %r366, 31;
	shr.u32 	%r368, %r367, 30;
	add.s32 	%r369, %r366, %r368;
	shr.u32 	%r370, %r369, 2;
	add.s32 	%r371, %r361, %r370;
	ld.global.nc.u32 	%r372, [%rd38+8];
	ld.global.nc.u32 	%r373, [%rd40+12];
	sub.s32 	%r374, %r373, %r372;
	add.s32 	%r375, %r374, 3;
	shr.s32 	%r376, %r375, 31;
	shr.u32 	%r377, %r376, 30;
	add.s32 	%r378, %r375, %r377;
	shr.u32 	%r379, %r378, 2;
	add.s32 	%r380, %r371, %r379;
	shl.b32 	%r381, %r380, 2;
	add.s32 	%r651, %r381, %r651;
	add.s32 	%r643, %r643, 4;
$L__BB3_32:
	setp.eq.s32 	%p24, %r58, 0;
	@%p24 bra 	$L__BB3_37;
	setp.eq.s32 	%p25, %r58, 1;
	@%p25 bra 	$L__BB3_35;
	mul.wide.s32 	%rd45, %r643, 4;
	add.s64 	%rd46, %rd1, %rd45;
	ld.global.nc.u32 	%r383, [%rd46+-4];
	mul.wide.u32 	%rd47, %r643, 4;
	add.s64 	%rd48, %rd1, %rd47;
	ld.global.nc.u32 	%r384, [%rd48];
	sub.s32 	%r385, %r384, %r383;
	add.s32 	%r386, %r385, 3;
	shr.s32 	%r387, %r386, 31;
	shr.u32 	%r388, %r387, 30;
	add.s32 	%r389, %r386, %r388;
	shr.u32 	%r390, %r389, 2;
	ld.global.nc.u32 	%r391, [%rd48+4];
	sub.s32 	%r392, %r391, %r384;
	add.s32 	%r393, %r392, 3;
	shr.s32 	%r394, %r393, 31;
	shr.u32 	%r395, %r394, 30;
	add.s32 	%r396, %r393, %r395;
	shr.u32 	%r397, %r396, 2;
	add.s32 	%r398, %r390, %r397;
	shl.b32 	%r399, %r398, 2;
	add.s32 	%r651, %r399, %r651;
	add.s32 	%r643, %r643, 2;
$L__BB3_35:
	and.b32  	%r400, %r46, 1;
	setp.eq.b32 	%p26, %r400, 1;
	not.pred 	%p27, %p26;
	@%p27 bra 	$L__BB3_37;
	mul.wide.s32 	%rd49, %r643, 4;
	add.s64 	%rd50, %rd1, %rd49;
	ld.global.nc.u32 	%r401, [%rd50+-4];
	mul.wide.u32 	%rd51, %r643, 4;
	add.s64 	%rd52, %rd1, %rd51;
	ld.global.nc.u32 	%r402, [%rd52];
	sub.s32 	%r403, %r402, %r401;
	add.s32 	%r404, %r403, 3;
	shr.s32 	%r405, %r404, 31;
	shr.u32 	%r406, %r405, 30;
	add.s32 	%r407, %r404, %r406;
	and.b32  	%r408, %r407, -4;
	add.s32 	%r651, %r408, %r651;
$L__BB3_37:
	st.shared.u32 	[_ZZ61mx_block_rearrange_2d_K_groups_colmajor_vectorized_16B_kernelPKhiiiiPKiPhiiE22output_group_start_col], %r651;
$L__BB3_38:
	bar.sync 	0;
	sub.s32 	%r410, %r41, %r42;
	setp.ge.s32 	%p28, %r4, %r410;
	mov.b32 	%r665, 0;
	mov.u32 	%r660, %r665;
	mov.u32 	%r656, %r665;
	mov.u32 	%r653, %r665;
	@%p28 bra 	$L__BB3_70;
	shl.b32 	%r411, %r2, 9;
	add.s32 	%r412, %r42, %r4;
	shl.b32 	%r413, %r5, 4;
	or.b32  	%r71, %r413, %r411;
	mul.wide.s32 	%rd53, %r412, %r108;
	add.s64 	%rd8, %rd10, %rd53;
	or.b32  	%r414, %r71, 15;
	setp.ge.s32 	%p29, %r414, %r109;
	@%p29 bra 	$L__BB3_41;
	cvt.u64.u32 	%rd71, %r71;
	add.s64 	%rd70, %rd8, %rd71;
	// begin inline asm
	ld.global.nc.v4.u32 {%r653,%r656,%r660,%r665}, [%rd70];
	// end inline asm
	bra.uni 	$L__BB3_70;
$L__BB3_41:
	setp.ge.s32 	%p30, %r71, %r109;
	mov.u32 	%r660, %r665;
	mov.u32 	%r656, %r665;
	mov.u32 	%r653, %r665;
	@%p30 bra 	$L__BB3_70;
	cvt.u64.u32 	%rd55, %r71;
	add.s64 	%rd54, %rd8, %rd55;
	// begin inline asm
	ld.global.nc.u8 %r416, [%rd54];
	// end inline asm
	and.b32  	%r653, %r416, 255;
	add.s32 	%r417, %r71, 1;
	setp.ge.s32 	%p31, %r417, %r109;
	@%p31 bra 	$L__BB3_44;
	add.s64 	%rd56, %rd54, 1;
	// begin inline asm
	ld.global.nc.u8 %r418, [%rd56];
	// end inline asm
	shl.b32 	%r419, %r418, 8;
	and.b32  	%r420, %r419, 65280;
	or.b32  	%r653, %r653, %r420;
$L__BB3_44:
	add.s32 	%r421, %r71, 2;
	setp.ge.s32 	%p32, %r421, %r109;
	@%p32 bra 	$L__BB3_46;
	add.s64 	%rd57, %rd54, 2;
	// begin inline asm
	ld.global.nc.u8 %r422, [%rd57];
	// end inline asm
	shl.b32 	%r423, %r422, 16;
	and.b32  	%r424, %r423, 16711680;
	or.b32  	%r653, %r653, %r424;
$L__BB3_46:
	add.s32 	%r425, %r71, 3;
	setp.ge.s32 	%p33, %r425, %r109;
	@%p33 bra 	$L__BB3_48;
	add.s64 	%rd58, %rd54, 3;
	// begin inline asm
	ld.global.nc.u8 %r426, [%rd58];
	// end inline asm
	shl.b32 	%r427, %r426, 24;
	or.b32  	%r653, %r653, %r427;
$L__BB3_48:
	add.s32 	%r429, %r71, 4;
	setp.ge.s32 	%p34, %r429, %r109;
	mov.b32 	%r656, 0;
	@%p34 bra 	$L__BB3_50;
	add.s64 	%rd59, %rd54, 4;
	// begin inline asm
	ld.global.nc.u8 %r430, [%rd59];
	// end inline asm
	and.b32  	%r656, %r430, 255;
$L__BB3_50:
	add.s32 	%r431, %r71, 5;
	setp.ge.s32 	%p35, %r431, %r109;
	@%p35 bra 	$L__BB3_52;
	add.s64 	%rd60, %rd54, 5;
	// begin inline asm
	ld.global.nc.u8 %r432, [%rd60];
	// end inline asm
	shl.b32 	%r433, %r432, 8;
	and.b32  	%r434, %r433, 65280;
	or.b32  	%r656, %r656, %r434;
$L__BB3_52:
	add.s32 	%r435, %r71, 6;
	setp.ge.s32 	%p36, %r435, %r109;
	@%p36 bra 	$L__BB3_54;
	add.s64 	%rd61, %rd54, 6;
	// begin inline asm
	ld.global.nc.u8 %r436, [%rd61];
	// end inline asm
	shl.b32 	%r437, %r436, 16;
	and.b32  	%r438, %r437, 16711680;
	or.b32  	%r656, %r656, %r438;
$L__BB3_54:
	add.s32 	%r439, %r71, 7;
	setp.ge.s32 	%p37, %r439, %r109;
	@%p37 bra 	$L__BB3_56;
	add.s64 	%rd62, %rd54, 7;
	// begin inline asm
	ld.global.nc.u8 %r440, [%rd62];
	// end inline asm
	shl.b32 	%r441, %r440, 24;
	or.b32  	%r656, %r656, %r441;
$L__BB3_56:
	add.s32 	%r443, %r71, 8;
	setp.ge.s32 	%p38, %r443, %r109;
	mov.b32 	%r660, 0;
	@%p38 bra 	$L__BB3_58;
	add.s64 	%rd63, %rd54, 8;
	// begin inline asm
	ld.global.nc.u8 %r444, [%rd63];
	// end inline asm
	and.b32  	%r660, %r444, 255;
$L__BB3_58:
	add.s32 	%r445, %r71, 9;
	setp.ge.s32 	%p39, %r445, %r109;
	@%p39 bra 	$L__BB3_60;
	add.s64 	%rd64, %rd54, 9;
	// begin inline asm
	ld.global.nc.u8 %r446, [%rd64];
	// end inline asm
	shl.b32 	%r447, %r446, 8;
	and.b32  	%r448, %r447, 65280;
	or.b32  	%r660, %r660, %r448;
$L__BB3_60:
	add.s32 	%r449, %r71, 10;
	setp.ge.s32 	%p40, %r449, %r109;
	@%p40 bra 	$L__BB3_62;
	add.s64 	%rd65, %rd54, 10;
	// begin inline asm
	ld.global.nc.u8 %r450, [%rd65];
	// end inline asm
	shl.b32 	%r451, %r450, 16;
	and.b32  	%r452, %r451, 16711680;
	or.b32  	%r660, %r660, %r452;
$L__BB3_62:
	add.s32 	%r453, %r71, 11;
	setp.ge.s32 	%p41, %r453, %r109;
	@%p41 bra 	$L__BB3_64;
	add.s64 	%rd66, %rd54, 11;
	// begin inline asm
	ld.global.nc.u8 %r454, [%rd66];
	// end inline asm
	shl.b32 	%r455, %r454, 24;
	or.b32  	%r660, %r660, %r455;
$L__BB3_64:
	add.s32 	%r457, %r71, 12;
	setp.ge.s32 	%p42, %r457, %r109;
	mov.b32 	%r665, 0;
	@%p42 bra 	$L__BB3_66;
	add.s64 	%rd67, %rd54, 12;
	// begin inline asm
	ld.global.nc.u8 %r458, [%rd67];
	// end inline asm
	and.b32  	%r665, %r458, 255;
$L__BB3_66:
	add.s32 	%r459, %r71, 13;
	setp.ge.s32 	%p43, %r459, %r109;
	@%p43 bra 	$L__BB3_68;
	add.s64 	%rd68, %rd54, 13;
	// begin inline asm
	ld.global.nc.u8 %r460, [%rd68];
	// end inline asm
	shl.b32 	%r461, %r460, 8;
	and.b32  	%r462, %r461, 65280;
	or.b32  	%r665, %r665, %r462;
$L__BB3_68:
	add.s32 	%r463, %r71, 14;
	setp.ge.s32 	%p44, %r463, %r109;
	@%p44 bra 	$L__BB3_70;
	add.s64 	%rd69, %rd54, 14;
	// begin inline asm
	ld.global.nc.u8 %r464, [%rd69];
	// end inline asm
	shl.b32 	%r465, %r464, 16;
	and.b32  	%r466, %r465, 16711680;
	or.b32  	%r665, %r665, %r466;
$L__BB3_70:
	cvta.to.global.u64 	%rd72, %rd11;
	shl.b32 	%r471, %r3, 6;
	and.b32  	%r472, %r471, 1536;
	shl.b32 	%r473, %r3, 8;
	and.b32  	%r474, %r473, 256;
	shl.b32 	%r475, %r3, 1;
	and.b32  	%r476, %r475, 12;
	or.b32  	%r477, %r474, %r476;
	add.s32 	%r478, %r4, %r477;
	or.b32  	%r479, %r472, %r478;
	mov.u32 	%r480, _ZZ61mx_block_rearrange_2d_K_groups_colmajor_vectorized_16B_kernelPKhiiiiPKiPhiiE10smem_block;
	add.s32 	%r481, %r480, %r479;
	st.shared.u8 	[%r481], %r653;
	shl.b32 	%r482, %r5, 8;
	or.b32  	%r483, %r482, 16;
	and.b32  	%r484, %r483, 272;
	shl.b32 	%r485, %r5, 1;
	and.b32  	%r486, %r485, 12;
	or.b32  	%r487, %r484, %r486;
	add.s32 	%r488, %r4, %r487;
	shr.u32 	%r489, %r653, 8;
	shl.b32 	%r490, %r5, 6;
	and.b32  	%r491, %r490, 1536;
	or.b32  	%r492, %r491, %r488;
	add.s32 	%r493, %r480, %r492;
	st.shared.u8 	[%r493], %r489;
	or.b32  	%r494, %r482, 32;
	and.b32  	%r495, %r494, 288;
	or.b32  	%r496, %r495, %r486;
	add.s32 	%r497, %r4, %r496;
	shr.u32 	%r498, %r653, 16;
	or.b32  	%r499, %r491, %r497;
	add.s32 	%r500, %r480, %r499;
	st.shared.u8 	[%r500], %r498;
	or.b32  	%r501, %r482, 48;
	and.b32  	%r502, %r501, 304;
	or.b32  	%r503, %r502, %r486;
	add.s32 	%r504, %r4, %r503;
	shr.u32 	%r505, %r653, 24;
	or.b32  	%r506, %r491, %r504;
	add.s32 	%r507, %r480, %r506;
	st.shared.u8 	[%r507], %r505;
	or.b32  	%r508, %r482, %r485;
	or.b32  	%r509, %r508, 64;
	and.b32  	%r510, %r509, 332;
	add.s32 	%r511, %r4, %r510;
	or.b32  	%r512, %r491, %r511;
	add.s32 	%r513, %r480, %r512;
	st.shared.u8 	[%r513], %r656;
	or.b32  	%r514, %r482, 80;
	and.b32  	%r515, %r514, 336;
	or.b32  	%r516, %r515, %r486;
	add.s32 	%r517, %r4, %r516;
	shr.u32 	%r518, %r656, 8;
	or.b32  	%r519, %r491, %r517;
	add.s32 	%r520, %r480, %r519;
	st.shared.u8 	[%r520], %r518;
	or.b32  	%r521, %r482, 96;
	and.b32  	%r522, %r521, 352;
	or.b32  	%r523, %r522, %r486;
	add.s32 	%r524, %r4, %r523;
	shr.u32 	%r525, %r656, 16;
	or.b32  	%r526, %r491, %r524;
	add.s32 	%r527, %r480, %r526;
	st.shared.u8 	[%r527], %r525;
	or.b32  	%r528, %r482, 112;
	and.b32  	%r529, %r528, 368;
	or.b32  	%r530, %r529, %r486;
	add.s32 	%r531, %r4, %r530;
	shr.u32 	%r532, %r656, 24;
	or.b32  	%r533, %r491, %r531;
	add.s32 	%r534, %r480, %r533;
	st.shared.u8 	[%r534], %r532;
	or.b32  	%r535, %r508, 128;
	and.b32  	%r536, %r535, 396;
	add.s32 	%r537, %r4, %r536;
	or.b32  	%r538, %r491, %r537;
	add.s32 	%r539, %r480, %r538;
	st.shared.u8 	[%r539], %r660;
	or.b32  	%r540, %r482, 144;
	and.b32  	%r541, %r540, 400;
	or.b32  	%r542, %r541, %r486;
	add.s32 	%r543, %r4, %r542;
	shr.u32 	%r544, %r660, 8;
	or.b32  	%r545, %r491, %r543;
	add.s32 	%r546, %r480, %r545;
	st.shared.u8 	[%r546], %r544;
	or.b32  	%r547, %r482, 160;
	and.b32  	%r548, %r547, 416;
	or.b32  	%r549, %r548, %r486;
	add.s32 	%r550, %r4, %r549;
	shr.u32 	%r551, %r660, 16;
	or.b32  	%r552, %r491, %r550;
	add.s32 	%r553, %r480, %r552;
	st.shared.u8 	[%r553], %r551;
	or.b32  	%r554, %r482, 176;
	and.b32  	%r555, %r554, 432;
	or.b32  	%r556, %r555, %r486;
	add.s32 	%r557, %r4, %r556;
	shr.u32 	%r558, %r660, 24;
	or.b32  	%r559, %r491, %r557;
	add.s32 	%r560, %r480, %r559;
	st.shared.u8 	[%r560], %r558;
	or.b32  	%r561, %r508, 192;
	and.b32  	%r562, %r561, 460;
	add.s32 	%r563, %r4, %r562;
	or.b32  	%r564, %r491, %r563;
	add.s32 	%r565, %r480, %r564;
	st.shared.u8 	[%r565], %r665;
	or.b32  	%r566, %r482, 208;
	and.b32  	%r567, %r566, 464;
	or.b32  	%r568, %r567, %r486;
	add.s32 	%r569, %r4, %r568;
	shr.u32 	%r570, %r665, 8;
	or.b32  	%r571, %r491, %r569;
	add.s32 	%r572, %r480, %r571;
	st.shared.u8 	[%r572], %r570;
	or.b32  	%r573, %r482, 224;
	and.b32  	%r574, %r573, 480;
	or.b32  	%r575, %r574, %r486;
	add.s32 	%r576, %r4, %r575;
	shr.u32 	%r577, %r665, 16;
	add.s32 	%r578, %r491, %r576;
	add.s32 	%r579, %r480, %r578;
	st.shared.u8 	[%r579], %r577;
	or.b32  	%r580, %r482, 240;
	and.b32  	%r581, %r580, 496;
	or.b32  	%r582, %r581, %r486;
	add.s32 	%r583, %r4, %r582;
	shr.u32 	%r584, %r665, 24;
	add.s32 	%r585, %r491, %r583;
	add.s32 	%r586, %r480, %r585;
	st.shared.u8 	[%r586], %r584;
	bar.sync 	0;
	ld.shared.u32 	%r587, [_ZZ61mx_block_rearrange_2d_K_groups_colmajor_vectorized_16B_kernelPKhiiiiPKiPhiiE22output_group_start_col];
	sub.s32 	%r588, %r41, %r636;
	shl.b32 	%r589, %r634, 9;
	mad.lo.s32 	%r590, %r587, %r110, %r589;
	shl.b32 	%r591, %r3, 2;
	and.b32  	%r592, %r591, 508;
	cvt.u64.u32 	%rd73, %r592;
	shl.b32 	%r593, %r2, 2;
	add.s32 	%r594, %r588, 3;
	shr.s32 	%r595, %r594, 31;
	shr.u32 	%r596, %r595, 30;
	add.s32 	%r597, %r594, %r596;
	shl.b32 	%r598, %r597, 7;
	and.b32  	%r599, %r598, -512;
	shr.u32 	%r600, %r3, 7;
	add.s32 	%r601, %r593, %r600;
	mad.lo.s32 	%r602, %r599, %r601, %r590;
	cvt.s64.s32 	%rd74, %r602;
	add.s64 	%rd75, %rd74, %rd73;
	add.s64 	%rd76, %rd72, %rd75;
	add.s32 	%r603, %r480, %r591;
	ld.shared.u32 	%r604, [%r603];
	st.global.u32 	[%rd76], %r604;
	add.s32 	%r605, %r3, 128;
	shr.u32 	%r606, %r605, 7;
	add.s32 	%r607, %r593, %r606;
	mad.lo.s32 	%r608, %r599, %r607, %r590;
	cvt.s64.s32 	%rd77, %r608;
	add.s64 	%rd78, %rd77, %rd73;
	add.s64 	%rd79, %rd72, %rd78;
	ld.shared.u32 	%r609, [%r603+512];
	st.global.u32 	[%rd79], %r609;
	add.s32 	%r610, %r3, 256;
	shr.u32 	%r611, %r610, 7;
	add.s32 	%r612, %r593, %r611;
	mad.lo.s32 	%r613, %r599, %r612, %r590;
	cvt.s64.s32 	%rd80, %r613;
	add.s64 	%rd81, %rd80, %rd73;
	add.s64 	%rd82, %rd72, %rd81;
	ld.shared.u32 	%r614, [%r603+1024];
	st.global.u32 	[%rd82], %r614;
	add.s32 	%r615, %r3, 384;
	shr.u32 	%r616, %r615, 7;
	add.s32 	%r617, %r593, %r616;
	mad.lo.s32 	%r618, %r599, %r617, %r590;
	cvt.s64.s32 	%rd83, %r618;
	add.s64 	%rd84, %rd83, %rd73;
	add.s64 	%rd85, %rd72, %rd84;
	ld.shared.u32 	%r619, [%r603+1536];
	st.global.u32 	[%rd85], %r619;
$L__BB3_71:
	ret;

}
	// .globl	_Z57mx_block_rearrange_2d_K_groups_rowmajor_vectorized_kernelPKhiiiiPKiPhii
.visible .entry _Z57mx_block_rearrange_2d_K_groups_rowmajor_vectorized_kernelPKhiiiiPKiPhii(
	.param .u64 .ptr .align 1 _Z57mx_block_rearrange_2d_K_groups_rowmajor_vectorized_kernelPKhiiiiPKiPhii_param_0,
	.param .u32 _Z57mx_block_rearrange_2d_K_groups_rowmajor_vectorized_kernelPKhiiiiPKiPhii_param_1,
	.param .u32 _Z57mx_block_rearrange_2d_K_groups_rowmajor_vectorized_kernelPKhiiiiPKiPhii_param_2,
	.param .u32 _Z57mx_block_rearrange_2d_K_groups_rowmajor_vectorized_kernelPKhiiiiPKiPhii_param_3,
	.param .u32 _Z57mx_block_rearrange_2d_K_groups_rowmajor_vectorized_kernelPKhiiiiPKiPhii_param_4,
	.param .u64 .ptr .align 1 _Z57mx_block_rearrange_2d_K_groups_rowmajor_vectorized_kernelPKhiiiiPKiPhii_param_5,
	.param .u64 .ptr .align 1 _Z57mx_block_rearrange_2d_K_groups_rowmajor_vectorized_kernelPKhiiiiPKiPhii_param_6,
	.param .u32 _Z57mx_block_rearrange_2d_K_groups_rowmajor_vectorized_kernelPKhiiiiPKiPhii_param_7,
	.param .u32 _Z57mx_block_rearrange_2d_K_groups_rowmajor_vectorized_kernelPKhiiiiPKiPhii_param_8
)
{
	.reg .pred 	%p<60>;
	.reg .b16 	%rs<109>;
	.reg .b32 	%r<525>;
	.reg .b64 	%rd<109>;
	// demoted variable
	.shared .align 16 .b8 _ZZ57mx_block_rearrange_2d_K_groups_rowmajor_vectorized_kernelPKhiiiiPKiPhiiE10smem_block[2048];
	// demoted variable
	.shared .align 4 .b8 _ZZ57mx_block_rearrange_2d_K_groups_rowmajor_vectorized_kernelPKhiiiiPKiPhiiE11smem_cumsum[128];
	// demoted variable
	.shared .align 4 .u32 _ZZ57mx_block_rearrange_2d_K_groups_rowmajor_vectorized_kernelPKhiiiiPKiPhiiE22output_group_start_col;
	ld.param.u64 	%rd14, [_Z57mx_block_rearrange_2d_K_groups_rowmajor_vectorized_kernelPKhiiiiPKiPhii_param_0];
	ld.param.u32 	%r78, [_Z57mx_block_rearrange_2d_K_groups_rowmajor_vectorized_kernelPKhiiiiPKiPhii_param_1];
	ld.param.u32 	%r79, [_Z57mx_block_rearrange_2d_K_groups_rowmajor_vectorized_kernelPKhiiiiPKiPhii_param_2];
	ld.param.u32 	%r80, [_Z57mx_block_rearrange_2d_K_groups_rowmajor_vectorized_kernelPKhiiiiPKiPhii_param_4];
	ld.param.u64 	%rd16, [_Z57mx_block_rearrange_2d_K_groups_rowmajor_vectorized_kernelPKhiiiiPKiPhii_param_5];
	ld.param.u64 	%rd15, [_Z57mx_block_rearrange_2d_K_groups_rowmajor_vectorized_kernelPKhiiiiPKiPhii_param_6];
	ld.param.u32 	%r81, [_Z57mx_block_rearrange_2d_K_groups_rowmajor_vectorized_kernelPKhiiiiPKiPhii_param_8];
	cvta.to.global.u64 	%rd1, %rd16;
	mov.u32 	%r1, %ctaid.x;
	mov.u32 	%r2, %ctaid.y;
	mov.u32 	%r3, %tid.x;
	setp.ne.s32 	%p1, %r3, 0;
	@%p1 bra 	$L__BB4_15;
	setp.lt.s32 	%p2, %r81, 1;
	mov.b32 	%r500, 0;
	mov.u32 	%r499, %r500;
	@%p2 bra 	$L__BB4_3;
	ld.global.nc.u32 	%r84, [%rd1];
	add.s32 	%r85, %r84, 3;
	shr.s32 	%r86, %r85, 31;
	shr.u32 	%r87, %r86, 30;
	add.s32 	%r88, %r85, %r87;
	shr.s32 	%r500, %r88, 2;
	st.shared.u32 	[_ZZ57mx_block_rearrange_2d_K_groups_rowmajor_vectorized_kernelPKhiiiiPKiPhiiE11smem_cumsum], %r500;
	mov.b32 	%r499, 1;
$L__BB4_3:
	setp.ge.s32 	%p3, %r499, %r81;
	@%p3 bra 	$L__BB4_15;
	sub.s32 	%r7, %r81, %r499;
	and.b32  	%r8, %r7, 7;
	sub.s32 	%r89, %r499, %r81;
	setp.gt.u32 	%p4, %r89, -8;
	@%p4 bra 	$L__BB4_7;
	and.b32  	%r90, %r7, -8;
	neg.s32 	%r496, %r90;
	shl.b32 	%r91, %r499, 2;
	mov.u32 	%r92, _ZZ57mx_block_rearrange_2d_K_groups_rowmajor_vectorized_kernelPKhiiiiPKiPhiiE11smem_cumsum;
	add.s32 	%r93, %r91, %r92;
	add.s32 	%r495, %r93, 16;
	mul.wide.u32 	%rd17, %r499, 4;
	add.s64 	%rd18, %rd17, %rd1;
	add.s64 	%rd107, %rd18, 12;
$L__BB4_6:
	.pragma "nounroll";
	ld.global.nc.u32 	%r94, [%rd107+-16];
	ld.global.nc.u32 	%r95, [%rd107+-12];
	sub.s32 	%r96, %r95, %r94;
	add.s32 	%r97, %r96, 3;
	shr.s32 	%r98, %r97, 31;
	shr.u32 	%r99, %r98, 30;
	add.s32 	%r100, %r97, %r99;
	shr.s32 	%r101, %r100, 2;
	add.s32 	%r102, %r101, %r500;
	st.shared.u32 	[%r495+-16], %r102;
	ld.global.nc.u32 	%r103, [%rd107+-8];
	sub.s32 	%r104, %r103, %r95;
	add.s32 	%r105, %r104, 3;
	shr.s32 	%r106, %r105, 31;
	shr.u32 	%r107, %r106, 30;
	add.s32 	%r108, %r105, %r107;
	shr.s32 	%r109, %r108, 2;
	add.s32 	%r110, %r109, %r102;
	st.shared.u32 	[%r495+-12], %r110;
	ld.global.nc.u32 	%r111, [%rd107+-4];
	sub.s32 	%r112, %r111, %r103;
	add.s32 	%r113, %r112, 3;
	shr.s32 	%r114, %r113, 31;
	shr.u32 	%r115, %r114, 30;
	add.s32 	%r116, %r113, %r115;
	shr.s32 	%r117, %r116, 2;
	add.s32 	%r118, %r117, %r110;
	st.shared.u32 	[%r495+-8], %r118;
	ld.global.nc.u32 	%r119, [%rd107];
	sub.s32 	%r120, %r119, %r111;
	add.s32 	%r121, %r120, 3;
	shr.s32 	%r122, %r121, 31;
	shr.u32 	%r123, %r122, 30;
	add.s32 	%r124, %r121, %r123;
	shr.s32 	%r125, %r124, 2;
	add.s32 	%r126, %r125, %r118;
	st.shared.u32 	[%r495+-4], %r126;
	ld.global.nc.u32 	%r127, [%rd107+4];
	sub.s32 	%r128, %r127, %r119;
	add.s32 	%r129, %r128, 3;
	shr.s32 	%r130, %r129, 31;
	shr.u32 	%r131, %r130, 30;
	add.s32 	%r132, %r129, %r131;
	shr.s32 	%r133, %r132, 2;
	add.s32 	%r134, %r133, %r126;
	st.shared.u32 	[%r495], %r134;
	ld.global.nc.u32 	%r135, [%rd107+8];
	sub.s32 	%r136, %r135, %r127;
	add.s32 	%r137, %r136, 3;
	shr.s32 	%r138, %r137, 31;
	shr.u32 	%r139, %r138, 30;
	add.s32 	%r140, %r137, %r139;
	shr.s32 	%r141, %r140, 2;
	add.s32 	%r142, %r141, %r134;
	st.shared.u32 	[%r495+4], %r142;
	ld.global.nc.u32 	%r143, [%rd107+12];
	sub.s32 	%r144, %r143, %r135;
	add.s32 	%r145, %r144, 3;
	shr.s32 	%r146, %r145, 31;
	shr.u32 	%r147, %r146, 30;
	add.s32 	%r148, %r145, %r147;
	shr.s32 	%r149, %r148, 2;
	add.s32 	%r150, %r149, %r142;
	st.shared.u32 	[%r495+8], %r150;
	ld.global.nc.u32 	%r151, [%rd107+16];
	sub.s32 	%r152, %r151, %r143;
	add.s32 	%r153, %r152, 3;
	shr.s32 	%r154, %r153, 31;
	shr.u32 	%r155, %r154, 30;
	add.s32 	%r156, %r153, %r155;
	shr.s32 	%r157, %r156, 2;
	add.s32 	%r500, %r157, %r150;
	st.shared.u32 	[%r495+12], %r500;
	add.s32 	%r499, %r499, 8;
	add.s32 	%r496, %r496, 8;
	add.s32 	%r495, %r495, 32;
	add.s64 	%rd107, %rd107, 32;
	setp.ne.s32 	%p5, %r496, 0;
	@%p5 bra 	$L__BB4_6;
$L__BB4_7:
	setp.eq.s32 	%p6, %r8, 0;
	@%p6 bra 	$L__BB4_15;
	and.b32  	%r21, %r7, 3;
	setp.lt.u32 	%p7, %r8, 4;
	@%p7 bra 	$L__BB4_10;
	mul.wide.s32 	%rd19, %r499, 4;
	add.s64 	%rd20, %rd1, %rd19;
	ld.global.nc.u32 	%r158, [%rd20+-4];
	mul.wide.u32 	%rd21, %r499, 4;
	add.s64 	%rd22, %rd1, %rd21;
	ld.global.nc.u32 	%r159, [%rd22];
	sub.s32 	%r160, %r159, %r158;
	add.s32 	%r161, %r160, 3;
	shr.s32 	%r162, %r161, 31;
	shr.u32 	%r163, %r162, 30;
	add.s32 	%r164, %r161, %r163;
	shr.s32 	%r165, %r164, 2;
	add.s32 	%r166, %r165, %r500;
	shl.b32 	%r167, %r499, 2;
	mov.u32 	%r168, _ZZ57mx_block_rearrange_2d_K_groups_rowmajor_vectorized_kernelPKhiiiiPKiPhiiE11smem_cumsum;
	add.s32 	%r169, %r168, %r167;
	st.shared.u32 	[%r169], %r166;
	add.s32 	%r170, %r499, 1;
	mul.wide.u32 	%rd23, %r170, 4;
	add.s64 	%rd24, %rd1, %rd23;
	ld.global.nc.u32 	%r171, [%rd24];
	sub.s32 	%r172, %r171, %r159;
	add.s32 	%r173, %r172, 3;
	shr.s32 	%r174, %r173, 31;
	shr.u32 	%r175, %r174, 30;
	add.s32 	%r176, %r173, %r175;
	shr.s32 	%r177, %r176, 2;
	add.s32 	%r178, %r177, %r166;
	st.shared.u32 	[%r169+4], %r178;
	add.s32 	%r179, %r499, 2;
	ld.global.nc.u32 	%r180, [%rd20+4];
	mul.wide.u32 	%rd25, %r179, 4;
	add.s64 	%rd26, %rd1, %rd25;
	ld.global.nc.u32 	%r181, [%rd26];
	sub.s32 	%r182, %r181, %r180;
	add.s32 	%r183, %r182, 3;
	shr.s32 	%r184, %r183, 31;
	shr.u32 	%r185, %r184, 30;
	add.s32 	%r186, %r183, %r185;
	shr.s32 	%r187, %r186, 2;
	add.s32 	%r188, %r187, %r178;
	st.shared.u32 	[%r169+8], %r188;
	ld.global.nc.u32 	%r189, [%rd20+8];
	ld.global.nc.u32 	%r190, [%rd22+12];
	sub.s32 	%r191, %r190, %r189;
	add.s32 	%r192, %r191, 3;
	shr.s32 	%r193, %r192, 31;
	shr.u32 	%r194, %r193, 30;
	add.s32 	%r195, %r192, %r194;
	shr.s32 	%r196, %r195, 2;
	add.s32 	%r500, %r196, %r188;
	st.shared.u32 	[%r169+12], %r500;
	add.s32 	%r499, %r499, 4;
$L__BB4_10:
	setp.eq.s32 	%p8, %r21, 0;
	@%p8 bra 	$L__BB4_15;
	setp.eq.s32 	%p9, %r21, 1;
	@%p9 bra 	$L__BB4_13;
	mul.wide.s32 	%rd27, %r499, 4;
	add.s64 	%rd28, %rd1, %rd27;
	ld.global.nc.u32 	%r197, [%rd28+-4];
	mul.wide.u32 	%rd29, %r499, 4;
	add.s64 	%rd30, %rd1, %rd29;
	ld.global.nc.u32 	%r198, [%rd30];
	sub.s32 	%r199, %r198, %r197;
	add.s32 	%r200, %r199, 3;
	shr.s32 	%r201, %r200, 31;
	shr.u32 	%r202, %r201, 30;
	add.s32 	%r203, %r200, %r202;
	shr.s32 	%r204, %r203, 2;
	add.s32 	%r205, %r204, %r500;
	shl.b32 	%r206, %r499, 2;
	mov.u32 	%r207, _ZZ57mx_block_rearrange_2d_K_groups_rowmajor_vectorized_kernelPKhiiiiPKiPhiiE11smem_cumsum;
	add.s32 	%r208, %r207, %r206;
	st.shared.u32 	[%r208], %r205;
	ld.global.nc.u32 	%r209, [%rd30+4];
	sub.s32 	%r210, %r209, %r198;
	add.s32 	%r211, %r210, 3;
	shr.s32 	%r212, %r211, 31;
	shr.u32 	%r213, %r212, 30;
	add.s32 	%r214, %r211, %r213;
	shr.s32 	%r215, %r214, 2;
	add.s32 	%r500, %r215, %r205;
	st.shared.u32 	[%r208+4], %r500;
	add.s32 	%r499, %r499, 2;
$L__BB4_13:
	and.b32  	%r216, %r7, 1;
	setp.eq.b32 	%p10, %r216, 1;
	not.pred 	%p11, %p10;
	@%p11 bra 	$L__BB4_15;
	mul.wide.s32 	%rd31, %r499, 4;
	add.s64 	%rd32, %rd1, %rd31;
	ld.global.nc.u32 	%r217, [%rd32+-4];
	mul.wide.u32 	%rd33, %r499, 4;
	add.s64 	%rd34, %rd1, %rd33;
	ld.global.nc.u32 	%r218, [%rd34];
	sub.s32 	%r219, %r218, %r217;
	add.s32 	%r220, %r219, 3;
	shr.s32 	%r221, %r220, 31;
	shr.u32 	%r222, %r221, 30;
	add.s32 	%r223, %r220, %r222;
	shr.s32 	%r224, %r223, 2;
	add.s32 	%r225, %r224, %r500;
	shl.b32 	%r226, %r499, 2;
	mov.u32 	%r227, _ZZ57mx_block_rearrange_2d_K_groups_rowmajor_vectorized_kernelPKhiiiiPKiPhiiE11smem_cumsum;
	add.s32 	%r228, %r227, %r226;
	st.shared.u32 	[%r228], %r225;
$L__BB4_15:
	bar.sync 	0;
	setp.lt.s32 	%p12, %r81, 1;
	mov.b32 	%r508, 0;
	mov.u32 	%r509, %r508;
	@%p12 bra 	$L__BB4_21;
	mov.b32 	%r505, 0;
	mov.u32 	%r233, _ZZ57mx_block_rearrange_2d_K_groups_rowmajor_vectorized_kernelPKhiiiiPKiPhiiE11smem_cumsum;
	mov.u32 	%r506, %r505;
$L__BB4_17:
	shl.b32 	%r232, %r505, 2;
	add.s32 	%r234, %r233, %r232;
	ld.shared.u32 	%r32, [%r234];
	setp.lt.s32 	%p13, %r1, %r32;
	@%p13 bra 	$L__BB4_19;
	add.s32 	%r505, %r505, 1;
	setp.eq.s32 	%p14, %r505, %r81;
	mov.b32 	%r508, 0;
	mov.u32 	%r506, %r32;
	mov.u32 	%r509, %r508;
	@%p14 bra 	$L__BB4_21;
	bra.uni 	$L__BB4_17;
$L__BB4_19:
	sub.s32 	%r507, %r1, %r506;
	setp.eq.s32 	%p15, %r505, 0;
	mov.b32 	%r508, 0;
	mov.u32 	%r509, %r508;
	@%p15 bra 	$L__BB4_21;
	mul.wide.u32 	%rd35, %r505, 4;
	add.s64 	%rd36, %rd1, %rd35;
	ld.global.nc.u32 	%r509, [%rd36+-4];
	mov.u32 	%r508, %r505;
$L__BB4_21:
	mul.wide.u32 	%rd37, %r508, 4;
	add.s64 	%rd38, %rd1, %rd37;
	ld.global.nc.u32 	%r39, [%rd38];
	shl.b32 	%r238, %r507, 2;
	add.s32 	%r40, %r509, %r238;
	setp.le.s32 	%p16, %r39, %r40;
	@%p16 bra 	$L__BB4_83;
	setp.ne.s32 	%p17, %r3, 0;
	@%p17 bra 	$L__BB4_38;
	setp.eq.s32 	%p18, %r508, 0;
	mov.b32 	%r516, 0;
	mov.u32 	%r524, %r516;
	@%p18 bra 	$L__BB4_25;
	ld.global.nc.u32 	%r241, [%rd1];
	add.s32 	%r242, %r241, 3;
	shr.s32 	%r243, %r242, 31;
	shr.u32 	%r244, %r243, 30;
	add.s32 	%r245, %r242, %r244;
	and.b32  	%r524, %r245, -4;
	mov.b32 	%r516, 1;
$L__BB4_25:
	setp.ge.u32 	%p19, %r516, %r508;
	@%p19 bra 	$L__BB4_37;
	sub.s32 	%r44, %r508, %r516;
	and.b32  	%r45, %r44, 7;
	sub.s32 	%r247, %r516, %r508;
	setp.gt.u32 	%p20, %r247, -8;
	@%p20 bra 	$L__BB4_29;
	and.b32  	%r248, %r44, 2147483640;
	neg.s32 	%r512, %r248;
	mul.wide.u32 	%rd39, %r516, 4;
	add.s64 	%rd40, %rd39, %rd1;
	add.s64 	%rd108, %rd40, 12;
$L__BB4_28:
	.pragma "nounroll";
	ld.global.nc.u32 	%r249, [%rd108+-16];
	ld.global.nc.u32 	%r250, [%rd108+-12];
	sub.s32 	%r251, %r250, %r249;
	add.s32 	%r252, %r251, 3;
	shr.s32 	%r253, %r252, 31;
	shr.u32 	%r254, %r253, 30;
	add.s32 	%r255, %r252, %r254;
	shr.s32 	%r256, %r255, 2;
	ld.global.nc.u32 	%r257, [%rd108+-8];
	sub.s32 	%r258, %r257, %r250;
	add.s32 	%r259, %r258, 3;
	shr.s32 	%r260, %r259, 31;
	shr.u32 	%r261, %r260, 30;
	add.s32 	%r262, %r259, %r261;
	shr.s32 	%r263, %r262, 2;
	add.s32 	%r264, %r256, %r263;
	ld.global.nc.u32 	%r265, [%rd108+-4];
	sub.s32 	%r266, %r265, %r257;
	add.s32 	%r267, %r266, 3;
	shr.s32 	%r268, %r267, 31;
	shr.u32 	%r269, %r268, 30;
	add.s32 	%r270, %r267, %r269;
	shr.s32 	%r271, %r270, 2;
	add.s32 	%r272, %r264, %r271;
	ld.global.nc.u32 	%r273, [%rd108];
	sub.s32 	%r274, %r273, %r265;
	add.s32 	%r275, %r274, 3;
	shr.s32 	%r276, %r275, 31;
	shr.u32 	%r277, %r276, 30;
	add.s32 	%r278, %r275, %r277;
	shr.s32 	%r279, %r278, 2;
	add.s32 	%r280, %r272, %r279;
	ld.global.nc.u32 	%r281, [%rd108+4];
	sub.s32 	%r282, %r281, %r273;
	add.s32 	%r283, %r282, 3;
	shr.s32 	%r284, %r283, 31;
	shr.u32 	%r285, %r284, 30;
	add.s32 	%r286, %r283, %r285;
	shr.u32 	%r287, %r286, 2;
	add.s32 	%r288, %r280, %r287;
	ld.global.nc.u32 	%r289, [%rd108+8];
	sub.s32 	%r290, %r289, %r281;
	add.s32 	%r291, %r290, 3;
	shr.s32 	%r292, %r291, 31;
	shr.u32 	%r293, %r292, 30;
	add.s32 	%r294, %r291, %r293;
	shr.u32 	%r295, %r294, 2;
	add.s32 	%r296, %r288, %r295;
	ld.global.nc.u32 	%r297, [%rd108+12];
	sub.s32 	%r298, %r297, %r289;
	add.s32 	%r299, %r298, 3;
	shr.s32 	%r300, %r299, 31;
	shr.u32 	%r301, %r300, 30;
	add.s32 	%r302, %r299, %r301;
	shr.u32 	%r303, %r302, 2;
	add.s32 	%r304, %r296, %r303;
	ld.global.nc.u32 	%r305, [%rd108+16];
	sub.s32 	%r306, %r305, %r297;
	add.s32 	%r307, %r306, 3;
	shr.s32 	%r308, %r307, 31;
	shr.u32 	%r309, %r308, 30;
	add.s32 	%r310, %r307, %r309;
	shr.u32 	%r311, %r310, 2;
	add.s32 	%r312, %r304, %r311;
	shl.b32 	%r313, %r312, 2;
	add.s32 	%r524, %r313, %r524;
	add.s32 	%r516, %r516, 8;
	add.s32 	%r512, %r512, 8;
	add.s64 	%rd108, %rd108, 32;
	setp.ne.s32 	%p21, %r512, 0;
	@%p21 bra 	$L__BB4_28;
$L__BB4_29:
	setp.eq.s32 	%p22, %r45, 0;
	@%p22 bra 	$L__BB4_37;
	and.b32  	%r56, %r44, 3;
	setp.lt.u32 	%p23, %r45, 4;
	@%p23 bra 	$L__BB4_32;
	mul.wide.s32 	%rd41, %r516, 4;
	add.s64 	%rd42, %rd1, %rd41;
	ld.global.nc.u32 	%r315, [%rd42+-4];
	mul.wide.u32 	%rd43, %r516, 4;
	add.s64 	%rd44, %rd1, %rd43;
	ld.global.nc.u32 	%r316, [%rd44];
	sub.s32 	%r317, %r316, %r315;
	add.s32 	%r318, %r317, 3;
	shr.s32 	%r319, %r318, 31;
	shr.u32 	%r320, %r319, 30;
	add.s32 	%r321, %r318, %r320;
	shr.u32 	%r322, %r321, 2;
	add.s32 	%r323, %r516, 1;
	mul.wide.u32 	%rd45, %r323, 4;
	add.s64 	%rd46, %rd1, %rd45;
	ld.global.nc.u32 	%r324, [%rd46];
	sub.s32 	%r325, %r324, %r316;
	add.s32 	%r326, %r325, 3;
	shr.s32 	%r327, %r326, 31;
	shr.u32 	%r328, %r327, 30;
	add.s32 	%r329, %r326, %r328;
	shr.u32 	%r330, %r329, 2;
	add.s32 	%r331, %r322, %r330;
	add.s32 	%r332, %r516, 2;
	ld.global.nc.u32 	%r333, [%rd42+4];
	mul.wide.u32 	%rd47, %r332, 4;
	add.s64 	%rd48, %rd1, %rd47;
	ld.global.nc.u32 	%r334, [%rd48];
	sub.s32 	%r335, %r334, %r333;
	add.s32 	%r336, %r335, 3;
	shr.s32 	%r337, %r336, 31;
	shr.u32 	%r338, %r337, 30;
	add.s32 	%r339, %r336, %r338;
	shr.u32 	%r340, %r339, 2;
	add.s32 	%r341, %r331, %r340;
	ld.global.nc.u32 	%r342, [%rd42+8];
	ld.global.nc.u32 	%r343, [%rd44+12];
	sub.s32 	%r344, %r343, %r342;
	add.s32 	%r345, %r344, 3;
	shr.s32 	%r346, %r345, 31;
	shr.u32 	%r347, %r346, 30;
	add.s32 	%r348, %r345, %r347;
	shr.u32 	%r349, %r348, 2;
	add.s32 	%r350, %r341, %r349;
	shl.b32 	%r351, %r350, 2;
	add.s32 	%r524, %r351, %r524;
	add.s32 	%r516, %r516, 4;
$L__BB4_32:
	setp.eq.s32 	%p24, %r56, 0;
	@%p24 bra 	$L__BB4_37;
	setp.eq.s32 	%p25, %r56, 1;
	@%p25 bra 	$L__BB4_35;
	mul.wide.s32 	%rd49, %r516, 4;
	add.s64 	%rd50, %rd1, %rd49;
	ld.global.nc.u32 	%r353, [%rd50+-4];
	mul.wide.u32 	%rd51, %r516, 4;
	add.s64 	%rd52, %rd1, %rd51;
	ld.global.nc.u32 	%r354, [%rd52];
	sub.s32 	%r355, %r354, %r353;
	add.s32 	%r356, %r355, 3;
	shr.s32 	%r357, %r356, 31;
	shr.u32 	%r358, %r357, 30;
	add.s32 	%r359, %r356, %r358;
	shr.u32 	%r360, %r359, 2;
	ld.global.nc.u32 	%r361, [%rd52+4];
	sub.s32 	%r362, %r361, %r354;
	add.s32 	%r363, %r362, 3;
	shr.s32 	%r364, %r363, 31;
	shr.u32 	%r365, %r364, 30;
	add.s32 	%r366, %r363, %r365;
	shr.u32 	%r367, %r366, 2;
	add.s32 	%r368, %r360, %r367;
	shl.b32 	%r369, %r368, 2;
	add.s32 	%r524, %r369, %r524;
	add.s32 	%r516, %r516, 2;
$L__BB4_35:
	and.b32  	%r370, %r44, 1;
	setp.eq.b32 	%p26, %r370, 1;
	not.pred 	%p27, %p26;
	@%p27 bra 	$L__BB4_37;
	mul.wide.s32 	%rd53, %r516, 4;
	add.s64 	%rd54, %rd1, %rd53;
	ld.global.nc.u32 	%r371, [%rd54+-4];
	mul.wide.u32 	%rd55, %r516, 4;
	add.s64 	%rd56, %rd1, %rd55;
	ld.global.nc.u32 	%r372, [%rd56];
	sub.s32 	%r373, %r372, %r371;
	add.s32 	%r374, %r373, 3;
	shr.s32 	%r375, %r374, 31;
	shr.u32 	%r376, %r375, 30;
	add.s32 	%r377, %r374, %r376;
	and.b32  	%r378, %r377, -4;
	add.s32 	%r524, %r378, %r524;
$L__BB4_37:
	st.shared.u32 	[_ZZ57mx_block_rearrange_2d_K_groups_rowmajor_vectorized_kernelPKhiiiiPKiPhiiE22output_group_start_col], %r524;
$L__BB4_38:
	bar.sync 	0;
	sub.s32 	%r69, %r39, %r40;
	shl.b32 	%r379, %r2, 9;
	cvt.s64.s32 	%rd8, %r78;
	cvt.s64.s32 	%rd9, %r40;
	shr.u32 	%r380, %r3, 5;
	and.b32  	%r70, %r380, 3;
	shl.b32 	%r381, %r3, 4;
	and.b32  	%r71, %r381, 496;
	add.s32 	%r72, %r3, %r379;
	setp.ge.s32 	%p28, %r72, %r79;
	mov.b16 	%rs84, 0;
	mov.u16 	%rs85, %rs84;
	mov.u16 	%rs86, %rs84;
	mov.u16 	%rs87, %rs84;
	@%p28 bra 	$L__BB4_49;
	setp.lt.s32 	%p29, %r69, 4;
	cvt.u64.u32 	%rd57, %r72;
	mad.lo.s64 	%rd58, %rd57, %rd8, %rd9;
	add.s64 	%rd10, %rd14, %rd58;
	and.b64  	%rd60, %rd10, 3;
	setp.ne.s64 	%p30, %rd60, 0;
	or.pred  	%p31, %p29, %p30;
	@%p31 bra 	$L__BB4_41;
	// begin inline asm
	ld.global.nc.u32 %r386, [%rd10];
	// end inline asm
	cvt.u16.u32 	%rs87, %r386;
	shr.u32 	%r387, %r386, 8;
	cvt.u16.u32 	%rs86, %r387;
	{ .reg .b16 tmp; mov.b32 {tmp, %rs85}, %r386; }
	shr.u32 	%r388, %r386, 24;
	cvt.u16.u32 	%rs84, %r388;
	bra.uni 	$L__BB4_49;
$L__BB4_41:
	setp.lt.s32 	%p32, %r69, 1;
	mov.b16 	%rs87, 0;
	@%p32 bra 	$L__BB4_43;
	// begin inline asm
	ld.global.nc.u8 %r382, [%rd10];
	// end inline asm
	cvt.u16.u32 	%rs87, %r382;
$L__BB4_43:
	setp.lt.s32 	%p33, %r69, 2;
	mov.b16 	%rs86, 0;
	@%p33 bra 	$L__BB4_45;
	add.s64 	%rd62, %rd10, 1;
	// begin inline asm
	ld.global.nc.u8 %r383, [%rd62];
	// end inline asm
	cvt.u16.u32 	%rs86, %r383;
$L__BB4_45:
	setp.lt.s32 	%p34, %r69, 3;
	mov.b16 	%rs85, 0;
	@%p34 bra 	$L__BB4_47;
	add.s64 	%rd63, %rd10, 2;
	// begin inline asm
	ld.global.nc.u8 %r384, [%rd63];
	// end inline asm
	cvt.u16.u32 	%rs85, %r384;
$L__BB4_47:
	setp.lt.s32 	%p35, %r69, 4;
	mov.b16 	%rs84, 0;
	@%p35 bra 	$L__BB4_49;
	add.s64 	%rd64, %rd10, 3;
	// begin inline asm
	ld.global.nc.u8 %r385, [%rd64];
	// end inline asm
	cvt.u16.u32 	%rs84, %r385;
$L__BB4_49:
	and.b32  	%r389, %r3, 896;
	or.b32  	%r390, %r389, %r70;
	shl.b32 	%r391, %r390, 2;
	add.s32 	%r392, %r391, %r71;
	mov.u32 	%r393, _ZZ57mx_block_rearrange_2d_K_groups_rowmajor_vectorized_kernelPKhiiiiPKiPhiiE10smem_block;
	add.s32 	%r394, %r393, %r392;
	cvt.u32.u16 	%r395, %rs84;
	cvt.u32.u16 	%r396, %rs85;
	prmt.b32 	%r397, %r396, %r395, 0x3340U;
	cvt.u32.u16 	%r398, %rs86;
	cvt.u32.u16 	%r399, %rs87;
	prmt.b32 	%r400, %r399, %r398, 0x3340U;
	prmt.b32 	%r401, %r400, %r397, 0x5410U;
	st.shared.u32 	[%r394], %r401;
	add.s32 	%r73, %r3, 128;
	add.s32 	%r74, %r72, 128;
	setp.ge.s32 	%p36, %r74, %r79;
	mov.b16 	%rs91, 0;
	mov.u16 	%rs92, %rs91;
	mov.u16 	%rs93, %rs91;
	mov.u16 	%rs94, %rs91;
	@%p36 bra 	$L__BB4_60;
	setp.gt.s32 	%p37, %r69, 3;
	cvt.u64.u32 	%rd66, %r74;
	mad.lo.s64 	%rd67, %rd66, %rd8, %rd9;
	add.s64 	%rd11, %rd14, %rd67;
	and.b64  	%rd69, %rd11, 3;
	setp.eq.s64 	%p38, %rd69, 0;
	and.pred  	%p39, %p37, %p38;
	@%p39 bra 	$L__BB4_59;
	setp.lt.s32 	%p40, %r69, 1;
	mov.b16 	%rs94, 0;
	@%p40 bra 	$L__BB4_53;
	// begin inline asm
	ld.global.nc.u8 %r402, [%rd11];
	// end inline asm
	cvt.u16.u32 	%rs94, %r402;
$L__BB4_53:
	setp.lt.s32 	%p41, %r69, 2;
	mov.b16 	%rs93, 0;
	@%p41 bra 	$L__BB4_55;
	add.s64 	%rd71, %rd11, 1;
	// begin inline asm
	ld.global.nc.u8 %r403, [%rd71];
	// end inline asm
	cvt.u16.u32 	%rs93, %r403;
$L__BB4_55:
	setp.lt.s32 	%p42, %r69, 3;
	mov.b16 	%rs92, 0;
	@%p42 bra 	$L__BB4_57;
	add.s64 	%rd72, %rd11, 2;
	// begin inline asm
	ld.global.nc.u8 %r404, [%rd72];
	// end inline asm
	cvt.u16.u32 	%rs92, %r404;
$L__BB4_57:
	setp.lt.s32 	%p43, %r69, 4;
	mov.b16 	%rs91, 0;
	@%p43 bra 	$L__BB4_60;
	add.s64 	%rd73, %rd11, 3;
	// begin inline asm
	ld.global.nc.u8 %r405, [%rd73];
	// end inline asm
	cvt.u16.u32 	%rs91, %r405;
	bra.uni 	$L__BB4_60;
$L__BB4_59:
	// begin inline asm
	ld.global.nc.u32 %r406, [%rd11];
	// end inline asm
	cvt.u16.u32 	%rs94, %r406;
	shr.u32 	%r407, %r406, 8;
	cvt.u16.u32 	%rs93, %r407;
	{ .reg .b16 tmp; mov.b32 {tmp, %rs92}, %r406; }
	shr.u32 	%r408, %r406, 24;
	cvt.u16.u32 	%rs91, %r408;
$L__BB4_60:
	and.b32  	%r409, %r73, 1920;
	or.b32  	%r410, %r409, %r70;
	shl.b32 	%r411, %r410, 2;
	add.s32 	%r412, %r411, %r71;
	add.s32 	%r414, %r393, %r412;
	cvt.u32.u16 	%r415, %rs91;
	cvt.u32.u16 	%r416, %rs92;
	prmt.b32 	%r417, %r416, %r415, 0x3340U;
	cvt.u32.u16 	%r418, %rs93;
	cvt.u32.u16 	%r419, %rs94;
	prmt.b32 	%r420, %r419, %r418, 0x3340U;
	prmt.b32 	%r421, %r420, %r417, 0x5410U;
	st.shared.u32 	[%r414], %r421;
	add.s32 	%r75, %r3, 256;
	add.s32 	%r76, %r72, 256;
	setp.ge.s32 	%p44, %r76, %r79;
	mov.b16 	%rs98, 0;
	mov.u16 	%rs99, %rs98;
	mov.u16 	%rs100, %rs98;
	mov.u16 	%rs101, %rs98;
	@%p44 bra 	$L__BB4_71;
	setp.gt.s32 	%p45, %r69, 3;
	cvt.u64.u32 	%rd75, %r76;
	mad.lo.s64 	%rd76, %rd75, %rd8, %rd9;
	add.s64 	%rd12, %rd14, %rd76;
	and.b64  	%rd78, %rd12, 3;
	setp.eq.s64 	%p46, %rd78, 0;
	and.pred  	%p47, %p45, %p46;
	@%p47 bra 	$L__BB4_70;
	setp.lt.s32 	%p48, %r69, 1;
	mov.b16 	%rs101, 0;
	@%p48 bra 	$L__BB4_64;
	// begin inline asm
	ld.global.nc.u8 %r422, [%rd12];
	// end inline asm
	cvt.u16.u32 	%rs101, %r422;
$L__BB4_64:
	setp.lt.s32 	%p49, %r69, 2;
	mov.b16 	%rs100, 0;
	@%p49 bra 	$L__BB4_66;
	add.s64 	%rd80, %rd12, 1;
	// begin inline asm
	ld.global.nc.u8 %r423, [%rd80];
	// end inline asm
	cvt.u16.u32 	%rs100, %r423;
$L__BB4_66:
	setp.lt.s32 	%p50, %r69, 3;
	mov.b16 	%rs99, 0;
	@%p50 bra 	$L__BB4_68;
	add.s64 	%rd81, %rd12, 2;
	// begin inline asm
	ld.global.nc.u8 %r424, [%rd81];
	// end inline asm
	cvt.u16.u32 	%rs99, %r424;
$L__BB4_68:
	setp.lt.s32 	%p51, %r69, 4;
	mov.b16 	%rs98, 0;
	@%p51 bra 	$L__BB4_71;
	add.s64 	%rd82, %rd12, 3;
	// begin inline asm
	ld.global.nc.u8 %r425, [%rd82];
	// end inline asm
	cvt.u16.u32 	%rs98, %r425;
	bra.uni 	$L__BB4_71;
$L__BB4_70:
	// begin inline asm
	ld.global.nc.u32 %r426, [%rd12];
	// end inline asm
	cvt.u16.u32 	%rs101, %r426;
	shr.u32 	%r427, %r426, 8;
	cvt.u16.u32 	%rs100, %r427;
	{ .reg .b16 tmp; mov.b32 {tmp, %rs99}, %r426; }
	shr.u32 	%r428, %r426, 24;
	cvt.u16.u32 	%rs98, %r428;
$L__BB4_71:
	and.b32  	%r429, %r75, 1920;
	or.b32  	%r430, %r429, %r70;
	shl.b32 	%r431, %r430, 2;
	add.s32 	%r432, %r431, %r71;
	add.s32 	%r434, %r393, %r432;
	cvt.u32.u16 	%r435, %rs98;
	cvt.u32.u16 	%r436, %rs99;
	prmt.b32 	%r437, %r436, %r435, 0x3340U;
	cvt.u32.u16 	%r438, %rs100;
	cvt.u32.u16 	%r439, %rs101;
	prmt.b32 	%r440, %r439, %r438, 0x3340U;
	prmt.b32 	%r441, %r440, %r437, 0x5410U;
	st.shared.u32 	[%r434], %r441;
	add.s32 	%r77, %r72, 384;
	setp.ge.s32 	%p52, %r77, %r79;
	mov.b16 	%rs105, 0;
	mov.u16 	%rs106, %rs105;
	mov.u16 	%rs107, %rs105;
	mov.u16 	%rs108, %rs105;
	@%p52 bra 	$L__BB4_82;
	setp.gt.s32 	%p53, %r69, 3;
	cvt.u64.u32 	%rd84, %r77;
	mad.lo.s64 	%rd85, %rd84, %rd8, %rd9;
	add.s64 	%rd13, %rd14, %rd85;
	and.b64  	%rd87, %rd13, 3;
	setp.eq.s64 	%p54, %rd87, 0;
	and.pred  	%p55, %p53, %p54;
	@%p55 bra 	$L__BB4_81;
	setp.lt.s32 	%p56, %r69, 1;
	mov.b16 	%rs108, 0;
	@%p56 bra 	$L__BB4_75;
	// begin inline asm
	ld.global.nc.u8 %r442, [%rd13];
	// end inline asm
	cvt.u16.u32 	%rs108, %r442;
$L__BB4_75:
	setp.lt.s32 	%p57, %r69, 2;
	mov.b16 	%rs107, 0;
	@%p57 bra 	$L__BB4_77;
	add.s64 	%rd89, %rd13, 1;
	// begin inline asm
	ld.global.nc.u8 %r443, [%rd89];
	// end inline asm
	cvt.u16.u32 	%rs107, %r443;
$L__BB4_77:
	setp.lt.s32 	%p58, %r69, 3;
	mov.b16 	%rs106, 0;
	@%p58 bra 	$L__BB4_79;
	add.s64 	%rd90, %rd13, 2;
	// begin inline asm
	ld.global.nc.u8 %r444, [%rd90];
	// end inline asm
	cvt.u16.u32 	%rs106, %r444;
$L__BB4_79:
	setp.lt.s32 	%p59, %r69, 4;
	mov.b16 	%rs105, 0;
	@%p59 bra 	$L__BB4_82;
	add.s64 	%rd91, %rd13, 3;
	// begin inline asm
	ld.global.nc.u8 %r445, [%rd91];
	// end inline asm
	cvt.u16.u32 	%rs105, %r445;
	bra.uni 	$L__BB4_82;
$L__BB4_81:
	// begin inline asm
	ld.global.nc.u32 %r446, [%rd13];
	// end inline asm
	cvt.u16.u32 	%rs108, %r446;
	shr.u32 	%r447, %r446, 8;
	cvt.u16.u32 	%rs107, %r447;
	{ .reg .b16 tmp; mov.b32 {tmp, %rs106}, %r446; }
	shr.u32 	%r448, %r446, 24;
	cvt.u16.u32 	%rs105, %r448;
$L__BB4_82:
	add.s32 	%r449, %r3, 384;
	cvta.to.global.u64 	%rd93, %rd15;
	and.b32  	%r450, %r449, 1920;
	or.b32  	%r451, %r450, %r70;
	shl.b32 	%r452, %r451, 2;
	add.s32 	%r453, %r452, %r71;
	add.s32 	%r455, %r393, %r453;
	cvt.u32.u16 	%r456, %rs105;
	cvt.u32.u16 	%r457, %rs106;
	prmt.b32 	%r458, %r457, %r456, 0x3340U;
	cvt.u32.u16 	%r459, %rs107;
	cvt.u32.u16 	%r460, %rs108;
	prmt.b32 	%r461, %r460, %r459, 0x3340U;
	prmt.b32 	%r462, %r461, %r458, 0x5410U;
	st.shared.u32 	[%r455], %r462;
	bar.sync 	0;
	ld.shared.u32 	%r463, [_ZZ57mx_block_rearrange_2d_K_groups_rowmajor_vectorized_kernelPKhiiiiPKiPhiiE22output_group_start_col];
	sub.s32 	%r464, %r39, %r509;
	shl.b32 	%r465, %r507, 9;
	mad.lo.s32 	%r466, %r463, %r80, %r465;
	shl.b32 	%r467, %r3, 2;
	and.b32  	%r468, %r467, 508;
	cvt.u64.u32 	%rd94, %r468;
	shl.b32 	%r469, %r2, 2;
	add.s32 	%r470, %r464, 3;
	shr.s32 	%r471, %r470, 31;
	shr.u32 	%r472, %r471, 30;
	add.s32 	%r473, %r470, %r472;
	shl.b32 	%r474, %r473, 7;
	and.b32  	%r475, %r474, -512;
	shr.u32 	%r476, %r3, 7;
	add.s32 	%r477, %r469, %r476;
	mad.lo.s32 	%r478, %r475, %r477, %r466;
	cvt.s64.s32 	%rd95, %r478;
	add.s64 	%rd96, %rd95, %rd94;
	add.s64 	%rd97, %rd93, %rd96;
	add.s32 	%r479, %r393, %r467;
	ld.shared.u32 	%r480, [%r479];
	st.global.u32 	[%rd97], %r480;
	shr.u32 	%r481, %r73, 7;
	add.s32 	%r482, %r469, %r481;
	mad.lo.s32 	%r483, %r475, %r482, %r466;
	cvt.s64.s32 	%rd98, %r483;
	add.s64 	%rd99, %rd98, %rd94;
	add.s64 	%rd100, %rd93, %rd99;
	ld.shared.u32 	%r484, [%r479+512];
	st.global.u32 	[%rd100], %r484;
	shr.u32 	%r485, %r75, 7;
	add.s32 	%r486, %r469, %r485;
	mad.lo.s32 	%r487, %r475, %r486, %r466;
	cvt.s64.s32 	%rd101, %r487;
	add.s64 	%rd102, %rd101, %rd94;
	add.s64 	%rd103, %rd93, %rd102;
	ld.shared.u32 	%r488, [%r479+1024];
	st.global.u32 	[%rd103], %r488;
	shr.u32 	%r489, %r449, 7;
	add.s32 	%r490, %r469, %r489;
	mad.lo.s32 	%r491, %r475, %r490, %r466;
	cvt.s64.s32 	%rd104, %r491;
	add.s64 	%rd105, %rd104, %rd94;
	add.s64 	%rd106, %rd93, %rd105;
	ld.shared.u32 	%r492, [%r479+1536];
	st.global.u32 	[%rd106], %r492;
$L__BB4_83:
	ret;

}
	// .globl	_Z56mx_block_rearrange_2d_K_groups_rowmajor_128x4_vec_kernelILi64EEvPKhiiiiPKiPhii
.visible .entry _Z56mx_block_rearrange_2d_K_groups_rowmajor_128x4_vec_kernelILi64EEvPKhiiiiPKiPhii(
	.param .u64 .ptr .align 1 _Z56mx_block_rearrange_2d_K_groups_rowmajor_128x4_vec_kernelILi64EEvPKhiiiiPKiPhii_param_0,
	.param .u32 _Z56mx_block_rearrange_2d_K_groups_rowmajor_128x4_vec_kernelILi64EEvPKhiiiiPKiPhii_param_1,
	.param .u32 _Z56mx_block_rearrange_2d_K_groups_rowmajor_128x4_vec_kernelILi64EEvPKhiiiiPKiPhii_param_2,
	.param .u32 _Z56mx_block_rearrange_2d_K_groups_rowmajor_128x4_vec_kernelILi64EEvPKhiiiiPKiPhii_param_3,
	.param .u32 _Z56mx_block_rearrange_2d_K_groups_rowmajor_128x4_vec_kernelILi64EEvPKhiiiiPKiPhii_param_4,
	.param .u64 .ptr .align 1 _Z56mx_block_rearrange_2d_K_groups_rowmajor_128x4_vec_kernelILi64EEvPKhiiiiPKiPhii_param_5,
	.param .u64 .ptr .align 1 _Z56mx_block_rearrange_2d_K_groups_rowmajor_128x4_vec_kernelILi64EEvPKhiiiiPKiPhii_param_6,
	.param .u32 _Z56mx_block_rearrange_2d_K_groups_rowmajor_128x4_vec_kernelILi64EEvPKhiiiiPKiPhii_param_7,
	.param .u32 _Z56mx_block_rearrange_2d_K_groups_rowmajor_128x4_vec_kernelILi64EEvPKhiiiiPKiPhii_param_8
)
{
	.reg .pred 	%p<51>;
	.reg .b32 	%r<591>;
	.reg .b64 	%rd<88>;
	// demoted variable
	.shared .align 16 .b8 _ZZ56mx_block_rearrange_2d_K_groups_rowmajor_128x4_vec_kernelILi64EEvPKhiiiiPKiPhiiE4smem[8192];
	// demoted variable
	.shared .align 4 .b8 _ZZ56mx_block_rearrange_2d_K_groups_rowmajor_128x4_vec_kernelILi64EEvPKhiiiiPKiPhiiE11smem_cumsum[128];
	// demoted variable
	.shared .align 4 .u32 _ZZ56mx_block_rearrange_2d_K_groups_rowmajor_128x4_vec_kernelILi64EEvPKhiiiiPKiPhiiE22output_group_start_col;
	ld.param.u64 	%rd9, [_Z56mx_block_rearrange_2d_K_groups_rowmajor_128x4_vec_kernelILi64EEvPKhiiiiPKiPhii_param_0];
	ld.param.u32 	%r117, [_Z56mx_block_rearrange_2d_K_groups_rowmajor_128x4_vec_kernelILi64EEvPKhiiiiPKiPhii_param_1];
	ld.param.u32 	%r118, [_Z56mx_block_rearrange_2d_K_groups_rowmajor_128x4_vec_kernelILi64EEvPKhiiiiPKiPhii_param_2];
	ld.param.u32 	%r119, [_Z56mx_block_rearrange_2d_K_groups_rowmajor_128x4_vec_kernelILi64EEvPKhiiiiPKiPhii_param_4];
	ld.param.u64 	%rd11, [_Z56mx_block_rearrange_2d_K_groups_rowmajor_128x4_vec_kernelILi64EEvPKhiiiiPKiPhii_param_5];
	ld.param.u64 	%rd10, [_Z56mx_block_rearrange_2d_K_groups_rowmajor_128x4_vec_kernelILi64EEvPKhiiiiPKiPhii_param_6];
	ld.param.u32 	%r120, [_Z56mx_block_rearrange_2d_K_groups_rowmajor_128x4_vec_kernelILi64EEvPKhiiiiPKiPhii_param_8];
	cvta.to.global.u64 	%rd1, %rd11;
	mov.u32 	%r1, %ctaid.x;
	mov.u32 	%r2, %ctaid.y;
	mov.u32 	%r3, %tid.x;
	setp.ne.s32 	%p1, %r3, 0;
	@%p1 bra 	$L__BB5_15;
	setp.lt.s32 	%p2, %r120, 1;
	mov.b32 	%r547, 0;
	mov.u32 	%r546, %r547;
	@%p2 bra 	$L__BB5_3;
	ld.global.nc.u32 	%r123, [%rd1];
	add.s32 	%r124, %r123, 63;
	shr.s32 	%r125, %r124, 31;
	shr.u32 	%r126, %r125, 26;
	add.s32 	%r127, %r124, %r126;
	shr.s32 	%r547, %r127, 6;
	st.shared.u32 	[_ZZ56mx_block_rearrange_2d_K_groups_rowmajor_128x4_vec_kernelILi64EEvPKhiiiiPKiPhiiE11smem_cumsum], %r547;
	mov.b32 	%r546, 1;
$L__BB5_3:
	setp.ge.s32 	%p3, %r546, %r120;
	@%p3 bra 	$L__BB5_15;
	sub.s32 	%r7, %r120, %r546;
	and.b32  	%r8, %r7, 7;
	sub.s32 	%r128, %r546, %r120;
	setp.gt.u32 	%p4, %r128, -8;
	@%p4 bra 	$L__BB5_7;
	and.b32  	%r129, %r7, -8;
	neg.s32 	%r543, %r129;
	shl.b32 	%r130, %r546, 2;
	mov.u32 	%r131, _ZZ56mx_block_rearrange_2d_K_groups_rowmajor_128x4_vec_kernelILi64EEvPKhiiiiPKiPhiiE11smem_cumsum;
	add.s32 	%r132, %r130, %r131;
	add.s32 	%r542, %r132, 16;
	mul.wide.u32 	%rd12, %r546, 4;
	add.s64 	%rd13, %rd12, %rd1;
	add.s64 	%rd86, %rd13, 12;
$L__BB5_6:
	.pragma "nounroll";
	ld.global.nc.u32 	%r133, [%rd86+-16];
	ld.global.nc.u32 	%r134, [%rd86+-12];
	sub.s32 	%r135, %r134, %r133;
	add.s32 	%r136, %r135, 63;
	shr.s32 	%r137, %r136, 31;
	shr.u32 	%r138, %r137, 26;
	add.s32 	%r139, %r136, %r138;
	shr.s32 	%r140, %r139, 6;
	add.s32 	%r141, %r140, %r547;
	st.shared.u32 	[%r542+-16], %r141;
	ld.global.nc.u32 	%r142, [%rd86+-8];
	sub.s32 	%r143, %r142, %r134;
	add.s32 	%r144, %r143, 63;
	shr.s32 	%r145, %r144, 31;
	shr.u32 	%r146, %r145, 26;
	add.s32 	%r147, %r144, %r146;
	shr.s32 	%r148, %r147, 6;
	add.s32 	%r149, %r148, %r141;
	st.shared.u32 	[%r542+-12], %r149;
	ld.global.nc.u32 	%r150, [%rd86+-4];
	sub.s32 	%r151, %r150, %r142;
	add.s32 	%r152, %r151, 63;
	shr.s32 	%r153, %r152, 31;
	shr.u32 	%r154, %r153, 26;
	add.s32 	%r155, %r152, %r154;
	shr.s32 	%r156, %r155, 6;
	add.s32 	%r157, %r156, %r149;
	st.shared.u32 	[%r542+-8], %r157;
	ld.global.nc.u32 	%r158, [%rd86];
	sub.s32 	%r159, %r158, %r150;
	add.s32 	%r160, %r159, 63;
	shr.s32 	%r161, %r160, 31;
	shr.u32 	%r162, %r161, 26;
	add.s32 	%r163, %r160, %r162;
	shr.s32 	%r164, %r163, 6;
	add.s32 	%r165, %r164, %r157;
	st.shared.u32 	[%r542+-4], %r165;
	ld.global.nc.u32 	%r166, [%rd86+4];
	sub.s32 	%r167, %r166, %r158;
	add.s32 	%r168, %r167, 63;
	shr.s32 	%r169, %r168, 31;
	shr.u32 	%r170, %r169, 26;
	add.s32 	%r171, %r168, %r170;
	shr.s32 	%r172, %r171, 6;
	add.s32 	%r173, %r172, %r165;
	st.shared.u32 	[%r542], %r173;
	ld.global.nc.u32 	%r174, [%rd86+8];
	sub.s32 	%r175, %r174, %r166;
	add.s32 	%r176, %r175, 63;
	shr.s32 	%r177, %r176, 31;
	shr.u32 	%r178, %r177, 26;
	add.s32 	%r179, %r176, %r178;
	shr.s32 	%r180, %r179, 6;
	add.s32 	%r181, %r180, %r173;
	st.shared.u32 	[%r542+4], %r181;
	ld.global.nc.u32 	%r182, [%rd86+12];
	sub.s32 	%r183, %r182, %r174;
	add.s32 	%r184, %r183, 63;
	shr.s32 	%r185, %r184, 31;
	shr.u32 	%r186, %r185, 26;
	add.s32 	%r187, %r184, %r186;
	shr.s32 	%r188, %r187, 6;
	add.s32 	%r189, %r188, %r181;
	st.shared.u32 	[%r542+8], %r189;
	ld.global.nc.u32 	%r190, [%rd86+16];
	sub.s32 	%r191, %r190, %r182;
	add.s32 	%r192, %r191, 63;
	shr.s32 	%r193, %r192, 31;
	shr.u32 	%r194, %r193, 26;
	add.s32 	%r195, %r192, %r194;
	shr.s32 	%r196, %r195, 6;
	add.s32 	%r547, %r196, %r189;
	st.shared.u32 	[%r542+12], %r547;
	add.s32 	%r546, %r546, 8;
	add.s32 	%r543, %r543, 8;
	add.s32 	%r542, %r542, 32;
	add.s64 	%rd86, %rd86, 32;
	setp.ne.s32 	%p5, %r543, 0;
	@%p5 bra 	$L__BB5_6;
$L__BB5_7:
	setp.eq.s32 	%p6, %r8, 0;
	@%p6 bra 	$L__BB5_15;
	and.b32  	%r21, %r7, 3;
	setp.lt.u32 	%p7, %r8, 4;
	@%p7 bra 	$L__BB5_10;
	mul.wide.s32 	%rd14, %r546, 4;
	add.s64 	%rd15, %rd1, %rd14;
	ld.global.nc.u32 	%r197, [%rd15+-4];
	mul.wide.u32 	%rd16, %r546, 4;
	add.s64 	%rd17, %rd1, %rd16;
	ld.global.nc.u32 	%r198, [%rd17];
	sub.s32 	%r199, %r198, %r197;
	add.s32 	%r200, %r199, 63;
	shr.s32 	%r201, %r200, 31;
	shr.u32 	%r202, %r201, 26;
	add.s32 	%r203, %r200, %r202;
	shr.s32 	%r204, %r203, 6;
	add.s32 	%r205, %r204, %r547;
	shl.b32 	%r206, %r546, 2;
	mov.u32 	%r207, _ZZ56mx_block_rearrange_2d_K_groups_rowmajor_128x4_vec_kernelILi64EEvPKhiiiiPKiPhiiE11smem_cumsum;
	add.s32 	%r208, %r207, %r206;
	st.shared.u32 	[%r208], %r205;
	add.s32 	%r209, %r546, 1;
	mul.wide.u32 	%rd18, %r209, 4;
	add.s64 	%rd19, %rd1, %rd18;
	ld.global.nc.u32 	%r210, [%rd19];
	sub.s32 	%r211, %r210, %r198;
	add.s32 	%r212, %r211, 63;
	shr.s32 	%r213, %r212, 31;
	shr.u32 	%r214, %r213, 26;
	add.s32 	%r215, %r212, %r214;
	shr.s32 	%r216, %r215, 6;
	add.s32 	%r217, %r216, %r205;
	st.shared.u32 	[%r208+4], %r217;
	add.s32 	%r218, %r546, 2;
	ld.global.nc.u32 	%r219, [%rd15+4];
	mul.wide.u32 	%rd20, %r218, 4;
	add.s64 	%rd21, %rd1, %rd20;
	ld.global.nc.u32 	%r220, [%rd21];
	sub.s32 	%r221, %r220, %r219;
	add.s32 	%r222, %r221, 63;
	shr.s32 	%r223, %r222, 31;
	shr.u32 	%r224, %r223, 26;
	add.s32 	%r225, %r222, %r224;
	shr.s32 	%r226, %r225, 6;
	add.s32 	%r227, %r226, %r217;
	st.shared.u32 	[%r208+8], %r227;
	ld.global.nc.u32 	%r228, [%rd15+8];
	ld.global.nc.u32 	%r229, [%rd17+12];
	sub.s32 	%r230, %r229, %r228;
	add.s32 	%r231, %r230, 63;
	shr.s32 	%r232, %r231, 31;
	shr.u32 	%r233, %r232, 26;
	add.s32 	%r234, %r231, %r233;
	shr.s32 	%r235, %r234, 6;
	add.s32 	%r547, %r235, %r227;
	st.shared.u32 	[%r208+12], %r547;
	add.s32 	%r546, %r546, 4;
$L__BB5_10:
	setp.eq.s32 	%p8, %r21, 0;
	@%p8 bra 	$L__BB5_15;
	setp.eq.s32 	%p9, %r21, 1;
	@%p9 bra 	$L__BB5_13;
	mul.wide.s32 	%rd22, %r546, 4;
	add.s64 	%rd23, %rd1, %rd22;
	ld.global.nc.u32 	%r236, [%rd23+-4];
	mul.wide.u32 	%rd24, %r546, 4;
	add.s64 	%rd25, %rd1, %rd24;
	ld.global.nc.u32 	%r237, [%rd25];
	sub.s32 	%r238, %r237, %r236;
	add.s32 	%r239, %r238, 63;
	shr.s32 	%r240, %r239, 31;
	shr.u32 	%r241, %r240, 26;
	add.s32 	%r242, %r239, %r241;
	shr.s32 	%r243, %r242, 6;
	add.s32 	%r244, %r243, %r547;
	shl.b32 	%r245, %r546, 2;
	mov.u32 	%r246, _ZZ56mx_block_rearrange_2d_K_groups_rowmajor_128x4_vec_kernelILi64EEvPKhiiiiPKiPhiiE11smem_cumsum;
	add.s32 	%r247, %r246, %r245;
	st.shared.u32 	[%r247], %r244;
	ld.global.nc.u32 	%r248, [%rd25+4];
	sub.s32 	%r249, %r248, %r237;
	add.s32 	%r250, %r249, 63;
	shr.s32 	%r251, %r250, 31;
	shr.u32 	%r252, %r251, 26;
	add.s32 	%r253, %r250, %r252;
	shr.s32 	%r254, %r253, 6;
	add.s32 	%r547, %r254, %r244;
	st.shared.u32 	[%r247+4], %r547;
	add.s32 	%r546, %r546, 2;
$L__BB5_13:
	and.b32  	%r255, %r7, 1;
	setp.eq.b32 	%p10, %r255, 1;
	not.pred 	%p11, %p10;
	@%p11 bra 	$L__BB5_15;
	mul.wide.s32 	%rd26, %r546, 4;
	add.s64 	%rd27, %rd1, %rd26;
	ld.global.nc.u32 	%r256, [%rd27+-4];
	mul.wide.u32 	%rd28, %r546, 4;
	add.s64 	%rd29, %rd1, %rd28;
	ld.global.nc.u32 	%r257, [%rd29];
	sub.s32 	%r258, %r257, %r256;
	add.s32 	%r259, %r258, 63;
	shr.s32 	%r260, %r259, 31;
	shr.u32 	%r261, %r260, 26;
	add.s32 	%r262, %r259, %r261;
	shr.s32 	%r263, %r262, 6;
	add.s32 	%r264, %r263, %r547;
	shl.b32 	%r265, %r546, 2;
	mov.u32 	%r266, _ZZ56mx_block_rearrange_2d_K_groups_rowmajor_128x4_vec_kernelILi64EEvPKhiiiiPKiPhiiE11smem_cumsum;
	add.s32 	%r267, %r266, %r265;
	st.shared.u32 	[%r267], %r264;
$L__BB5_15:
	bar.sync 	0;
	setp.lt.s32 	%p12, %r120, 1;
	mov.b32 	%r555, 0;
	mov.u32 	%r556, %r555;
	@%p12 bra 	$L__BB5_21;
	mov.b32 	%r552, 0;
	mov.u32 	%r272, _ZZ56mx_block_rearrange_2d_K_groups_rowmajor_128x4_vec_kernelILi64EEvPKhiiiiPKiPhiiE11smem_cumsum;
	mov.u32 	%r553, %r552;
$L__BB5_17:
	shl.b32 	%r271, %r552, 2;
	add.s32 	%r273, %r272, %r271;
	ld.shared.u32 	%r32, [%r273];
	setp.lt.s32 	%p13, %r1, %r32;
	@%p13 bra 	$L__BB5_19;
	add.s32 	%r552, %r552, 1;
	setp.eq.s32 	%p14, %r552, %r120;
	mov.b32 	%r555, 0;
	mov.u32 	%r553, %r32;
	mov.u32 	%r556, %r555;
	@%p14 bra 	$L__BB5_21;
	bra.uni 	$L__BB5_17;
$L__BB5_19:
	sub.s32 	%r554, %r1, %r553;
	setp.eq.s32 	%p15, %r552, 0;
	mov.b32 	%r555, 0;
	mov.u32 	%r556, %r555;
	@%p15 bra 	$L__BB5_21;
	mul.wide.u32 	%rd30, %r552, 4;
	add.s64 	%rd31, %rd1, %rd30;
	ld.global.nc.u32 	%r556, [%rd31+-4];
	mov.u32 	%r555, %r552;
$L__BB5_21:
	mul.wide.u32 	%rd32, %r555, 4;
	add.s64 	%rd33, %rd1, %rd32;
	ld.global.nc.u32 	%r39, [%rd33];
	shl.b32 	%r277, %r554, 6;
	add.s32 	%r40, %r556, %r277;
	setp.le.s32 	%p16, %r39, %r40;
	@%p16 bra 	$L__BB5_75;
	setp.ne.s32 	%p17, %r3, 0;
	@%p17 bra 	$L__BB5_38;
	setp.eq.s32 	%p18, %r555, 0;
	mov.b32 	%r563, 0;
	mov.u32 	%r571, %r563;
	@%p18 bra 	$L__BB5_25;
	ld.global.nc.u32 	%r280, [%rd1];
	add.s32 	%r281, %r280, 3;
	shr.s32 	%r282, %r281, 31;
	shr.u32 	%r283, %r282, 30;
	add.s32 	%r284, %r281, %r283;
	and.b32  	%r571, %r284, -4;
	mov.b32 	%r563, 1;
$L__BB5_25:
	setp.ge.u32 	%p19, %r563, %r555;
	@%p19 bra 	$L__BB5_37;
	sub.s32 	%r44, %r555, %r563;
	and.b32  	%r45, %r44, 7;
	sub.s32 	%r286, %r563, %r555;
	setp.gt.u32 	%p20, %r286, -8;
	@%p20 bra 	$L__BB5_29;
	and.b32  	%r287, %r44, 2147483640;
	neg.s32 	%r559, %r287;
	mul.wide.u32 	%rd34, %r563, 4;
	add.s64 	%rd35, %rd34, %rd1;
	add.s64 	%rd87, %rd35, 12;
$L__BB5_28:
	.pragma "nounroll";
	ld.global.nc.u32 	%r288, [%rd87+-16];
	ld.global.nc.u32 	%r289, [%rd87+-12];
	sub.s32 	%r290, %r289, %r288;
	add.s32 	%r291, %r290, 3;
	shr.s32 	%r292, %r291, 31;
	shr.u32 	%r293, %r292, 30;
	add.s32 	%r294, %r291, %r293;
	shr.s32 	%r295, %r294, 2;
	ld.global.nc.u32 	%r296, [%rd87+-8];
	sub.s32 	%r297, %r296, %r289;
	add.s32 	%r298, %r297, 3;
	shr.s32 	%r299, %r298, 31;
	shr.u32 	%r300, %r299, 30;
	add.s32 	%r301, %r298, %r300;
	shr.s32 	%r302, %r301, 2;
	add.s32 	%r303, %r295, %r302;
	ld.global.nc.u32 	%r304, [%rd87+-4];
	sub.s32 	%r305, %r304, %r296;
	add.s32 	%r306, %r305, 3;
	shr.s32 	%r307, %r306, 31;
	shr.u32 	%r308, %r307, 30;
	add.s32 	%r309, %r306, %r308;
	shr.s32 	%r310, %r309, 2;
	add.s32 	%r311, %r303, %r310;
	ld.global.nc.u32 	%r312, [%rd87];
	sub.s32 	%r313, %r312, %r304;
	add.s32 	%r314, %r313, 3;
	shr.s32 	%r315, %r314, 31;
	shr.u32 	%r316, %r315, 30;
	add.s32 	%r317, %r314, %r316;
	shr.s32 	%r318, %r317, 2;
	add.s32 	%r319, %r311, %r318;
	ld.global.nc.u32 	%r320, [%rd87+4];
	sub.s32 	%r321, %r320, %r312;
	add.s32 	%r322, %r321, 3;
	shr.s32 	%r323, %r322, 31;
	shr.u32 	%r324, %r323, 30;
	add.s32 	%r325, %r322, %r324;
	shr.u32 	%r326, %r325, 2;
	add.s32 	%r327, %r319, %r326;
	ld.global.nc.u32 	%r328, [%rd87+8];
	sub.s32 	%r329, %r328, %r320;
	add.s32 	%r330, %r329, 3;
	shr.s32 	%r331, %r330, 31;
	shr.u32 	%r332, %r331, 30;
	add.s32 	%r333, %r330, %r332;
	shr.u32 	%r334, %r333, 2;
	add.s32 	%r335, %r327, %r334;
	ld.global.nc.u32 	%r336, [%rd87+12];
	sub.s32 	%r337, %r336, %r328;
	add.s32 	%r338, %r337, 3;
	shr.s32 	%r339, %r338, 31;
	shr.u32 	%r340, %r339, 30;
	add.s32 	%r341, %r338, %r340;
	shr.u32 	%r342, %r341, 2;
	add.s32 	%r343, %r335, %r342;
	ld.global.nc.u32 	%r344, [%rd87+16];
	sub.s32 	%r345, %r344, %r336;
	add.s32 	%r346, %r345, 3;
	shr.s32 	%r347, %r346, 31;
	shr.u32 	%r348, %r347, 30;
	add.s32 	%r349, %r346, %r348;
	shr.u32 	%r350, %r349, 2;
	add.s32 	%r351, %r343, %r350;
	shl.b32 	%r352, %r351, 2;
	add.s32 	%r571, %r352, %r571;
	add.s32 	%r563, %r563, 8;
	add.s32 	%r559, %r559, 8;
	add.s64 	%rd87, %rd87, 32;
	setp.ne.s32 	%p21, %r559, 0;
	@%p21 bra 	$L__BB5_28;
$L__BB5_29:
	setp.eq.s32 	%p22, %r45, 0;
	@%p22 bra 	$L__BB5_37;
	and.b32  	%r56, %r44, 3;
	setp.lt.u32 	%p23, %r45, 4;
	@%p23 bra 	$L__BB5_32;
	mul.wide.s32 	%rd36, %r563, 4;
	add.s64 	%rd37, %rd1, %rd36;
	ld.global.nc.u32 	%r354, [%rd37+-4];
	mul.wide.u32 	%rd38, %r563, 4;
	add.s64 	%rd39, %rd1, %rd38;
	ld.global.nc.u32 	%r355, [%rd39];
	sub.s32 	%r356, %r355, %r354;
	add.s32 	%r357, %r356, 3;
	shr.s32 	%r358, %r357, 31;
	shr.u32 	%r359, %r358, 30;
	add.s32 	%r360, %r357, %r359;
	shr.u32 	%r361, %r360, 2;
	add.s32 	%r362, %r563, 1;
	mul.wide.u32 	%rd40, %r362, 4;
	add.s64 	%rd41, %rd1, %rd40;
	ld.global.nc.u32 	%r363, [%rd41];
	sub.s32 	%r364, %r363, %r355;
	add.s32 	%r365, %r364, 3;
	shr.s32 	%r366, %r365, 31;
	shr.u32 	%r367, %r366, 30;
	add.s32 	%r368, %r365, %r367;
	shr.u32 	%r369, %r368, 2;
	add.s32 	%r370, %r361, %r369;
	add.s32 	%r371, %r563, 2;
	ld.global.nc.u32 	%r372, [%rd37+4];
	mul.wide.u32 	%rd42, %r371, 4;
	add.s64 	%rd43, %rd1, %rd42;
	ld.global.nc.u32 	%r373, [%rd43];
	sub.s32 	%r374, %r373, %r372;
	add.s32 	%r375, %r374, 3;
	shr.s32 	%r376, %r375, 31;
	shr.u32 	%r377, %r376, 30;
	add.s32 	%r378, %r375, %r377;
	shr.u32 	%r379, %r378, 2;
	add.s32 	%r380, %r370, %r379;
	ld.global.nc.u32 	%r381, [%rd37+8];
	ld.global.nc.u32 	%r382, [%rd39+12];
	sub.s32 	%r383, %r382, %r381;
	add.s32 	%r384, %r383, 3;
	shr.s32 	%r385, %r384, 31;
	shr.u32 	%r386, %r385, 30;
	add.s32 	%r387, %r384, %r386;
	shr.u32 	%r388, %r387, 2;
	add.s32 	%r389, %r380, %r388;
	shl.b32 	%r390, %r389, 2;
	add.s32 	%r571, %r390, %r571;
	add.s32 	%r563, %r563, 4;
$L__BB5_32:
	setp.eq.s32 	%p24, %r56, 0;
	@%p24 bra 	$L__BB5_37;
	setp.eq.s32 	%p25, %r56, 1;
	@%p25 bra 	$L__BB5_35;
	mul.wide.s32 	%rd44, %r563, 4;
	add.s64 	%rd45, %rd1, %rd44;
	ld.global.nc.u32 	%r392, [%rd45+-4];
	mul.wide.u32 	%rd46, %r563, 4;
	add.s64 	%rd47, %rd1, %rd46;
	ld.global.nc.u32 	%r393, [%rd47];
	sub.s32 	%r394, %r393, %r392;
	add.s32 	%r395, %r394, 3;
	shr.s32 	%r396, %r395, 31;
	shr.u32 	%r397, %r396, 30;
	add.s32 	%r398, %r395, %r397;
	shr.u32 	%r399, %r398, 2;
	ld.global.nc.u32 	%r400, [%rd47+4];
	sub.s32 	%r401, %r400, %r393;
	add.s32 	%r402, %r401, 3;
	shr.s32 	%r403, %r402, 31;
	shr.u32 	%r404, %r403, 30;
	add.s32 	%r405, %r402, %r404;
	shr.u32 	%r406, %r405, 2;
	add.s32 	%r407, %r399, %r406;
	shl.b32 	%r408, %r407, 2;
	add.s32 	%r571, %r408, %r571;
	add.s32 	%r563, %r563, 2;
$L__BB5_35:
	and.b32  	%r409, %r44, 1;
	setp.eq.b32 	%p26, %r409, 1;
	not.pred 	%p27, %p26;
	@%p27 bra 	$L__BB5_37;
	mul.wide.s32 	%rd48, %r563, 4;
	add.s64 	%rd49, %rd1, %rd48;
	ld.global.nc.u32 	%r410, [%rd49+-4];
	mul.wide.u32 	%rd50, %r563, 4;
	add.s64 	%rd51, %rd1, %rd50;
	ld.global.nc.u32 	%r411, [%rd51];
	sub.s32 	%r412, %r411, %r410;
	add.s32 	%r413, %r412, 3;
	shr.s32 	%r414, %r413, 31;
	shr.u32 	%r415, %r414, 30;
	add.s32 	%r416, %r413, %r415;
	and.b32  	%r417, %r416, -4;
	add.s32 	%r571, %r417, %r571;
$L__BB5_37:
	st.shared.u32 	[_ZZ56mx_block_rearrange_2d_K_groups_rowmajor_128x4_vec_kernelILi64EEvPKhiiiiPKiPhiiE22output_group_start_col], %r571;
$L__BB5_38:
	bar.sync 	0;
	sub.s32 	%r419, %r39, %r40;
	min.s32 	%r69, %r419, 64;
	shl.b32 	%r420, %r2, 7;
	shr.u32 	%r422, %r3, 2;
	and.b32  	%r70, %r3, 3;
	add.s32 	%r71, %r420, %r422;
	shl.b32 	%r423, %r3, 2;
	and.b32  	%r72, %r423, 496;
	shr.u32 	%r73, %r3, 5;
	shl.b32 	%r424, %r3, 4;
	and.b32  	%r74, %r424, 48;
	setp.ge.s32 	%p28, %r71, %r118;
	setp.le.s32 	%p29, %r69, %r74;
	mov.b32 	%r573, 0;
	or.pred  	%p30, %p28, %p29;
	mov.u32 	%r577, %r573;
	mov.u32 	%r581, %r573;
	mov.u32 	%r585, %r573;
	@%p30 bra 	$L__BB5_73;
	cvt.u64.u32 	%rd52, %r71;
	cvt.s64.s32 	%rd53, %r117;
	cvt.s64.s32 	%rd54, %r40;
	mad.lo.s64 	%rd55, %rd53, %rd52, %rd54;
	cvt.u64.u32 	%rd56, %r74;
	add.s64 	%rd57, %rd55, %rd56;
	add.s64 	%rd8, %rd9, %rd57;
	and.b64  	%rd59, %rd8, 15;
	setp.ne.s64 	%p31, %rd59, 0;
	add.s32 	%r425, %r74, 16;
	setp.gt.u32 	%p32, %r425, %r69;
	or.pred  	%p33, %p32, %p31;
	@%p33 bra 	$L__BB5_41;
	// begin inline asm
	ld.global.nc.v4.u32 {%r573,%r577,%r581,%r585}, [%rd8];
	// end inline asm
	bra.uni 	$L__BB5_73;
$L__BB5_41:
	sub.s32 	%r79, %r69, %r74;
	setp.lt.s32 	%p34, %r79, 1;
	mov.b32 	%r573, 0;
	@%p34 bra 	$L__BB5_43;
	// begin inline asm
	ld.global.nc.u8 %r427, [%rd8];
	// end inline asm
	and.b32  	%r573, %r427, 255;
$L__BB5_43:
	setp.lt.s32 	%p35, %r79, 2;
	@%p35 bra 	$L__BB5_45;
	add.s64 	%rd61, %rd8, 1;
	// begin inline asm
	ld.global.nc.u8 %r428, [%rd61];
	// end inline asm
	shl.b32 	%r429, %r428, 8;
	and.b32  	%r430, %r429, 65280;
	or.b32  	%r573, %r573, %r430;
$L__BB5_45:
	setp.lt.s32 	%p36, %r79, 3;
	@%p36 bra 	$L__BB5_47;
	add.s64 	%rd62, %rd8, 2;
	// begin inline asm
	ld.global.nc.u8 %r431, [%rd62];
	// end inline asm
	shl.b32 	%r432, %r431, 16;
	and.b32  	%r433, %r432, 16711680;
	or.b32  	%r573, %r573, %r433;
$L__BB5_47:
	setp.lt.s32 	%p37, %r79, 4;
	@%p37 bra 	$L__BB5_49;
	add.s64 	%rd63, %rd8, 3;
	// begin inline asm
	ld.global.nc.u8 %r434, [%rd63];
	// end inline asm
	shl.b32 	%r435, %r434, 24;
	or.b32  	%r573, %r573, %r435;
$L__BB5_49:
	setp.lt.s32 	%p38, %r79, 5;
	mov.b32 	%r577, 0;
	@%p38 bra 	$L__BB5_51;
	add.s64 	%rd64, %rd8, 4;
	// begin inline asm
	ld.global.nc.u8 %r437, [%rd64];
	// end inline asm
	and.b32  	%r577, %r437, 255;
$L__BB5_51:
	setp.lt.s32 	%p39, %r79, 6;
	@%p39 bra 	$L__BB5_53;
	add.s64 	%rd65, %rd8, 5;
	// begin inline asm
	ld.global.nc.u8 %r438, [%rd65];
	// end inline asm
	shl.b32 	%r439, %r438, 8;
	and.b32  	%r440, %r439, 65280;
	or.b32  	%r577, %r577, %r440;
$L__BB5_53:
	setp.lt.s32 	%p40, %r79, 7;
	@%p40 bra 	$L__BB5_55;
	add.s64 	%rd66, %rd8, 6;
	// begin inline asm
	ld.global.nc.u8 %r441, [%rd66];
	// end inline asm
	shl.b32 	%r442, %r441, 16;
	and.b32  	%r443, %r442, 16711680;
	or.b32  	%r577, %r577, %r443;
$L__BB5_55:
	setp.lt.s32 	%p41, %r79, 8;
	@%p41 bra 	$L__BB5_57;
	add.s64 	%rd67, %rd8, 7;
	// begin inline asm
	ld.global.nc.u8 %r444, [%rd67];
	// end inline asm
	shl.b32 	%r445, %r444, 24;
	or.b32  	%r577, %r577, %r445;
$L__BB5_57:
	setp.lt.s32 	%p42, %r79, 9;
	mov.b32 	%r581, 0;
	@%p42 bra 	$L__BB5_59;
	add.s64 	%rd68, %rd8, 8;
	// begin inline asm
	ld.global.nc.u8 %r447, [%rd68];
	// end inline asm
	and.b32  	%r581, %r447, 255;
$L__BB5_59:
	setp.lt.s32 	%p43, %r79, 10;
	@%p43 bra 	$L__BB5_61;
	add.s64 	%rd69, %rd8, 9;
	// begin inline asm
	ld.global.nc.u8 %r448, [%rd69];
	// end inline asm
	shl.b32 	%r449, %r448, 8;
	and.b32  	%r450, %r449, 65280;
	or.b32  	%r581, %r581, %r450;
$L__BB5_61:
	setp.lt.s32 	%p44, %r79, 11;
	@%p44 bra 	$L__BB5_63;
	add.s64 	%rd70, %rd8, 10;
	// begin inline asm
	ld.global.nc.u8 %r451, [%rd70];
	// end inline asm
	shl.b32 	%r452, %r451, 16;
	and.b32  	%r453, %r452, 16711680;
	or.b32  	%r581, %r581, %r453;
$L__BB5_63:
	setp.lt.s32 	%p45, %r79, 12;
	@%p45 bra 	$L__BB5_65;
	add.s64 	%rd71, %rd8, 11;
	// begin inline asm
	ld.global.nc.u8 %r454, [%rd71];
	// end inline asm
	shl.b32 	%r455, %r454, 24;
	or.b32  	%r581, %r581, %r455;
$L__BB5_65:
	setp.lt.s32 	%p46, %r79, 13;
	mov.b32 	%r585, 0;
	@%p46 bra 	$L__BB5_67;
	add.s64 	%rd72, %rd8, 12;
	// begin inline asm
	ld.global.nc.u8 %r457, [%rd72];
	// end inline asm
	and.b32  	%r585, %r457, 255;
$L__BB5_67:
	setp.lt.s32 	%p47, %r79, 14;
	@%p47 bra 	$L__BB5_69;
	add.s64 	%rd73, %rd8, 13;
	// begin inline asm
	ld.global.nc.u8 %r458, [%rd73];
	// end inline asm
	shl.b32 	%r459, %r458, 8;
	and.b32  	%r460, %r459, 65280;
	or.b32  	%r585, %r585, %r460;
$L__BB5_69:
	setp.lt.s32 	%p48, %r79, 15;
	@%p48 bra 	$L__BB5_71;
	add.s64 	%rd74, %rd8, 14;
	// begin inline asm
	ld.global.nc.u8 %r461, [%rd74];
	// end inline asm
	shl.b32 	%r462, %r461, 16;
	and.b32  	%r463, %r462, 16711680;
	or.b32  	%r585, %r585, %r463;
$L__BB5_71:
	setp.lt.s32 	%p49, %r79, 16;
	@%p49 bra 	$L__BB5_73;
	add.s64 	%rd75, %rd8, 15;
	// begin inline asm
	ld.global.nc.u8 %r464, [%rd75];
	// end inline asm
	shl.b32 	%r465, %r464, 24;
	or.b32  	%r585, %r585, %r465;
$L__BB5_73:
	and.b32  	%r470, %r73, 28;
	add.s32 	%r471, %r72, %r470;
	shl.b32 	%r472, %r70, 2;
	shr.u32 	%r473, %r471, 5;
	and.b32  	%r474, %r473, 12;
	shl.b32 	%r475, %r70, 11;
	xor.b32  	%r476, %r472, %r474;
	xor.b32  	%r477, %r476, %r471;
	or.b32  	%r478, %r477, %r475;
	mov.u32 	%r479, _ZZ56mx_block_rearrange_2d_K_groups_rowmajor_128x4_vec_kernelILi64EEvPKhiiiiPKiPhiiE4smem;
	add.s32 	%r480, %r479, %r478;
	st.shared.u32 	[%r480], %r573;
	st.shared.u32 	[%r480+512], %r577;
	st.shared.u32 	[%r480+1024], %r581;
	st.shared.u32 	[%r480+1536], %r585;
	bar.sync 	0;
	sub.s32 	%r481, %r39, %r556;
	add.s32 	%r482, %r481, 3;
	shr.s32 	%r483, %r482, 31;
	shr.u32 	%r484, %r483, 30;
	add.s32 	%r485, %r482, %r484;
	shr.u32 	%r486, %r485, 2;
	mul.lo.s32 	%r487, %r2, %r486;
	shl.b32 	%r115, %r487, 9;
	add.s32 	%r488, %r69, 3;
	shr.s32 	%r489, %r488, 31;
	shr.u32 	%r490, %r489, 30;
	add.s32 	%r491, %r488, %r490;
	shl.b32 	%r492, %r491, 7;
	and.b32  	%r493, %r492, -512;
	setp.ge.s32 	%p50, %r424, %r493;
	@%p50 bra 	$L__BB5_75;
	ld.shared.u32 	%r494, [_ZZ56mx_block_rearrange_2d_K_groups_rowmajor_128x4_vec_kernelILi64EEvPKhiiiiPKiPhiiE22output_group_start_col];
	shl.b32 	%r495, %r554, 13;
	cvt.s64.s32 	%rd77, %r495;
	cvt.s64.s32 	%rd78, %r115;
	mul.lo.s32 	%r496, %r494, %r119;
	cvt.s64.s32 	%rd79, %r496;
	and.b32  	%r497, %r424, 15872;
	and.b32  	%r498, %r424, 496;
	shr.u32 	%r499, %r3, 1;
	xor.b32  	%r500, %r73, %r499;
	and.b32  	%r501, %r500, 12;
	or.b32  	%r502, %r501, %r498;
	or.b32  	%r503, %r502, %r497;
	add.s32 	%r505, %r479, %r503;
	ld.shared.u32 	%r506, [%r505];
	add.s32 	%r507, %r424, 4;
	and.b32  	%r508, %r507, 15872;
	and.b32  	%r509, %r507, 500;
	shr.u32 	%r510, %r507, 9;
	shr.u32 	%r511, %r507, 5;
	xor.b32  	%r512, %r510, %r511;
	and.b32  	%r513, %r512, 12;
	xor.b32  	%r514, %r513, %r509;
	or.b32  	%r515, %r514, %r508;
	add.s32 	%r516, %r479, %r515;
	ld.shared.u32 	%r517, [%r516];
	add.s32 	%r518, %r424, 8;
	and.b32  	%r519, %r518, 15872;
	and.b32  	%r520, %r518, 504;
	shr.u32 	%r521, %r518, 9;
	shr.u32 	%r522, %r518, 5;
	xor.b32  	%r523, %r521, %r522;
	and.b32  	%r524, %r523, 12;
	xor.b32  	%r525, %r524, %r520;
	or.b32  	%r526, %r525, %r519;
	add.s32 	%r527, %r479, %r526;
	ld.shared.u32 	%r528, [%r527];
	add.s32 	%r529, %r424, 12;
	and.b32  	%r530, %r529, 15872;
	and.b32  	%r531, %r529, 508;
	shr.u32 	%r532, %r529, 9;
	shr.u32 	%r533, %r529, 5;
	xor.b32  	%r534, %r532, %r533;
	and.b32  	%r535, %r534, 12;
	xor.b32  	%r536, %r535, %r531;
	or.b32  	%r537, %r536, %r530;
	add.s32 	%r538, %r479, %r537;
	ld.shared.u32 	%r539, [%r538];
	cvt.u64.u32 	%rd80, %r424;
	add.s64 	%rd81, %rd77, %rd80;
	add.s64 	%rd82, %rd81, %rd78;
	add.s64 	%rd83, %rd82, %rd79;
	cvta.to.global.u64 	%rd84, %rd10;
	add.s64 	%rd85, %rd84, %rd83;
	st.global.v4.u32 	[%rd85], {%r506, %r517, %r528, %r539};
$L__BB5_75:
	ret;

}
	// .globl	_Z56mx_block_rearrange_2d_K_groups_rowmajor_128x4_vec_kernelILi128EEvPKhiiiiPKiPhii
.visible .entry _Z56mx_block_rearrange_2d_K_groups_rowmajor_128x4_vec_kernelILi128EEvPKhiiiiPKiPhii(
	.param .u64 .ptr .align 1 _Z56mx_block_rearrange_2d_K_groups_rowmajor_128x4_vec_kernelILi128EEvPKhiiiiPKiPhii_param_0,
	.param .u32 _Z56mx_block_rearrange_2d_K_groups_rowmajor_128x4_vec_kernelILi128EEvPKhiiiiPKiPhii_param_1,
	.param .u32 _Z56mx_block_rearrange_2d_K_groups_rowmajor_128x4_vec_kernelILi128EEvPKhiiiiPKiPhii_param_2,
	.param .u32 _Z56mx_block_rearrange_2d_K_groups_rowmajor_128x4_vec_kernelILi128EEvPKhiiiiPKiPhii_param_3,
	.param .u32 _Z56mx_block_rearrange_2d_K_groups_rowmajor_128x4_vec_kernelILi128EEvPKhiiiiPKiPhii_param_4,
	.param .u64 .ptr .align 1 _Z56mx_block_rearrange_2d_K_groups_rowmajor_128x4_vec_kernelILi128EEvPKhiiiiPKiPhii_param_5,
	.param .u64 .ptr .align 1 _Z56mx_block_rearrange_2d_K_groups_rowmajor_128x4_vec_kernelILi128EEvPKhiiiiPKiPhii_param_6,
	.param .u32 _Z56mx_block_rearrange_2d_K_groups_rowmajor_128x4_vec_kernelILi128EEvPKhiiiiPKiPhii_param_7,
	.param .u32 _Z56mx_block_rearrange_2d_K_groups_rowmajor_128x4_vec_kernelILi128EEvPKhiiiiPKiPhii_param_8
)
{
	.reg .pred 	%p<51>;
	.reg .b32 	%r<592>;
	.reg .b64 	%rd<88>;
	// demoted variable
	.shared .align 16 .b8 _ZZ56mx_block_rearrange_2d_K_groups_rowmajor_128x4_vec_kernelILi128EEvPKhiiiiPKiPhiiE4smem[16384];
	// demoted variable
	.shared .align 4 .b8 _ZZ56mx_block_rearrange_2d_K_groups_rowmajor_128x4_vec_kernelILi128EEvPKhiiiiPKiPhiiE11smem_cumsum[128];
	// demoted variable
	.shared .align 4 .u32 _ZZ56mx_block_rearrange_2d_K_groups_rowmajor_128x4_vec_kernelILi128EEvPKhiiiiPKiPhiiE22output_group_start_col;
	ld.param.u64 	%rd9, [_Z56mx_block_rearrange_2d_K_groups_rowmajor_128x4_vec_kernelILi128EEvPKhiiiiPKiPhii_param_0];
	ld.param.u32 	%r116, [_Z56mx_block_rearrange_2d_K_groups_rowmajor_128x4_vec_kernelILi128EEvPKhiiiiPKiPhii_param_1];
	ld.param.u32 	%r117, [_Z56mx_block_rearrange_2d_K_groups_rowmajor_128x4_vec_kernelILi128EEvPKhiiiiPKiPhii_param_2];
	ld.param.u32 	%r118, [_Z56mx_block_rearrange_2d_K_groups_rowmajor_128x4_vec_kernelILi128EEvPKhiiiiPKiPhii_param_4];
	ld.param.u64 	%rd11, [_Z56mx_block_rearrange_2d_K_groups_rowmajor_128x4_vec_kernelILi128EEvPKhiiiiPKiPhii_param_5];
	ld.param.u64 	%rd10, [_Z56mx_block_rearrange_2d_K_groups_rowmajor_128x4_vec_kernelILi128EEvPKhiiiiPKiPhii_param_6];
	ld.param.u32 	%r119, [_Z56mx_block_rearrange_2d_K_groups_rowmajor_128x4_vec_kernelILi128EEvPKhiiiiPKiPhii_param_8];
	cvta.to.global.u64 	%rd1, %rd11;
	mov.u32 	%r1, %ctaid.x;
	mov.u32 	%r2, %ctaid.y;
	mov.u32 	%r3, %tid.x;
	setp.ne.s32 	%p1, %r3, 0;
	@%p1 bra 	$L__BB6_15;
	setp.lt.s32 	%p2, %r119, 1;
	mov.b32 	%r548, 0;
	mov.u32 	%r547, %r548;
	@%p2 bra 	$L__BB6_3;
	ld.global.nc.u32 	%r122, [%rd1];
	add.s32 	%r123, %r122, 127;
	shr.s32 	%r124, %r123, 31;
	shr.u32 	%r125, %r124, 25;
	add.s32 	%r126, %r123, %r125;
	shr.s32 	%r548, %r126, 7;
	st.shared.u32 	[_ZZ56mx_block_rearrange_2d_K_groups_rowmajor_128x4_vec_kernelILi128EEvPKhiiiiPKiPhiiE11smem_cumsum], %r548;
	mov.b32 	%r547, 1;
$L__BB6_3:
	setp.ge.s32 	%p3, %r547, %r119;
	@%p3 bra 	$L__BB6_15;
	sub.s32 	%r7, %r119, %r547;
	and.b32  	%r8, %r7, 7;
	sub.s32 	%r127, %r547, %r119;
	setp.gt.u32 	%p4, %r127, -8;
	@%p4 bra 	$L__BB6_7;
	and.b32  	%r128, %r7, -8;
	neg.s32 	%r544, %r128;
	shl.b32 	%r129, %r547, 2;
	mov.u32 	%r130, _ZZ56mx_block_rearrange_2d_K_groups_rowmajor_128x4_vec_kernelILi128EEvPKhiiiiPKiPhiiE11smem_cumsum;
	add.s32 	%r131, %r129, %r130;
	add.s32 	%r543, %r131, 16;
	mul.wide.u32 	%rd12, %r547, 4;
	add.s64 	%rd13, %rd12, %rd1;
	add.s64 	%rd86, %rd13, 12;
$L__BB6_6:
	.pragma "nounroll";
	ld.global.nc.u32 	%r132, [%rd86+-16];
	ld.global.nc.u32 	%r133, [%rd86+-12];
	sub.s32 	%r134, %r133, %r132;
	add.s32 	%r135, %r134, 127;
	shr.s32 	%r136, %r135, 31;
	shr.u32 	%r137, %r136, 25;
	add.s32 	%r138, %r135, %r137;
	shr.s32 	%r139, %r138, 7;
	add.s32 	%r140, %r139, %r548;
	st.shared.u32 	[%r543+-16], %r140;
	ld.global.nc.u32 	%r141, [%rd86+-8];
	sub.s32 	%r142, %r141, %r133;
	add.s32 	%r143, %r142, 127;
	shr.s32 	%r144, %r143, 31;
	shr.u32 	%r145, %r144, 25;
	add.s32 	%r146, %r143, %r145;
	shr.s32 	%r147, %r146, 7;
	add.s32 	%r148, %r147, %r140;
	st.shared.u32 	[%r543+-12], %r148;
	ld.global.nc.u32 	%r149, [%rd86+-4];
	sub.s32 	%r150, %r149, %r141;
	add.s32 	%r151, %r150, 127;
	shr.s32 	%r152, %r151, 31;
	shr.u32 	%r153, %r152, 25;
	add.s32 	%r154, %r151, %r153;
	shr.s32 	%r155, %r154, 7;
	add.s32 	%r156, %r155, %r148;
	st.shared.u32 	[%r543+-8], %r156;
	ld.global.nc.u32 	%r157, [%rd86];
	sub.s32 	%r158, %r157, %r149;
	add.s32 	%r159, %r158, 127;
	shr.s32 	%r160, %r159, 31;
	shr.u32 	%r161, %r160, 25;
	add.s32 	%r162, %r159, %r161;
	shr.s32 	%r163, %r162, 7;
	add.s32 	%r164, %r163, %r156;
	st.shared.u32 	[%r543+-4], %r164;
	ld.global.nc.u32 	%r165, [%rd86+4];
	sub.s32 	%r166, %r165, %r157;
	add.s32 	%r167, %r166, 127;
	shr.s32 	%r168, %r167, 31;
	shr.u32 	%r169, %r168, 25;
	add.s32 	%r170, %r167, %r169;
	shr.s32 	%r171, %r170, 7;
	add.s32 	%r172, %r171, %r164;
	st.shared.u32 	[%r543], %r172;
	ld.global.nc.u32 	%r173, [%rd86+8];
	sub.s32 	%r174, %r173, %r165;
	add.s32 	%r175, %r174, 127;
	shr.s32 	%r176, %r175, 31;
	shr.u32 	%r177, %r176, 25;
	add.s32 	%r178, %r175, %r177;
	shr.s32 	%r179, %r178, 7;
	add.s32 	%r180, %r179, %r172;
	st.shared.u32 	[%r543+4], %r180;
	ld.global.nc.u32 	%r181, [%rd86+12];
	sub.s32 	%r182, %r181, %r173;
	add.s32 	%r183, %r182, 127;
	shr.s32 	%r184, %r183, 31;
	shr.u32 	%r185, %r184, 25;
	add.s32 	%r186, %r183, %r185;
	shr.s32 	%r187, %r186, 7;
	add.s32 	%r188, %r187, %r180;
	st.shared.u32 	[%r543+8], %r188;
	ld.global.nc.u32 	%r189, [%rd86+16];
	sub.s32 	%r190, %r189, %r181;
	add.s32 	%r191, %r190, 127;
	shr.s32 	%r192, %r191, 31;
	shr.u32 	%r193, %r192, 25;
	add.s32 	%r194, %r191, %r193;
	shr.s32 	%r195, %r194, 7;
	add.s32 	%r548, %r195, %r188;
	st.shared.u32 	[%r543+12], %r548;
	add.s32 	%r547, %r547, 8;
	add.s32 	%r544, %r544, 8;
	add.s32 	%r543, %r543, 32;
	add.s64 	%rd86, %rd86, 32;
	setp.ne.s32 	%p5, %r544, 0;
	@%p5 bra 	$L__BB6_6;
$L__BB6_7:
	setp.eq.s32 	%p6, %r8, 0;
	@%p6 bra 	$L__BB6_15;
	and.b32  	%r21, %r7, 3;
	setp.lt.u32 	%p7, %r8, 4;
	@%p7 bra 	$L__BB6_10;
	mul.wide.s32 	%rd14, %r547, 4;
	add.s64 	%rd15, %rd1, %rd14;
	ld.global.nc.u32 	%r196, [%rd15+-4];
	mul.wide.u32 	%rd16, %r547, 4;
	add.s64 	%rd17, %rd1, %rd16;
	ld.global.nc.u32 	%r197, [%rd17];
	sub.s32 	%r198, %r197, %r196;
	add.s32 	%r199, %r198, 127;
	shr.s32 	%r200, %r199, 31;
	shr.u32 	%r201, %r200, 25;
	add.s32 	%r202, %r199, %r201;
	shr.s32 	%r203, %r202, 7;
	add.s32 	%r204, %r203, %r548;
	shl.b32 	%r205, %r547, 2;
	mov.u32 	%r206, _ZZ56mx_block_rearrange_2d_K_groups_rowmajor_128x4_vec_kernelILi128EEvPKhiiiiPKiPhiiE11smem_cumsum;
	add.s32 	%r207, %r206, %r205;
	st.shared.u32 	[%r207], %r204;
	add.s32 	%r208, %r547, 1;
	mul.wide.u32 	%rd18, %r208, 4;
	add.s64 	%rd19, %rd1, %rd18;
	ld.global.nc.u32 	%r209, [%rd19];
	sub.s32 	%r210, %r209, %r197;
	add.s32 	%r211, %r210, 127;
	shr.s32 	%r212, %r211, 31;
	shr.u32 	%r213, %r212, 25;
	add.s32 	%r214, %r211, %r213;
	shr.s32 	%r215, %r214, 7;
	add.s32 	%r216, %r215, %r204;
	st.shared.u32 	[%r207+4], %r216;
	add.s32 	%r217, %r547, 2;
	ld.global.nc.u32 	%r218, [%rd15+4];
	mul.wide.u32 	%rd20, %r217, 4;
	add.s64 	%rd21, %rd1, %rd20;
	ld.global.nc.u32 	%r219, [%rd21];
	sub.s32 	%r220, %r219, %r218;
	add.s32 	%r221, %r220, 127;
	shr.s32 	%r222, %r221, 31;
	shr.u32 	%r223, %r222, 25;
	add.s32 	%r224, %r221, %r223;
	shr.s32 	%r225, %r224, 7;
	add.s32 	%r226, %r225, %r216;
	st.shared.u32 	[%r207+8], %r226;
	ld.global.nc.u32 	%r227, [%rd15+8];
	ld.global.nc.u32 	%r228, [%rd17+12];
	sub.s32 	%r229, %r228, %r227;
	add.s32 	%r230, %r229, 127;
	shr.s32 	%r231, %r230, 31;
	shr.u32 	%r232, %r231, 25;
	add.s32 	%r233, %r230, %r232;
	shr.s32 	%r234, %r233, 7;
	add.s32 	%r548, %r234, %r226;
	st.shared.u32 	[%r207+12], %r548;
	add.s32 	%r547, %r547, 4;
$L__BB6_10:
	setp.eq.s32 	%p8, %r21, 0;
	@%p8 bra 	$L__BB6_15;
	setp.eq.s32 	%p9, %r21, 1;
	@%p9 bra 	$L__BB6_13;
	mul.wide.s32 	%rd22, %r547, 4;
	add.s64 	%rd23, %rd1, %rd22;
	ld.global.nc.u32 	%r235, [%rd23+-4];
	mul.wide.u32 	%rd24, %r547, 4;
	add.s64 	%rd25, %rd1, %rd24;
	ld.global.nc.u32 	%r236, [%rd25];
	sub.s32 	%r237, %r236, %r235;
	add.s32 	%r238, %r237, 127;
	shr.s32 	%r239, %r238, 31;
	shr.u32 	%r240, %r239, 25;
	add.s32 	%r241, %r238, %r240;
	shr.s32 	%r242, %r241, 7;
	add.s32 	%r243, %r242, %r548;
	shl.b32 	%r244, %r547, 2;
	mov.u32 	%r245, _ZZ56mx_block_rearrange_2d_K_groups_rowmajor_128x4_vec_kernelILi128EEvPKhiiiiPKiPhiiE11smem_cumsum;
	add.s32 	%r246, %r245, %r244;
	st.shared.u32 	[%r246], %r243;
	ld.global.nc.u32 	%r247, [%rd25+4];
	sub.s32 	%r248, %r247, %r236;
	add.s32 	%r249, %r248, 127;
	shr.s32 	%r250, %r249, 31;
	shr.u32 	%r251, %r250, 25;
	add.s32 	%r252, %r249, %r251;
	shr.s32 	%r253, %r252, 7;
	add.s32 	%r548, %r253, %r243;
	st.shared.u32 	[%r246+4], %r548;
	add.s32 	%r547, %r547, 2;
$L__BB6_13:
	and.b32  	%r254, %r7, 1;
	setp.eq.b32 	%p10, %r254, 1;
	not.pred 	%p11, %p10;
	@%p11 bra 	$L__BB6_15;
	mul.wide.s32 	%rd26, %r547, 4;
	add.s64 	%rd27, %rd1, %rd26;
	ld.global.nc.u32 	%r255, [%rd27+-4];
	mul.wide.u32 	%rd28, %r547, 4;
	add.s64 	%rd29, %rd1, %rd28;
	ld.global.nc.u32 	%r256, [%rd29];
	sub.s32 	%r257, %r256, %r255;
	add.s32 	%r258, %r257, 127;
	shr.s32 	%r259, %r258, 31;
	shr.u32 	%r260, %r259, 25;
	add.s32 	%r261, %r258, %r260;
	shr.s32 	%r262, %r261, 7;
	add.s32 	%r263, %r262, %r548;
	shl.b32 	%r264, %r547, 2;
	mov.u32 	%r265, _ZZ56mx_block_rearrange_2d_K_groups_rowmajor_128x4_vec_kernelILi128EEvPKhiiiiPKiPhiiE11smem_cumsum;
	add.s32 	%r266, %r265, %r264;
	st.shared.u32 	[%r266], %r263;
$L__BB6_15:
	bar.sync 	0;
	setp.lt.s32 	%p12, %r119, 1;
	mov.b32 	%r556, 0;
	mov.u32 	%r557, %r556;
	@%p12 bra 	$L__BB6_21;
	mov.b32 	%r553, 0;
	mov.u32 	%r271, _ZZ56mx_block_rearrange_2d_K_groups_rowmajor_128x4_vec_kernelILi128EEvPKhiiiiPKiPhiiE11smem_cumsum;
	mov.u32 	%r554, %r553;
$L__BB6_17:
	shl.b32 	%r270, %r553, 2;
	add.s32 	%r272, %r271, %r270;
	ld.shared.u32 	%r32, [%r272];
	setp.lt.s32 	%p13, %r1, %r32;
	@%p13 bra 	$L__BB6_19;
	add.s32 	%r553, %r553, 1;
	setp.eq.s32 	%p14, %r553, %r119;
	mov.b32 	%r556, 0;
	mov.u32 	%r554, %r32;
	mov.u32 	%r557, %r556;
	@%p14 bra 	$L__BB6_21;
	bra.uni 	$L__BB6_17;
$L__BB6_19:
	sub.s32 	%r555, %r1, %r554;
	setp.eq.s32 	%p15, %r553, 0;
	mov.b32 	%r556, 0;
	mov.u32 	%r557, %r556;
	@%p15 bra 	$L__BB6_21;
	mul.wide.u32 	%rd30, %r553, 4;
	add.s64 	%rd31, %rd1, %rd30;
	ld.global.nc.u32 	%r557, [%rd31+-4];
	mov.u32 	%r556, %r553;
$L__BB6_21:
	mul.wide.u32 	%rd32, %r556, 4;
	add.s64 	%rd33, %rd1, %rd32;
	ld.global.nc.u32 	%r39, [%rd33];
	shl.b32 	%r276, %r555, 7;
	add.s32 	%r40, %r557, %r276;
	setp.le.s32 	%p16, %r39, %r40;
	@%p16 bra 	$L__BB6_75;
	setp.ne.s32 	%p17, %r3, 0;
	@%p17 bra 	$L__BB6_38;
	setp.eq.s32 	%p18, %r556, 0;
	mov.b32 	%r564, 0;
	mov.u32 	%r572, %r564;
	@%p18 bra 	$L__BB6_25;
	ld.global.nc.u32 	%r279, [%rd1];
	add.s32 	%r280, %r279, 3;
	shr.s32 	%r281, %r280, 31;
	shr.u32 	%r282, %r281, 30;
	add.s32 	%r283, %r280, %r282;
	and.b32  	%r572, %r283, -4;
	mov.b32 	%r564, 1;
$L__BB6_25:
	setp.ge.u32 	%p19, %r564, %r556;
	@%p19 bra 	$L__BB6_37;
	sub.s32 	%r44, %r556, %r564;
	and.b32  	%r45, %r44, 7;
	sub.s32 	%r285, %r564, %r556;
	setp.gt.u32 	%p20, %r285, -8;
	@%p20 bra 	$L__BB6_29;
	and.b32  	%r286, %r44, 2147483640;
	neg.s32 	%r560, %r286;
	mul.wide.u32 	%rd34, %r564, 4;
	add.s64 	%rd35, %rd34, %rd1;
	add.s64 	%rd87, %rd35, 12;
$L__BB6_28:
	.pragma "nounroll";
	ld.global.nc.u32 	%r287, [%rd87+-16];
	ld.global.nc.u32 	%r288, [%rd87+-12];
	sub.s32 	%r289, %r288, %r287;
	add.s32 	%r290, %r289, 3;
	shr.s32 	%r291, %r290, 31;
	shr.u32 	%r292, %r291, 30;
	add.s32 	%r293, %r290, %r292;
	shr.s32 	%r294, %r293, 2;
	ld.global.nc.u32 	%r295, [%rd87+-8];
	sub.s32 	%r296, %r295, %r288;
	add.s32 	%r297, %r296, 3;
	shr.s32 	%r298, %r297, 31;
	shr.u32 	%r299, %r298, 30;
	add.s32 	%r300, %r297, %r299;
	shr.s32 	%r301, %r300, 2;
	add.s32 	%r302, %r294, %r301;
	ld.global.nc.u32 	%r303, [%rd87+-4];
	sub.s32 	%r304, %r303, %r295;
	add.s32 	%r305, %r304, 3;
	shr.s32 	%r306, %r305, 31;
	shr.u32 	%r307, %r306, 30;
	add.s32 	%r308, %r305, %r307;
	shr.s32 	%r309, %r308, 2;
	add.s32 	%r310, %r302, %r309;
	ld.global.nc.u32 	%r311, [%rd87];
	sub.s32 	%r312, %r311, %r303;
	add.s32 	%r313, %r312, 3;
	shr.s32 	%r314, %r313, 31;
	shr.u32 	%r315, %r314, 30;
	add.s32 	%r316, %r313, %r315;
	shr.s32 	%r317, %r316, 2;
	add.s32 	%r318, %r310, %r317;
	ld.global.nc.u32 	%r319, [%rd87+4];
	sub.s32 	%r320, %r319, %r311;
	add.s32 	%r321, %r320, 3;
	shr.s32 	%r322, %r321, 31;
	shr.u32 	%r323, %r322, 30;
	add.s32 	%r324, %r321, %r323;
	shr.u32 	%r325, %r324, 2;
	add.s32 	%r326, %r318, %r325;
	ld.global.nc.u32 	%r327, [%rd87+8];
	sub.s32 	%r328, %r327, %r319;
	add.s32 	%r329, %r328, 3;
	shr.s32 	%r330, %r329, 31;
	shr.u32 	%r331, %r330, 30;
	add.s32 	%r332, %r329, %r331;
	shr.u32 	%r333, %r332, 2;
	add.s32 	%r334, %r326, %r333;
	ld.global.nc.u32 	%r335, [%rd87+12];
	sub.s32 	%r336, %r335, %r327;
	add.s32 	%r337, %r336, 3;
	shr.s32 	%r338, %r337, 31;
	shr.u32 	%r339, %r338, 30;
	add.s32 	%r340, %r337, %r339;
	shr.u32 	%r341, %r340, 2;
	add.s32 	%r342, %r334, %r341;
	ld.global.nc.u32 	%r343, [%rd87+16];
	sub.s32 	%r344, %r343, %r335;
	add.s32 	%r345, %r344, 3;
	shr.s32 	%r346, %r345, 31;
	shr.u32 	%r347, %r346, 30;
	add.s32 	%r348, %r345, %r347;
	shr.u32 	%r349, %r348, 2;
	add.s32 	%r350, %r342, %r349;
	shl.b32 	%r351, %r350, 2;
	add.s32 	%r572, %r351, %r572;
	add.s32 	%r564, %r564, 8;
	add.s32 	%r560, %r560, 8;
	add.s64 	%rd87, %rd87, 32;
	setp.ne.s32 	%p21, %r560, 0;
	@%p21 bra 	$L__BB6_28;
$L__BB6_29:
	setp.eq.s32 	%p22, %r45, 0;
	@%p22 bra 	$L__BB6_37;
	and.b32  	%r56, %r44, 3;
	setp.lt.u32 	%p23, %r45, 4;
	@%p23 bra 	$L__BB6_32;
	mul.wide.s32 	%rd36, %r564, 4;
	add.s64 	%rd37, %rd1, %rd36;
	ld.global.nc.u32 	%r353, [%rd37+-4];
	mul.wide.u32 	%rd38, %r564, 4;
	add.s64 	%rd39, %rd1, %rd38;
	ld.global.nc.u32 	%r354, [%rd39];
	sub.s32 	%r355, %r354, %r353;
	add.s32 	%r356, %r355, 3;
	shr.s32 	%r357, %r356, 31;
	shr.u32 	%r358, %r357, 30;
	add.s32 	%r359, %r356, %r358;
	shr.u32 	%r360, %r359, 2;
	add.s32 	%r361, %r564, 1;
	mul.wide.u32 	%rd40, %r361, 4;
	add.s64 	%rd41, %rd1, %rd40;
	ld.global.nc.u32 	%r362, [%rd41];
	sub.s32 	%r363, %r362, %r354;
	add.s32 	%r364, %r363, 3;
	shr.s32 	%r365, %r364, 31;
	shr.u32 	%r366, %r365, 30;
	add.s32 	%r367, %r364, %r366;
	shr.u32 	%r368, %r367, 2;
	add.s32 	%r369, %r360, %r368;
	add.s32 	%r370, %r564, 2;
	ld.global.nc.u32 	%r371, [%rd37+4];
	mul.wide.u32 	%rd42, %r370, 4;
	add.s64 	%rd43, %rd1, %rd42;
	ld.global.nc.u32 	%r372, [%rd43];
	sub.s32 	%r373, %r372, %r371;
	add.s32 	%r374, %r373, 3;
	shr.s32 	%r375, %r374, 31;
	shr.u32 	%r376, %r375, 30;
	add.s32 	%r377, %r374, %r376;
	shr.u32 	%r378, %r377, 2;
	add.s32 	%r379, %r369, %r378;
	ld.global.nc.u32 	%r380, [%rd37+8];
	ld.global.nc.u32 	%r381, [%rd39+12];
	sub.s32 	%r382, %r381, %r380;
	add.s32 	%r383, %r382, 3;
	shr.s32 	%r384, %r383, 31;
	shr.u32 	%r385, %r384, 30;
	add.s32 	%r386, %r383, %r385;
	shr.u32 	%r387, %r386, 2;
	add.s32 	%r388, %r379, %r387;
	shl.b32 	%r389, %r388, 2;
	add.s32 	%r572, %r389, %r572;
	add.s32 	%r564, %r564, 4;
$L__BB6_32:
	setp.eq.s32 	%p24, %r56, 0;
	@%p24 bra 	$L__BB6_37;
	setp.eq.s32 	%p25, %r56, 1;
	@%p25 bra 	$L__BB6_35;
	mul.wide.s32 	%rd44, %r564, 4;
	add.s64 	%rd45, %rd1, %rd44;
	ld.global.nc.u32 	%r391, [%rd45+-4];
	mul.wide.u32 	%rd46, %r564, 4;
	add.s64 	%rd47, %rd1, %rd46;
	ld.global.nc.u32 	%r392, [%rd47];
	sub.s32 	%r393, %r392, %r391;
	add.s32 	%r394, %r393, 3;
	shr.s32 	%r395, %r394, 31;
	shr.u32 	%r396, %r395, 30;
	add.s32 	%r397, %r394, %r396;
	shr.u32 	%r398, %r397, 2;
	ld.global.nc.u32 	%r399, [%rd47+4];
	sub.s32 	%r400, %r399, %r392;
	add.s32 	%r401, %r400, 3;
	shr.s32 	%r402, %r401, 31;
	shr.u32 	%r403, %r402, 30;
	add.s32 	%r404, %r401, %r403;
	shr.u32 	%r405, %r404, 2;
	add.s32 	%r406, %r398, %r405;
	shl.b32 	%r407, %r406, 2;
	add.s32 	%r572, %r407, %r572;
	add.s32 	%r564, %r564, 2;
$L__BB6_35:
	and.b32  	%r408, %r44, 1;
	setp.eq.b32 	%p26, %r408, 1;
	not.pred 	%p27, %p26;
	@%p27 bra 	$L__BB6_37;
	mul.wide.s32 	%rd48, %r564, 4;
	add.s64 	%rd49, %rd1, %rd48;
	ld.global.nc.u32 	%r409, [%rd49+-4];
	mul.wide.u32 	%rd50, %r564, 4;
	add.s64 	%rd51, %rd1, %rd50;
	ld.global.nc.u32 	%r410, [%rd51];
	sub.s32 	%r411, %r410, %r409;
	add.s32 	%r412, %r411, 3;
	shr.s32 	%r413, %r412, 31;
	shr.u32 	%r414, %r413, 30;
	add.s32 	%r415, %r412, %r414;
	and.b32  	%r416, %r415, -4;
	add.s32 	%r572, %r416, %r572;
$L__BB6_37:
	st.shared.u32 	[_ZZ56mx_block_rearrange_2d_K_groups_rowmajor_128x4_vec_kernelILi128EEvPKhiiiiPKiPhiiE22output_group_start_col], %r572;
$L__BB6_38:
	bar.sync 	0;
	sub.s32 	%r418, %r39, %r40;
	min.s32 	%r69, %r418, 128;
	shl.b32 	%r419, %r2, 7;
	shr.u32 	%r421, %r3, 3;
	and.b32  	%r70, %r3, 7;
	add.s32 	%r71, %r419, %r421;
	shl.b32 	%r422, %r3, 1;
	and.b32  	%r72, %r422, 496;
	shl.b32 	%r423, %r3, 4;
	and.b32  	%r73, %r423, 112;
	setp.ge.s32 	%p28, %r71, %r117;
	setp.le.s32 	%p29, %r69, %r73;
	mov.b32 	%r574, 0;
	or.pred  	%p30, %p28, %p29;
	mov.u32 	%r578, %r574;
	mov.u32 	%r582, %r574;
	mov.u32 	%r586, %r574;
	@%p30 bra 	$L__BB6_73;
	cvt.u64.u32 	%rd52, %r71;
	cvt.s64.s32 	%rd53, %r116;
	cvt.s64.s32 	%rd54, %r40;
	mad.lo.s64 	%rd55, %rd53, %rd52, %rd54;
	cvt.u64.u32 	%rd56, %r73;
	add.s64 	%rd57, %rd55, %rd56;
	add.s64 	%rd8, %rd9, %rd57;
	and.b64  	%rd59, %rd8, 15;
	setp.ne.s64 	%p31, %rd59, 0;
	add.s32 	%r424, %r73, 16;
	setp.gt.u32 	%p32, %r424, %r69;
	or.pred  	%p33, %p32, %p31;
	@%p33 bra 	$L__BB6_41;
	// begin inline asm
	ld.global.nc.v4.u32 {%r574,%r578,%r582,%r586}, [%rd8];
	// end inline asm
	bra.uni 	$L__BB6_73;
$L__BB6_41:
	sub.s32 	%r78, %r69, %r73;
	setp.lt.s32 	%p34, %r78, 1;
	mov.b32 	%r574, 0;
	@%p34 bra 	$L__BB6_43;
	// begin inline asm
	ld.global.nc.u8 %r426, [%rd8];
	// end inline asm
	and.b32  	%r574, %r426, 255;
$L__BB6_43:
	setp.lt.s32 	%p35, %r78, 2;
	@%p35 bra 	$L__BB6_45;
	add.s64 	%rd61, %rd8, 1;
	// begin inline asm
	ld.global.nc.u8 %r427, [%rd61];
	// end inline asm
	shl.b32 	%r428, %r427, 8;
	and.b32  	%r429, %r428, 65280;
	or.b32  	%r574, %r574, %r429;
$L__BB6_45:
	setp.lt.s32 	%p36, %r78, 3;
	@%p36 bra 	$L__BB6_47;
	add.s64 	%rd62, %rd8, 2;
	// begin inline asm
	ld.global.nc.u8 %r430, [%rd62];
	// end inline asm
	shl.b32 	%r431, %r430, 16;
	and.b32  	%r432, %r431, 16711680;
	or.b32  	%r574, %r574, %r432;
$L__BB6_47:
	setp.lt.s32 	%p37, %r78, 4;
	@%p37 bra 	$L__BB6_49;
	add.s64 	%rd63, %rd8, 3;
	// begin inline asm
	ld.global.nc.u8 %r433, [%rd63];
	// end inline asm
	shl.b32 	%r434, %r433, 24;
	or.b32  	%r574, %r574, %r434;
$L__BB6_49:
	setp.lt.s32 	%p38, %r78, 5;
	mov.b32 	%r578, 0;
	@%p38 bra 	$L__BB6_51;
	add.s64 	%rd64, %rd8, 4;
	// begin inline asm
	ld.global.nc.u8 %r436, [%rd64];
	// end inline asm
	and.b32  	%r578, %r436, 255;
$L__BB6_51:
	setp.lt.s32 	%p39, %r78, 6;
	@%p39 bra 	$L__BB6_53;
	add.s64 	%rd65, %rd8, 5;
	// begin inline asm
	ld.global.nc.u8 %r437, [%rd65];
	// end inline asm
	shl.b32 	%r438, %r437, 8;
	and.b32  	%r439, %r438, 65280;
	or.b32  	%r578, %r578, %r439;
$L__BB6_53:
	setp.lt.s32 	%p40, %r78, 7;
	@%p40 bra 	$L__BB6_55;
	add.s64 	%rd66, %rd8, 6;
	// begin inline asm
	ld.global.nc.u8 %r440, [%rd66];
	// end inline asm
	shl.b32 	%r441, %r440, 16;
	and.b32  	%r442, %r441, 16711680;
	or.b32  	%r578, %r578, %r442;
$L__BB6_55:
	setp.lt.s32 	%p41, %r78, 8;
	@%p41 bra 	$L__BB6_57;
	add.s64 	%rd67, %rd8, 7;
	// begin inline asm
	ld.global.nc.u8 %r443, [%rd67];
	// end inline asm
	shl.b32 	%r444, %r443, 24;
	or.b32  	%r578, %r578, %r444;
$L__BB6_57:
	setp.lt.s32 	%p42, %r78, 9;
	mov.b32 	%r582, 0;
	@%p42 bra 	$L__BB6_59;
	add.s64 	%rd68, %rd8, 8;
	// begin inline asm
	ld.global.nc.u8 %r446, [%rd68];
	// end inline asm
	and.b32  	%r582, %r446, 255;
$L__BB6_59:
	setp.lt.s32 	%p43, %r78, 10;
	@%p43 bra 	$L__BB6_61;
	add.s64 	%rd69, %rd8, 9;
	// begin inline asm
	ld.global.nc.u8 %r447, [%rd69];
	// end inline asm
	shl.b32 	%r448, %r447, 8;
	and.b32  	%r449, %r448, 65280;
	or.b32  	%r582, %r582, %r449;
$L__BB6_61:
	setp.lt.s32 	%p44, %r78, 11;
	@%p44 bra 	$L__BB6_63;
	add.s64 	%rd70, %rd8, 10;
	// begin inline asm
	ld.global.nc.u8 %r450, [%rd70];
	// end inline asm
	shl.b32 	%r451, %r450, 16;
	and.b32  	%r452, %r451, 16711680;
	or.b32  	%r582, %r582, %r452;
$L__BB6_63:
	setp.lt.s32 	%p45, %r78, 12;
	@%p45 bra 	$L__BB6_65;
	add.s64 	%rd71, %rd8, 11;
	// begin inline asm
	ld.global.nc.u8 %r453, [%rd71];
	// end inline asm
	shl.b32 	%r454, %r453, 24;
	or.b32  	%r582, %r582, %r454;
$L__BB6_65:
	setp.lt.s32 	%p46, %r78, 13;
	mov.b32 	%r586, 0;
	@%p46 bra 	$L__BB6_67;
	add.s64 	%rd72, %rd8, 12;
	// begin inline asm
	ld.global.nc.u8 %r456, [%rd72];
	// end inline asm
	and.b32  	%r586, %r456, 255;
$L__BB6_67:
	setp.lt.s32 	%p47, %r78, 14;
	@%p47 bra 	$L__BB6_69;
	add.s64 	%rd73, %rd8, 13;
	// begin inline asm
	ld.global.nc.u8 %r457, [%rd73];
	// end inline asm
	shl.b32 	%r458, %r457, 8;
	and.b32  	%r459, %r458, 65280;
	or.b32  	%r586, %r586, %r459;
$L__BB6_69:
	setp.lt.s32 	%p48, %r78, 15;
	@%p48 bra 	$L__BB6_71;
	add.s64 	%rd74, %rd8, 14;
	// begin inline asm
	ld.global.nc.u8 %r460, [%rd74];
	// end inline asm
	shl.b32 	%r461, %r460, 16;
	and.b32  	%r462, %r461, 16711680;
	or.b32  	%r586, %r586, %r462;
$L__BB6_71:
	setp.lt.s32 	%p49, %r78, 16;
	@%p49 bra 	$L__BB6_73;
	add.s64 	%rd75, %rd8, 15;
	// begin inline asm
	ld.global.nc.u8 %r463, [%rd75];
	// end inline asm
	shl.b32 	%r464, %r463, 24;
	or.b32  	%r586, %r586, %r464;
$L__BB6_73:
	shr.u32 	%r469, %r3, 6;
	and.b32  	%r470, %r469, 12;
	add.s32 	%r471, %r72, %r470;
	shl.b32 	%r472, %r3, 2;
	shr.u32 	%r473, %r471, 5;
	xor.b32  	%r474, %r473, %r472;
	and.b32  	%r475, %r474, 12;
	shl.b32 	%r476, %r70, 11;
	xor.b32  	%r477, %r475, %r471;
	or.b32  	%r478, %r477, %r476;
	mov.u32 	%r479, _ZZ56mx_block_rearrange_2d_K_groups_rowmajor_128x4_vec_kernelILi128EEvPKhiiiiPKiPhiiE4smem;
	add.s32 	%r480, %r479, %r478;
	st.shared.u32 	[%r480], %r574;
	st.shared.u32 	[%r480+512], %r578;
	st.shared.u32 	[%r480+1024], %r582;
	st.shared.u32 	[%r480+1536], %r586;
	bar.sync 	0;
	sub.s32 	%r481, %r39, %r557;
	add.s32 	%r482, %r481, 3;
	shr.s32 	%r483, %r482, 31;
	shr.u32 	%r484, %r483, 30;
	add.s32 	%r485, %r482, %r484;
	shr.u32 	%r486, %r485, 2;
	mul.lo.s32 	%r487, %r2, %r486;
	shl.b32 	%r114, %r487, 9;
	add.s32 	%r488, %r69, 3;
	shr.s32 	%r489, %r488, 31;
	shr.u32 	%r490, %r489, 30;
	add.s32 	%r491, %r488, %r490;
	shl.b32 	%r492, %r491, 7;
	and.b32  	%r493, %r492, -512;
	setp.ge.s32 	%p50, %r423, %r493;
	@%p50 bra 	$L__BB6_75;
	ld.shared.u32 	%r494, [_ZZ56mx_block_rearrange_2d_K_groups_rowmajor_128x4_vec_kernelILi128EEvPKhiiiiPKiPhiiE22output_group_start_col];
	shl.b32 	%r495, %r555, 14;
	cvt.s64.s32 	%rd77, %r495;
	cvt.s64.s32 	%rd78, %r114;
	mul.lo.s32 	%r496, %r494, %r118;
	cvt.s64.s32 	%rd79, %r496;
	and.b32  	%r497, %r423, 15872;
	and.b32  	%r498, %r423, 496;
	shr.u32 	%r499, %r3, 5;
	shr.u32 	%r500, %r3, 1;
	xor.b32  	%r501, %r499, %r500;
	and.b32  	%r502, %r501, 12;
	or.b32  	%r503, %r502, %r498;
	or.b32  	%r504, %r503, %r497;
	add.s32 	%r506, %r479, %r504;
	ld.shared.u32 	%r507, [%r506];
	add.s32 	%r508, %r423, 4;
	and.b32  	%r509, %r508, 15872;
	and.b32  	%r510, %r508, 500;
	shr.u32 	%r511, %r508, 9;
	shr.u32 	%r512, %r508, 5;
	xor.b32  	%r513, %r511, %r512;
	and.b32  	%r514, %r513, 12;
	xor.b32  	%r515, %r514, %r510;
	or.b32  	%r516, %r515, %r509;
	add.s32 	%r517, %r479, %r516;
	ld.shared.u32 	%r518, [%r517];
	add.s32 	%r519, %r423, 8;
	and.b32  	%r520, %r519, 15872;
	and.b32  	%r521, %r519, 504;
	shr.u32 	%r522, %r519, 9;
	shr.u32 	%r523, %r519, 5;
	xor.b32  	%r524, %r522, %r523;
	and.b32  	%r525, %r524, 12;
	xor.b32  	%r526, %r525, %r521;
	or.b32  	%r527, %r526, %r520;
	add.s32 	%r528, %r479, %r527;
	ld.shared.u32 	%r529, [%r528];
	add.s32 	%r530, %r423, 12;
	and.b32  	%r531, %r530, 15872;
	and.b32  	%r532, %r530, 508;
	shr.u32 	%r533, %r530, 9;
	shr.u32 	%r534, %r530, 5;
	xor.b32  	%r535, %r533, %r534;
	and.b32  	%r536, %r535, 12;
	xor.b32  	%r537, %r536, %r532;
	or.b32  	%r538, %r537, %r531;
	add.s32 	%r539, %r479, %r538;
	ld.shared.u32 	%r540, [%r539];
	cvt.u64.u32 	%rd80, %r423;
	or.b64  	%rd81, %rd77, %rd80;
	add.s64 	%rd82, %rd81, %rd78;
	add.s64 	%rd83, %rd82, %rd79;
	cvta.to.global.u64 	%rd84, %rd10;
	add.s64 	%rd85, %rd84, %rd83;
	st.global.v4.u32 	[%rd85], {%r507, %r518, %r529, %r540};
$L__BB6_75:
	ret;

}
	// .globl	_Z66mx_block_rearrange_2d_K_groups_rowmajor_128x4_vec_pipelined_kernelILi64ELi4EEvPKhiiiiPKiPhii
.visible .entry _Z66mx_block_rearrange_2d_K_groups_rowmajor_128x4_vec_pipelined_kernelILi64ELi4EEvPKhiiiiPKiPhii(
	.param .u64 .ptr .align 1 _Z66mx_block_rearrange_2d_K_groups_rowmajor_128x4_vec_pipelined_kernelILi64ELi4EEvPKhiiiiPKiPhii_param_0,
	.param .u32 _Z66mx_block_rearrange_2d_K_groups_rowmajor_128x4_vec_pipelined_kernelILi64ELi4EEvPKhiiiiPKiPhii_param_1,
	.param .u32 _Z66mx_block_rearrange_2d_K_groups_rowmajor_128x4_vec_pipelined_kernelILi64ELi4EEvPKhiiiiPKiPhii_param_2,
	.param .u32 _Z66mx_block_rearrange_2d_K_groups_rowmajor_128x4_vec_pipelined_kernelILi64ELi4EEvPKhiiiiPKiPhii_param_3,
	.param .u32 _Z66mx_block_rearrange_2d_K_groups_rowmajor_128x4_vec_pipelined_kernelILi64ELi4EEvPKhiiiiPKiPhii_param_4,
	.param .u64 .ptr .align 1 _Z66mx_block_rearrange_2d_K_groups_rowmajor_128x4_vec_pipelined_kernelILi64ELi4EEvPKhiiiiPKiPhii_param_5,
	.param .u64 .ptr .align 1 _Z66mx_block_rearrange_2d_K_groups_rowmajor_128x4_vec_pipelined_kernelILi64ELi4EEvPKhiiiiPKiPhii_param_6,
	.param .u32 _Z66mx_block_rearrange_2d_K_groups_rowmajor_128x4_vec_pipelined_kernelILi64ELi4EEvPKhiiiiPKiPhii_param_7,
	.param .u32 _Z66mx_block_rearrange_2d_K_groups_rowmajor_128x4_vec_pipelined_kernelILi64ELi4EEvPKhiiiiPKiPhii_param_8
)
{
	.reg .pred 	%p<104>;
	.reg .b32 	%r<984>;
	.reg .b64 	%rd<141>;
	// demoted variable
	.shared .align 16 .b8 _ZZ66mx_block_rearrange_2d_K_groups_rowmajor_128x4_vec_pipelined_kernelILi64ELi4EEvPKhiiiiPKiPhiiE4smem[16384];
	// demoted variable
	.shared .align 4 .b8 _ZZ66mx_block_rearrange_2d_K_groups_rowmajor_128x4_vec_pipelined_kernelILi64ELi4EEvPKhiiiiPKiPhiiE11smem_cumsum[128];
	// demoted variable
	.shared .align 4 .u32 _ZZ66mx_block_rearrange_2d_K_groups_rowmajor_128x4_vec_pipelined_kernelILi64ELi4EEvPKhiiiiPKiPhiiE24s_output_group_start_col;
	// demoted variable
	.shared .align 4 .u32 _ZZ66mx_block_rearrange_2d_K_groups_rowmajor_128x4_vec_pipelined_kernelILi64ELi4EEvPKhiiiiPKiPhiiE23s_input_group_start_col;
	// demoted variable
	.shared .align 4 .u32 _ZZ66mx_block_rearrange_2d_K_groups_rowmajor_128x4_vec_pipelined_kernelILi64ELi4EEvPKhiiiiPKiPhiiE21s_input_group_end_col;
	// demoted variable
	.shared .align 4 .u32 _ZZ66mx_block_rearrange_2d_K_groups_rowmajor_128x4_vec_pipelined_kernelILi64ELi4EEvPKhiiiiPKiPhiiE22s_first_chunk_in_group;
	// demoted variable
	.shared .align 4 .u32 _ZZ66mx_block_rearrange_2d_K_groups_rowmajor_128x4_vec_pipelined_kernelILi64ELi4EEvPKhiiiiPKiPhiiE23s_num_chunks_to_process;
	ld.param.u64 	%rd18, [_Z66mx_block_rearrange_2d_K_groups_rowmajor_128x4_vec_pipelined_kernelILi64ELi4EEvPKhiiiiPKiPhii_param_0];
	ld.param.u32 	%r222, [_Z66mx_block_rearrange_2d_K_groups_rowmajor_128x4_vec_pipelined_kernelILi64ELi4EEvPKhiiiiPKiPhii_param_1];
	ld.param.u32 	%r223, [_Z66mx_block_rearrange_2d_K_groups_rowmajor_128x4_vec_pipelined_kernelILi64ELi4EEvPKhiiiiPKiPhii_param_2];
	ld.param.u32 	%r224, [_Z66mx_block_rearrange_2d_K_groups_rowmajor_128x4_vec_pipelined_kernelILi64ELi4EEvPKhiiiiPKiPhii_param_4];
	ld.param.u64 	%rd19, [_Z66mx_block_rearrange_2d_K_groups_rowmajor_128x4_vec_pipelined_kernelILi64ELi4EEvPKhiiiiPKiPhii_param_5];
	ld.param.u64 	%rd20, [_Z66mx_block_rearrange_2d_K_groups_rowmajor_128x4_vec_pipelined_kernelILi64ELi4EEvPKhiiiiPKiPhii_param_6];
	ld.param.u32 	%r225, [_Z66mx_block_rearrange_2d_K_groups_rowmajor_128x4_vec_pipelined_kernelILi64ELi4EEvPKhiiiiPKiPhii_param_8];
	cvta.to.global.u64 	%rd1, %rd20;
	cvta.to.global.u64 	%rd2, %rd19;
	mov.u32 	%r1, %ctaid.x;
	mov.u32 	%r2, %ctaid.y;
	mov.u32 	%r3, %tid.x;
	setp.ne.s32 	%p1, %r3, 0;
	@%p1 bra 	$L__BB7_15;
	setp.lt.s32 	%p2, %r225, 1;
	mov.b32 	%r903, 0;
	mov.u32 	%r902, %r903;
	@%p2 bra 	$L__BB7_3;
	ld.global.nc.u32 	%r228, [%rd2];
	add.s32 	%r229, %r228, 63;
	shr.s32 	%r230, %r229, 31;
	shr.u32 	%r231, %r230, 26;
	add.s32 	%r232, %r229, %r231;
	shr.s32 	%r233, %r232, 6;
	add.s32 	%r234, %r233, 3;
	shr.u32 	%r235, %r234, 30;
	add.s32 	%r236, %r234, %r235;
	shr.s32 	%r903, %r236, 2;
	st.shared.u32 	[_ZZ66mx_block_rearrange_2d_K_groups_rowmajor_128x4_vec_pipelined_kernelILi64ELi4EEvPKhiiiiPKiPhiiE11smem_cumsum], %r233;
	mov.u32 	%r237, _ZZ66mx_block_rearrange_2d_K_groups_rowmajor_128x4_vec_pipelined_kernelILi64ELi4EEvPKhiiiiPKiPhiiE11smem_cumsum;
	shl.b32 	%r238, %r225, 2;
	add.s32 	%r239, %r237, %r238;
	st.shared.u32 	[%r239], %r903;
	mov.b32 	%r902, 1;
$L__BB7_3:
	setp.ge.s32 	%p3, %r902, %r225;
	@%p3 bra 	$L__BB7_15;
	sub.s32 	%r7, %r225, %r902;
	and.b32  	%r8, %r7, 7;
	sub.s32 	%r240, %r902, %r225;
	setp.gt.u32 	%p4, %r240, -8;
	@%p4 bra 	$L__BB7_7;
	and.b32  	%r241, %r7, -8;
	neg.s32 	%r899, %r241;
	shl.b32 	%r242, %r902, 2;
	mov.u32 	%r243, _ZZ66mx_block_rearrange_2d_K_groups_rowmajor_128x4_vec_pipelined_kernelILi64ELi4EEvPKhiiiiPKiPhiiE11smem_cumsum;
	add.s32 	%r898, %r243, %r242;
	shl.b32 	%r11, %r225, 2;
	mul.wide.u32 	%rd21, %r902, 4;
	add.s64 	%rd22, %rd21, %rd2;
	add.s64 	%rd139, %rd22, 12;
$L__BB7_6:
	.pragma "nounroll";
	ld.global.nc.u32 	%r244, [%rd139+-16];
	ld.global.nc.u32 	%r245, [%rd139+-12];
	sub.s32 	%r246, %r245, %r244;
	add.s32 	%r247, %r246, 63;
	shr.s32 	%r248, %r247, 31;
	shr.u32 	%r249, %r248, 26;
	add.s32 	%r250, %r247, %r249;
	shr.s32 	%r251, %r250, 6;
	add.s32 	%r252, %r251, 3;
	shr.u32 	%r253, %r252, 30;
	add.s32 	%r254, %r252, %r253;
	shr.s32 	%r255, %r254, 2;
	st.shared.u32 	[%r898], %r251;
	add.s32 	%r256, %r255, %r903;
	add.s32 	%r257, %r898, %r11;
	st.shared.u32 	[%r257], %r256;
	ld.global.nc.u32 	%r258, [%rd139+-8];
	sub.s32 	%r259, %r258, %r245;
	add.s32 	%r260, %r259, 63;
	shr.s32 	%r261, %r260, 31;
	shr.u32 	%r262, %r261, 26;
	add.s32 	%r263, %r260, %r262;
	shr.s32 	%r264, %r263, 6;
	add.s32 	%r265, %r264, 3;
	shr.u32 	%r266, %r265, 30;
	add.s32 	%r267, %r265, %r266;
	shr.s32 	%r268, %r267, 2;
	st.shared.u32 	[%r898+4], %r264;
	add.s32 	%r269, %r268, %r256;
	st.shared.u32 	[%r257+4], %r269;
	ld.global.nc.u32 	%r270, [%rd139+-4];
	sub.s32 	%r271, %r270, %r258;
	add.s32 	%r272, %r271, 63;
	shr.s32 	%r273, %r272, 31;
	shr.u32 	%r274, %r273, 26;
	add.s32 	%r275, %r272, %r274;
	shr.s32 	%r276, %r275, 6;
	add.s32 	%r277, %r276, 3;
	shr.u32 	%r278, %r277, 30;
	add.s32 	%r279, %r277, %r278;
	shr.s32 	%r280, %r279, 2;
	st.shared.u32 	[%r898+8], %r276;
	add.s32 	%r281, %r280, %r269;
	st.shared.u32 	[%r257+8], %r281;
	ld.global.nc.u32 	%r282, [%rd139];
	sub.s32 	%r283, %r282, %r270;
	add.s32 	%r284, %r283, 63;
	shr.s32 	%r285, %r284, 31;
	shr.u32 	%r286, %r285, 26;
	add.s32 	%r287, %r284, %r286;
	shr.s32 	%r288, %r287, 6;
	add.s32 	%r289, %r288, 3;
	shr.u32 	%r290, %r289, 30;
	add.s32 	%r291, %r289, %r290;
	shr.s32 	%r292, %r291, 2;
	st.shared.u32 	[%r898+12], %r288;
	add.s32 	%r293, %r292, %r281;
	st.shared.u32 	[%r257+12], %r293;
	ld.global.nc.u32 	%r294, [%rd139+4];
	sub.s32 	%r295, %r294, %r282;
	add.s32 	%r296, %r295, 63;
	shr.s32 	%r297, %r296, 31;
	shr.u32 	%r298, %r297, 26;
	add.s32 	%r299, %r296, %r298;
	shr.s32 	%r300, %r299, 6;
	add.s32 	%r301, %r300, 3;
	shr.u32 	%r302, %r301, 30;
	add.s32 	%r303, %r301, %r302;
	shr.s32 	%r304, %r303, 2;
	st.shared.u32 	[%r898+16], %r300;
	add.s32 	%r305, %r304, %r293;
	st.shared.u32 	[%r257+16], %r305;
	ld.global.nc.u32 	%r306, [%rd139+8];
	sub.s32 	%r307, %r306, %r294;
	add.s32 	%r308, %r307, 63;
	shr.s32 	%r309, %r308, 31;
	shr.u32 	%r310, %r309, 26;
	add.s32 	%r311, %r308, %r310;
	shr.s32 	%r312, %r311, 6;
	add.s32 	%r313, %r312, 3;
	shr.u32 	%r314, %r313, 30;
	add.s32 	%r315, %r313, %r314;
	shr.s32 	%r316, %r315, 2;
	st.shared.u32 	[%r898+20], %r312;
	add.s32 	%r317, %r316, %r305;
	st.shared.u32 	[%r257+20], %r317;
	ld.global.nc.u32 	%r318, [%rd139+12];
	sub.s32 	%r319, %r318, %r306;
	add.s32 	%r320, %r319, 63;
	shr.s32 	%r321, %r320, 31;
	shr.u32 	%r322, %r321, 26;
	add.s32 	%r323, %r320, %r322;
	shr.s32 	%r324, %r323, 6;
	add.s32 	%r325, %r324, 3;
	shr.u32 	%r326, %r325, 30;
	add.s32 	%r327, %r325, %r326;
	shr.s32 	%r328, %r327, 2;
	st.shared.u32 	[%r898+24], %r324;
	add.s32 	%r329, %r328, %r317;
	st.shared.u32 	[%r257+24], %r329;
	ld.global.nc.u32 	%r330, [%rd139+16];
	sub.s32 	%r331, %r330, %r318;
	add.s32 	%r332, %r331, 63;
	shr.s32 	%r333, %r332, 31;
	shr.u32 	%r334, %r333, 26;
	add.s32 	%r335, %r332, %r334;
	shr.s32 	%r336, %r335, 6;
	add.s32 	%r337, %r336, 3;
	shr.u32 	%r338, %r337, 30;
	add.s32 	%r339, %r337, %r338;
	shr.s32 	%r340, %r339, 2;
	st.shared.u32 	[%r898+28], %r336;
	add.s32 	%r903, %r340, %r329;
	st.shared.u32 	[%r257+28], %r903;
	add.s32 	%r902, %r902, 8;
	add.s32 	%r899, %r899, 8;
	add.s32 	%r898, %r898, 32;
	add.s64 	%rd139, %rd139, 32;
	setp.ne.s32 	%p5, %r899, 0;
	@%p5 bra 	$L__BB7_6;
$L__BB7_7:
	setp.eq.s32 	%p6, %r8, 0;
	@%p6 bra 	$L__BB7_15;
	and.b32  	%r22, %r7, 3;
	setp.lt.u32 	%p7, %r8, 4;
	@%p7 bra 	$L__BB7_10;
	mul.wide.s32 	%rd23, %r902, 4;
	add.s64 	%rd24, %rd2, %rd23;
	ld.global.nc.u32 	%r341, [%rd24+-4];
	mul.wide.u32 	%rd25, %r902, 4;
	add.s64 	%rd26, %rd2, %rd25;
	ld.global.nc.u32 	%r342, [%rd26];
	sub.s32 	%r343, %r342, %r341;
	add.s32 	%r344, %r343, 63;
	shr.s32 	%r345, %r344, 31;
	shr.u32 	%r346, %r345, 26;
	add.s32 	%r347, %r344, %r346;
	shr.s32 	%r348, %r347, 6;
	add.s32 	%r349, %r348, 3;
	shr.u32 	%r350, %r349, 30;
	add.s32 	%r351, %r349, %r350;
	shr.s32 	%r352, %r351, 2;
	shl.b32 	%r353, %r902, 2;
	mov.u32 	%r354, _ZZ66mx_block_rearrange_2d_K_groups_rowmajor_128x4_vec_pipelined_kernelILi64ELi4EEvPKhiiiiPKiPhiiE11smem_cumsum;
	add.s32 	%r355, %r354, %r353;
	st.shared.u32 	[%r355], %r348;
	add.s32 	%r356, %r352, %r903;
	shl.b32 	%r357, %r225, 2;
	add.s32 	%r358, %r355, %r357;
	st.shared.u32 	[%r358], %r356;
	add.s32 	%r359, %r902, 1;
	mul.wide.u32 	%rd27, %r359, 4;
	add.s64 	%rd28, %rd2, %rd27;
	ld.global.nc.u32 	%r360, [%rd28];
	sub.s32 	%r361, %r360, %r342;
	add.s32 	%r362, %r361, 63;
	shr.s32 	%r363, %r362, 31;
	shr.u32 	%r364, %r363, 26;
	add.s32 	%r365, %r362, %r364;
	shr.s32 	%r366, %r365, 6;
	add.s32 	%r367, %r366, 3;
	shr.u32 	%r368, %r367, 30;
	add.s32 	%r369, %r367, %r368;
	shr.s32 	%r370, %r369, 2;
	st.shared.u32 	[%r355+4], %r366;
	add.s32 	%r371, %r370, %r356;
	st.shared.u32 	[%r358+4], %r371;
	add.s32 	%r372, %r902, 2;
	ld.global.nc.u32 	%r373, [%rd24+4];
	mul.wide.u32 	%rd29, %r372, 4;
	add.s64 	%rd30, %rd2, %rd29;
	ld.global.nc.u32 	%r374, [%rd30];
	sub.s32 	%r375, %r374, %r373;
	add.s32 	%r376, %r375, 63;
	shr.s32 	%r377, %r376, 31;
	shr.u32 	%r378, %r377, 26;
	add.s32 	%r379, %r376, %r378;
	shr.s32 	%r380, %r379, 6;
	add.s32 	%r381, %r380, 3;
	shr.u32 	%r382, %r381, 30;
	add.s32 	%r383, %r381, %r382;
	shr.s32 	%r384, %r383, 2;
	st.shared.u32 	[%r355+8], %r380;
	add.s32 	%r385, %r384, %r371;
	st.shared.u32 	[%r358+8], %r385;
	ld.global.nc.u32 	%r386, [%rd24+8];
	ld.global.nc.u32 	%r387, [%rd26+12];
	sub.s32 	%r388, %r387, %r386;
	add.s32 	%r389, %r388, 63;
	shr.s32 	%r390, %r389, 31;
	shr.u32 	%r391, %r390, 26;
	add.s32 	%r392, %r389, %r391;
	shr.s32 	%r393, %r392, 6;
	add.s32 	%r394, %r393, 3;
	shr.u32 	%r395, %r394, 30;
	add.s32 	%r396, %r394, %r395;
	shr.s32 	%r397, %r396, 2;
	st.shared.u32 	[%r355+12], %r393;
	add.s32 	%r903, %r397, %r385;
	st.shared.u32 	[%r358+12], %r903;
	add.s32 	%r902, %r902, 4;
$L__BB7_10:
	setp.eq.s32 	%p8, %r22, 0;
	@%p8 bra 	$L__BB7_15;
	setp.eq.s32 	%p9, %r22, 1;
	@%p9 bra 	$L__BB7_13;
	mul.wide.s32 	%rd31, %r902, 4;
	add.s64 	%rd32, %rd2, %rd31;
	ld.global.nc.u32 	%r398, [%rd32+-4];
	mul.wide.u32 	%rd33, %r902, 4;
	add.s64 	%rd34, %rd2, %rd33;
	ld.global.nc.u32 	%r399, [%rd34];
	sub.s32 	%r400, %r399, %r398;
	add.s32 	%r401, %r400, 63;
	shr.s32 	%r402, %r401, 31;
	shr.u32 	%r403, %r402, 26;
	add.s32 	%r404, %r401, %r403;
	shr.s32 	%r405, %r404, 6;
	add.s32 	%r406, %r405, 3;
	shr.u32 	%r407, %r406, 30;
	add.s32 	%r408, %r406, %r407;
	shr.s32 	%r409, %r408, 2;
	shl.b32 	%r410, %r902, 2;
	mov.u32 	%r411, _ZZ66mx_block_rearrange_2d_K_groups_rowmajor_128x4_vec_pipelined_kernelILi64ELi4EEvPKhiiiiPKiPhiiE11smem_cumsum;
	add.s32 	%r412, %r411, %r410;
	st.shared.u32 	[%r412], %r405;
	add.s32 	%r413, %r409, %r903;
	shl.b32 	%r414, %r225, 2;
	add.s32 	%r415, %r412, %r414;
	st.shared.u32 	[%r415], %r413;
	ld.global.nc.u32 	%r416, [%rd34+4];
	sub.s32 	%r417, %r416, %r399;
	add.s32 	%r418, %r417, 63;
	shr.s32 	%r419, %r418, 31;
	shr.u32 	%r420, %r419, 26;
	add.s32 	%r421, %r418, %r420;
	shr.s32 	%r422, %r421, 6;
	add.s32 	%r423, %r422, 3;
	shr.u32 	%r424, %r423, 30;
	add.s32 	%r425, %r423, %r424;
	shr.s32 	%r426, %r425, 2;
	st.shared.u32 	[%r412+4], %r422;
	add.s32 	%r903, %r426, %r413;
	st.shared.u32 	[%r415+4], %r903;
	add.s32 	%r902, %r902, 2;
$L__BB7_13:
	and.b32  	%r427, %r7, 1;
	setp.eq.b32 	%p10, %r427, 1;
	not.pred 	%p11, %p10;
	@%p11 bra 	$L__BB7_15;
	mul.wide.s32 	%rd35, %r902, 4;
	add.s64 	%rd36, %rd2, %rd35;
	ld.global.nc.u32 	%r428, [%rd36+-4];
	mul.wide.u32 	%rd37, %r902, 4;
	add.s64 	%rd38, %rd2, %rd37;
	ld.global.nc.u32 	%r429, [%rd38];
	sub.s32 	%r430, %r429, %r428;
	add.s32 	%r431, %r430, 63;
	shr.s32 	%r432, %r431, 31;
	shr.u32 	%r433, %r432, 26;
	add.s32 	%r434, %r431, %r433;
	shr.s32 	%r435, %r434, 6;
	add.s32 	%r436, %r435, 3;
	shr.u32 	%r437, %r436, 30;
	add.s32 	%r438, %r436, %r437;
	shr.s32 	%r439, %r438, 2;
	shl.b32 	%r440, %r902, 2;
	mov.u32 	%r441, _ZZ66mx_block_rearrange_2d_K_groups_rowmajor_128x4_vec_pipelined_kernelILi64ELi4EEvPKhiiiiPKiPhiiE11smem_cumsum;
	add.s32 	%r442, %r441, %r440;
	st.shared.u32 	[%r442], %r435;
	add.s32 	%r443, %r439, %r903;
	shl.b32 	%r444, %r225, 2;
	add.s32 	%r445, %r442, %r444;
	st.shared.u32 	[%r445], %r443;
$L__BB7_15:
	bar.sync 	0;
	setp.lt.s32 	%p12, %r225, 1;
	@%p12 bra 	$L__BB7_19;
	mov.b32 	%r31, 0;
	mov.u32 	%r449, _ZZ66mx_block_rearrange_2d_K_groups_rowmajor_128x4_vec_pipelined_kernelILi64ELi4EEvPKhiiiiPKiPhiiE11smem_cumsum;
	mov.u32 	%r909, %r31;
$L__BB7_17:
	add.s32 	%r447, %r31, %r225;
	shl.b32 	%r448, %r447, 2;
	add.s32 	%r450, %r449, %r448;
	ld.shared.u32 	%r33, [%r450];
	setp.lt.s32 	%p13, %r1, %r33;
	@%p13 bra 	$L__BB7_20;
	add.s32 	%r31, %r31, 1;
	setp.eq.s32 	%p14, %r31, %r225;
	mov.u32 	%r909, %r33;
	@%p14 bra 	$L__BB7_19;
	bra.uni 	$L__BB7_17;
$L__BB7_19:
	setp.eq.s32 	%p15, %r3, 0;
	mov.b32 	%r910, 0;
	mov.u32 	%r911, %r910;
	mov.u32 	%r912, %r910;
	mov.u32 	%r913, %r910;
	@%p15 bra 	$L__BB7_23;
	bra.uni 	$L__BB7_44;
$L__BB7_20:
	setp.eq.s32 	%p16, %r3, 0;
	sub.s32 	%r452, %r1, %r909;
	shl.b32 	%r910, %r452, 2;
	@%p16 bra 	$L__BB7_21;
	bra.uni 	$L__BB7_44;
$L__BB7_21:
	shl.b32 	%r454, %r31, 2;
	add.s32 	%r456, %r449, %r454;
	ld.shared.u32 	%r457, [%r456];
	sub.s32 	%r912, %r457, %r910;
	setp.eq.s32 	%p17, %r31, 0;
	mov.b32 	%r911, 0;
	mov.u32 	%r913, %r911;
	@%p17 bra 	$L__BB7_23;
	mul.wide.u32 	%rd39, %r31, 4;
	add.s64 	%rd40, %rd2, %rd39;
	ld.global.nc.u32 	%r913, [%rd40+-4];
	mov.u32 	%r911, %r31;
$L__BB7_23:
	st.shared.u32 	[_ZZ66mx_block_rearrange_2d_K_groups_rowmajor_128x4_vec_pipelined_kernelILi64ELi4EEvPKhiiiiPKiPhiiE23s_input_group_start_col], %r913;
	mul.wide.u32 	%rd41, %r911, 4;
	add.s64 	%rd42, %rd2, %rd41;
	ld.global.nc.u32 	%r459, [%rd42];
	st.shared.u32 	[_ZZ66mx_block_rearrange_2d_K_groups_rowmajor_128x4_vec_pipelined_kernelILi64ELi4EEvPKhiiiiPKiPhiiE21s_input_group_end_col], %r459;
	st.shared.u32 	[_ZZ66mx_block_rearrange_2d_K_groups_rowmajor_128x4_vec_pipelined_kernelILi64ELi4EEvPKhiiiiPKiPhiiE22s_first_chunk_in_group], %r910;
	setp.eq.s32 	%p18, %r911, 0;
	mov.b32 	%r930, 0;
	@%p18 bra 	$L__BB7_43;
	and.b32  	%r42, %r911, 7;
	setp.lt.u32 	%p19, %r911, 8;
	mov.b32 	%r923, 0;
	mov.u32 	%r930, %r923;
	@%p19 bra 	$L__BB7_29;
	and.b32  	%r923, %r911, 2147483640;
	and.b32  	%r463, %r911, -8;
	neg.s32 	%r914, %r463;
	add.s64 	%rd140, %rd2, 12;
	mov.b32 	%r915, 0;
	mov.u32 	%r930, %r915;
$L__BB7_26:
	.pragma "nounroll";
	setp.eq.s32 	%p20, %r915, 0;
	mov.b32 	%r917, 3;
	@%p20 bra 	$L__BB7_28;
	ld.global.nc.u32 	%r465, [%rd140+-16];
	sub.s32 	%r917, 3, %r465;
$L__BB7_28:
	ld.global.nc.u32 	%r466, [%rd140+-12];
	add.s32 	%r467, %r917, %r466;
	shr.s32 	%r468, %r467, 31;
	shr.u32 	%r469, %r468, 30;
	add.s32 	%r470, %r467, %r469;
	shr.s32 	%r471, %r470, 2;
	ld.global.nc.u32 	%r472, [%rd140+-8];
	sub.s32 	%r473, %r472, %r466;
	add.s32 	%r474, %r473, 3;
	shr.s32 	%r475, %r474, 31;
	shr.u32 	%r476, %r475, 30;
	add.s32 	%r477, %r474, %r476;
	shr.s32 	%r478, %r477, 2;
	add.s32 	%r479, %r471, %r478;
	ld.global.nc.u32 	%r480, [%rd140+-4];
	sub.s32 	%r481, %r480, %r472;
	add.s32 	%r482, %r481, 3;
	shr.s32 	%r483, %r482, 31;
	shr.u32 	%r484, %r483, 30;
	add.s32 	%r485, %r482, %r484;
	shr.s32 	%r486, %r485, 2;
	add.s32 	%r487, %r479, %r486;
	ld.global.nc.u32 	%r488, [%rd140];
	sub.s32 	%r489, %r488, %r480;
	add.s32 	%r490, %r489, 3;
	shr.s32 	%r491, %r490, 31;
	shr.u32 	%r492, %r491, 30;
	add.s32 	%r493, %r490, %r492;
	shr.s32 	%r494, %r493, 2;
	add.s32 	%r495, %r487, %r494;
	ld.global.nc.u32 	%r496, [%rd140+4];
	sub.s32 	%r497, %r496, %r488;
	add.s32 	%r498, %r497, 3;
	shr.s32 	%r499, %r498, 31;
	shr.u32 	%r500, %r499, 30;
	add.s32 	%r501, %r498, %r500;
	shr.u32 	%r502, %r501, 2;
	add.s32 	%r503, %r495, %r502;
	ld.global.nc.u32 	%r504, [%rd140+8];
	sub.s32 	%r505, %r504, %r496;
	add.s32 	%r506, %r505, 3;
	shr.s32 	%r507, %r506, 31;
	shr.u32 	%r508, %r507, 30;
	add.s32 	%r509, %r506, %r508;
	shr.u32 	%r510, %r509, 2;
	add.s32 	%r511, %r503, %r510;
	ld.global.nc.u32 	%r512, [%rd140+12];
	sub.s32 	%r513, %r512, %r504;
	add.s32 	%r514, %r513, 3;
	shr.s32 	%r515, %r514, 31;
	shr.u32 	%r516, %r515, 30;
	add.s32 	%r517, %r514, %r516;
	shr.u32 	%r518, %r517, 2;
	add.s32 	%r519, %r511, %r518;
	ld.global.nc.u32 	%r520, [%rd140+16];
	sub.s32 	%r521, %r520, %r512;
	add.s32 	%r522, %r521, 3;
	shr.s32 	%r523, %r522, 31;
	shr.u32 	%r524, %r523, 30;
	add.s32 	%r525, %r522, %r524;
	shr.u32 	%r526, %r525, 2;
	add.s32 	%r527, %r519, %r526;
	shl.b32 	%r528, %r527, 2;
	add.s32 	%r930, %r528, %r930;
	add.s32 	%r915, %r915, 8;
	add.s32 	%r914, %r914, 8;
	add.s64 	%rd140, %rd140, 32;
	setp.ne.s32 	%p21, %r914, 0;
	@%p21 bra 	$L__BB7_26;
$L__BB7_29:
	setp.eq.s32 	%p22, %r42, 0;
	@%p22 bra 	$L__BB7_43;
	and.b32  	%r56, %r911, 3;
	setp.lt.u32 	%p23, %r42, 4;
	@%p23 bra 	$L__BB7_34;
	setp.eq.s32 	%p24, %r923, 0;
	mul.wide.u32 	%rd43, %r923, 4;
	add.s64 	%rd9, %rd2, %rd43;
	mov.b32 	%r921, 3;
	@%p24 bra 	$L__BB7_33;
	ld.global.nc.u32 	%r531, [%rd9+-4];
	sub.s32 	%r921, 3, %r531;
$L__BB7_33:
	ld.global.nc.u32 	%r532, [%rd9];
	add.s32 	%r533, %r921, %r532;
	shr.s32 	%r534, %r533, 31;
	shr.u32 	%r535, %r534, 30;
	add.s32 	%r536, %r533, %r535;
	shr.u32 	%r537, %r536, 2;
	ld.global.nc.u32 	%r538, [%rd9+4];
	sub.s32 	%r539, %r538, %r532;
	add.s32 	%r540, %r539, 3;
	shr.s32 	%r541, %r540, 31;
	shr.u32 	%r542, %r541, 30;
	add.s32 	%r543, %r540, %r542;
	shr.u32 	%r544, %r543, 2;
	add.s32 	%r545, %r537, %r544;
	ld.global.nc.u32 	%r546, [%rd9+8];
	sub.s32 	%r547, %r546, %r538;
	add.s32 	%r548, %r547, 3;
	shr.s32 	%r549, %r548, 31;
	shr.u32 	%r550, %r549, 30;
	add.s32 	%r551, %r548, %r550;
	shr.u32 	%r552, %r551, 2;
	add.s32 	%r553, %r545, %r552;
	ld.global.nc.u32 	%r554, [%rd9+12];
	sub.s32 	%r555, %r554, %r546;
	add.s32 	%r556, %r555, 3;
	shr.s32 	%r557, %r556, 31;
	shr.u32 	%r558, %r557, 30;
	add.s32 	%r559, %r556, %r558;
	shr.u32 	%r560, %r559, 2;
	add.s32 	%r561, %r553, %r560;
	shl.b32 	%r562, %r561, 2;
	add.s32 	%r930, %r562, %r930;
	add.s32 	%r923, %r923, 4;
$L__BB7_34:
	setp.eq.s32 	%p25, %r56, 0;
	@%p25 bra 	$L__BB7_43;
	setp.eq.s32 	%p26, %r56, 1;
	@%p26 bra 	$L__BB7_39;
	setp.eq.s32 	%p27, %r923, 0;
	mul.wide.s32 	%rd44, %r923, 4;
	add.s64 	%rd10, %rd2, %rd44;
	mov.b32 	%r925, 3;
	@%p27 bra 	$L__BB7_38;
	ld.global.nc.u32 	%r565, [%rd10+-4];
	sub.s32 	%r925, 3, %r565;
$L__BB7_38:
	ld.global.nc.u32 	%r566, [%rd10];
	add.s32 	%r567, %r925, %r566;
	shr.s32 	%r568, %r567, 31;
	shr.u32 	%r569, %r568, 30;
	add.s32 	%r570, %r567, %r569;
	shr.u32 	%r571, %r570, 2;
	ld.global.nc.u32 	%r572, [%rd10+4];
	sub.s32 	%r573, %r572, %r566;
	add.s32 	%r574, %r573, 3;
	shr.s32 	%r575, %r574, 31;
	shr.u32 	%r576, %r575, 30;
	add.s32 	%r577, %r574, %r576;
	shr.u32 	%r578, %r577, 2;
	add.s32 	%r579, %r571, %r578;
	shl.b32 	%r580, %r579, 2;
	add.s32 	%r930, %r580, %r930;
	add.s32 	%r923, %r923, 2;
$L__BB7_39:
	and.b32  	%r581, %r911, 1;
	setp.eq.b32 	%p28, %r581, 1;
	not.pred 	%p29, %p28;
	@%p29 bra 	$L__BB7_43;
	setp.eq.s32 	%p30, %r923, 0;
	mul.wide.s32 	%rd45, %r923, 4;
	add.s64 	%rd11, %rd2, %rd45;
	mov.b32 	%r929, 3;
	@%p30 bra 	$L__BB7_42;
	ld.global.nc.u32 	%r583, [%rd11+-4];
	sub.s32 	%r929, 3, %r583;
$L__BB7_42:
	ld.global.nc.u32 	%r584, [%rd11];
	add.s32 	%r585, %r929, %r584;
	shr.s32 	%r586, %r585, 31;
	shr.u32 	%r587, %r586, 30;
	add.s32 	%r588, %r585, %r587;
	and.b32  	%r589, %r588, -4;
	add.s32 	%r930, %r589, %r930;
$L__BB7_43:
	st.shared.u32 	[_ZZ66mx_block_rearrange_2d_K_groups_rowmajor_128x4_vec_pipelined_kernelILi64ELi4EEvPKhiiiiPKiPhiiE24s_output_group_start_col], %r930;
	setp.gt.s32 	%p31, %r912, 0;
	min.u32 	%r590, %r912, 4;
	selp.b32 	%r591, %r590, 0, %p31;
	st.shared.u32 	[_ZZ66mx_block_rearrange_2d_K_groups_rowmajor_128x4_vec_pipelined_kernelILi64ELi4EEvPKhiiiiPKiPhiiE23s_num_chunks_to_process], %r591;
$L__BB7_44:
	bar.sync 	0;
	ld.shared.u32 	%r75, [_ZZ66mx_block_rearrange_2d_K_groups_rowmajor_128x4_vec_pipelined_kernelILi64ELi4EEvPKhiiiiPKiPhiiE23s_input_group_start_col];
	ld.shared.u32 	%r76, [_ZZ66mx_block_rearrange_2d_K_groups_rowmajor_128x4_vec_pipelined_kernelILi64ELi4EEvPKhiiiiPKiPhiiE21s_input_group_end_col];
	ld.shared.u32 	%r77, [_ZZ66mx_block_rearrange_2d_K_groups_rowmajor_128x4_vec_pipelined_kernelILi64ELi4EEvPKhiiiiPKiPhiiE22s_first_chunk_in_group];
	ld.shared.u32 	%r78, [_ZZ66mx_block_rearrange_2d_K_groups_rowmajor_128x4_vec_pipelined_kernelILi64ELi4EEvPKhiiiiPKiPhiiE23s_num_chunks_to_process];
	setp.lt.s32 	%p32, %r78, 1;
	@%p32 bra 	$L__BB7_165;
	ld.shared.u32 	%r592, [_ZZ66mx_block_rearrange_2d_K_groups_rowmajor_128x4_vec_pipelined_kernelILi64ELi4EEvPKhiiiiPKiPhiiE24s_output_group_start_col];
	shl.b32 	%r593, %r2, 7;
	shr.u32 	%r79, %r3, 2;
	and.b32  	%r80, %r3, 3;
	add.s32 	%r81, %r593, %r79;
	shl.b32 	%r594, %r3, 2;
	and.b32  	%r595, %r594, 496;
	shr.u32 	%r82, %r3, 5;
	and.b32  	%r596, %r82, 28;
	add.s32 	%r83, %r595, %r596;
	shl.b32 	%r597, %r3, 4;
	and.b32  	%r84, %r597, 48;
	mul.lo.s32 	%r85, %r592, %r224;
	sub.s32 	%r598, %r76, %r75;
	add.s32 	%r599, %r598, 3;
	shr.s32 	%r600, %r599, 31;
	shr.u32 	%r601, %r600, 30;
	add.s32 	%r602, %r599, %r601;
	shl.b32 	%r603, %r602, 7;
	and.b32  	%r86, %r603, -512;
	cvt.u64.u32 	%rd46, %r81;
	cvt.s64.s32 	%rd47, %r222;
	mad.lo.s64 	%rd12, %rd47, %rd46, %rd18;
	setp.ne.s32 	%p33, %r78, 1;
	@%p33 bra 	$L__BB7_85;
	setp.ge.s32 	%p81, %r81, %r223;
	shl.b32 	%r784, %r77, 6;
	add.s32 	%r87, %r784, %r75;
	sub.s32 	%r785, %r76, %r87;
	min.s32 	%r88, %r785, 64;
	setp.le.s32 	%p82, %r88, %r84;
	shl.b32 	%r787, %r79, 6;
	or.b32  	%r89, %r787, %r84;
	mov.u32 	%r788, _ZZ66mx_block_rearrange_2d_K_groups_rowmajor_128x4_vec_pipelined_kernelILi64ELi4EEvPKhiiiiPKiPhiiE4smem;
	add.s32 	%r90, %r788, %r89;
	or.pred  	%p83, %p81, %p82;
	@%p83 bra 	$L__BB7_82;
	cvt.s64.s32 	%rd106, %r87;
	cvt.u64.u32 	%rd107, %r84;
	add.s64 	%rd108, %rd106, %rd107;
	add.s64 	%rd13, %rd12, %rd108;
	and.b64  	%rd109, %rd13, 15;
	setp.ne.s64 	%p84, %rd109, 0;
	add.s32 	%r791, %r84, 16;
	setp.gt.u32 	%p85, %r791, %r88;
	or.pred  	%p86, %p85, %p84;
	@%p86 bra 	$L__BB7_49;
	cvt.u64.u32 	%rd128, %r89;
	cvt.u64.u32 	%rd129, %r788;
	cvta.shared.u64 	%rd130, %rd129;
	add.s64 	%rd126, %rd130, %rd128;
	// begin inline asm
	cp.async.cg.shared.global [%rd126], [%rd13], 16;

	// end inline asm
	bra.uni 	$L__BB7_83;
$L__BB7_49:
	sub.s32 	%r91, %r88, %r84;
	setp.lt.s32 	%p87, %r91, 1;
	mov.b32 	%r932, 0;
	@%p87 bra 	$L__BB7_51;
	// begin inline asm
	ld.global.nc.u8 %r793, [%rd13];
	// end inline asm
	and.b32  	%r932, %r793, 255;
$L__BB7_51:
	setp.lt.s32 	%p88, %r91, 2;
	@%p88 bra 	$L__BB7_53;
	add.s64 	%rd111, %rd13, 1;
	// begin inline asm
	ld.global.nc.u8 %r794, [%rd111];
	// end inline asm
	shl.b32 	%r795, %r794, 8;
	and.b32  	%r796, %r795, 65280;
	or.b32  	%r932, %r932, %r796;
$L__BB7_53:
	setp.lt.s32 	%p89, %r91, 3;
	@%p89 bra 	$L__BB7_55;
	add.s64 	%rd112, %rd13, 2;
	// begin inline asm
	ld.global.nc.u8 %r797, [%rd112];
	// end inline asm
	shl.b32 	%r798, %r797, 16;
	and.b32  	%r799, %r798, 16711680;
	or.b32  	%r932, %r932, %r799;
$L__BB7_55:
	setp.lt.s32 	%p90, %r91, 4;
	@%p90 bra 	$L__BB7_57;
	add.s64 	%rd113, %rd13, 3;
	// begin inline asm
	ld.global.nc.u8 %r800, [%rd113];
	// end inline asm
	shl.b32 	%r801, %r800, 24;
	or.b32  	%r932, %r932, %r801;
$L__BB7_57:
	setp.lt.s32 	%p91, %r91, 5;
	mov.b32 	%r936, 0;
	@%p91 bra 	$L__BB7_59;
	add.s64 	%rd114, %rd13, 4;
	// begin inline asm
	ld.global.nc.u8 %r803, [%rd114];
	// end inline asm
	and.b32  	%r936, %r803, 255;
$L__BB7_59:
	setp.lt.s32 	%p92, %r91, 6;
	@%p92 bra 	$L__BB7_61;
	add.s64 	%rd115, %rd13, 5;
	// begin inline asm
	ld.global.nc.u8 %r804, [%rd115];
	// end inline asm
	shl.b32 	%r805, %r804, 8;
	and.b32  	%r806, %r805, 65280;
	or.b32  	%r936, %r936, %r806;
$L__BB7_61:
	setp.lt.s32 	%p93, %r91, 7;
	@%p93 bra 	$L__BB7_63;
	add.s64 	%rd116, %rd13, 6;
	// begin inline asm
	ld.global.nc.u8 %r807, [%rd116];
	// end inline asm
	shl.b32 	%r808, %r807, 16;
	and.b32  	%r809, %r808, 16711680;
	or.b32  	%r936, %r936, %r809;
$L__BB7_63:
	setp.lt.s32 	%p94, %r91, 8;
	@%p94 bra 	$L__BB7_65;
	add.s64 	%rd117, %rd13, 7;
	// begin inline asm
	ld.global.nc.u8 %r810, [%rd117];
	// end inline asm
	shl.b32 	%r811, %r810, 24;
	or.b32  	%r936, %r936, %r811;
$L__BB7_65:
	setp.lt.s32 	%p95, %r91, 9;
	mov.b32 	%r940, 0;
	@%p95 bra 	$L__BB7_67;
	add.s64 	%rd118, %rd13, 8;
	// begin inline asm
	ld.global.nc.u8 %r813, [%rd118];
	// end inline asm
	and.b32  	%r940, %r813, 255;
$L__BB7_67:
	setp.lt.s32 	%p96, %r91, 10;
	@%p96 bra 	$L__BB7_69;
	add.s64 	%rd119, %rd13, 9;
	// begin inline asm
	ld.global.nc.u8 %r814, [%rd119];
	// end inline asm
	shl.b32 	%r815, %r814, 8;
	and.b32  	%r816, %r815, 65280;
	or.b32  	%r940, %r940, %r816;
$L__BB7_69:
	setp.lt.s32 	%p97, %r91, 11;
	@%p97 bra 	$L__BB7_71;
	add.s64 	%rd120, %rd13, 10;
	// begin inline asm
	ld.global.nc.u8 %r817, [%rd120];
	// end inline asm
	shl.b32 	%r818, %r817, 16;
	and.b32  	%r819, %r818, 16711680;
	or.b32  	%r940, %r940, %r819;
$L__BB7_71:
	setp.lt.s32 	%p98, %r91, 12;
	@%p98 bra 	$L__BB7_73;
	add.s64 	%rd121, %rd13, 11;
	// begin inline asm
	ld.global.nc.u8 %r820, [%rd121];
	// end inline asm
	shl.b32 	%r821, %r820, 24;
	or.b32  	%r940, %r940, %r821;
$L__BB7_73:
	setp.lt.s32 	%p99, %r91, 13;
	mov.b32 	%r944, 0;
	@%p99 bra 	$L__BB7_75;
	add.s64 	%rd122, %rd13, 12;
	// begin inline asm
	ld.global.nc.u8 %r823, [%rd122];
	// end inline asm
	and.b32  	%r944, %r823, 255;
$L__BB7_75:
	setp.lt.s32 	%p100, %r91, 14;
	@%p100 bra 	$L__BB7_77;
	add.s64 	%rd123, %rd13, 13;
	// begin inline asm
	ld.global.nc.u8 %r824, [%rd123];
	// end inline asm
	shl.b32 	%r825, %r824, 8;
	and.b32  	%r826, %r825, 65280;
	or.b32  	%r944, %r944, %r826;
$L__BB7_77:
	setp.lt.s32 	%p101, %r91, 15;
	@%p101 bra 	$L__BB7_79;
	add.s64 	%rd124, %rd13, 14;
	// begin inline asm
	ld.global.nc.u8 %r827, [%rd124];
	// end inline asm
	shl.b32 	%r828, %r827, 16;
	and.b32  	%r829, %r828, 16711680;
	or.b32  	%r944, %r944, %r829;
$L__BB7_79:
	setp.lt.s32 	%p102, %r91, 16;
	@%p102 bra 	$L__BB7_81;
	add.s64 	%rd125, %rd13, 15;
	// begin inline asm
	ld.global.nc.u8 %r830, [%rd125];
	// end inline asm
	shl.b32 	%r831, %r830, 24;
	or.b32  	%r944, %r944, %r831;
$L__BB7_81:
	st.shared.v4.u32 	[%r90], {%r932, %r936, %r940, %r944};
	bra.uni 	$L__BB7_83;
$L__BB7_82:
	mov.b32 	%r789, 0;
	st.shared.v4.u32 	[%r90], {%r789, %r789, %r789, %r789};
$L__BB7_83:
	// begin inline asm
	cp.async.commit_group;

	// end inline asm
	// begin inline asm
	cp.async.wait_group 0;

	// end inline asm
	bar.sync 	0;
	ld.shared.v4.u32 	{%r833, %r834, %r835, %r836}, [%r90];
	bar.sync 	0;
	shr.u32 	%r838, %r83, 5;
	xor.b32  	%r839, %r838, %r594;
	and.b32  	%r840, %r839, 12;
	xor.b32  	%r841, %r840, %r83;
	shl.b32 	%r842, %r80, 11;
	or.b32  	%r843, %r842, %r841;
	add.s32 	%r845, %r788, %r843;
	st.shared.u32 	[%r845], %r833;
	st.shared.u32 	[%r845+512], %r834;
	st.shared.u32 	[%r845+1024], %r835;
	st.shared.u32 	[%r845+1536], %r836;
	bar.sync 	0;
	mul.lo.s32 	%r124, %r86, %r2;
	add.s32 	%r846, %r88, 3;
	shr.s32 	%r847, %r846, 31;
	shr.u32 	%r848, %r847, 30;
	add.s32 	%r849, %r846, %r848;
	shl.b32 	%r850, %r849, 7;
	and.b32  	%r851, %r850, -512;
	setp.ge.s32 	%p103, %r597, %r851;
	@%p103 bra 	$L__BB7_165;
	shl.b32 	%r852, %r77, 13;
	cvt.s64.s32 	%rd131, %r852;
	cvt.s64.s32 	%rd132, %r124;
	cvt.s64.s32 	%rd133, %r85;
	and.b32  	%r853, %r597, 15872;
	and.b32  	%r854, %r597, 496;
	shr.u32 	%r855, %r3, 1;
	xor.b32  	%r856, %r82, %r855;
	and.b32  	%r857, %r856, 12;
	or.b32  	%r858, %r857, %r854;
	or.b32  	%r859, %r858, %r853;
	add.s32 	%r861, %r788, %r859;
	ld.shared.u32 	%r862, [%r861];
	add.s32 	%r863, %r597, 4;
	and.b32  	%r864, %r863, 15872;
	and.b32  	%r865, %r863, 500;
	shr.u32 	%r866, %r863, 9;
	shr.u32 	%r867, %r863, 5;
	xor.b32  	%r868, %r866, %r867;
	and.b32  	%r869, %r868, 12;
	xor.b32  	%r870, %r869, %r865;
	or.b32  	%r871, %r870, %r864;
	add.s32 	%r872, %r788, %r871;
	ld.shared.u32 	%r873, [%r872];
	add.s32 	%r874, %r597, 8;
	and.b32  	%r875, %r874, 15872;
	and.b32  	%r876, %r874, 504;
	shr.u32 	%r877, %r874, 9;
	shr.u32 	%r878, %r874, 5;
	xor.b32  	%r879, %r877, %r878;
	and.b32  	%r880, %r879, 12;
	xor.b32  	%r881, %r880, %r876;
	or.b32  	%r882, %r881, %r875;
	add.s32 	%r883, %r788, %r882;
	ld.shared.u32 	%r884, [%r883];
	add.s32 	%r885, %r597, 12;
	and.b32  	%r886, %r885, 15872;
	and.b32  	%r887, %r885, 508;
	shr.u32 	%r888, %r885, 9;
	shr.u32 	%r889, %r885, 5;
	xor.b32  	%r890, %r888, %r889;
	and.b32  	%r891, %r890, 12;
	xor.b32  	%r892, %r891, %r887;
	or.b32  	%r893, %r892, %r886;
	add.s32 	%r894, %r788, %r893;
	ld.shared.u32 	%r895, [%r894];
	cvt.u64.u32 	%rd134, %r597;
	add.s64 	%rd135, %rd131, %rd134;
	add.s64 	%rd136, %rd135, %rd132;
	add.s64 	%rd137, %rd136, %rd133;
	add.s64 	%rd138, %rd1, %rd137;
	st.global.v4.u32 	[%rd138], {%r862, %r873, %r884, %r895};
	bra.uni 	$L__BB7_165;
$L__BB7_85:
	setp.ge.s32 	%p34, %r81, %r223;
	shl.b32 	%r126, %r77, 6;
	add.s32 	%r965, %r126, %r75;
	sub.s32 	%r604, %r76, %r965;
	min.s32 	%r128, %r604, 64;
	setp.le.s32 	%p35, %r128, %r84;
	shl.b32 	%r606, %r79, 6;
	or.b32  	%r129, %r606, %r84;
	cvt.u64.u32 	%rd48, %r129;
	mov.u32 	%r607, _ZZ66mx_block_rearrange_2d_K_groups_rowmajor_128x4_vec_pipelined_kernelILi64ELi4EEvPKhiiiiPKiPhiiE4smem;
	cvt.u64.u32 	%rd49, %r607;
	cvta.shared.u64 	%rd50, %rd49;
	add.s64 	%rd14, %rd50, %rd48;
	add.s32 	%r130, %r607, %r129;
	or.pred  	%p36, %p34, %p35;
	@%p36 bra 	$L__BB7_121;
	cvt.s64.s32 	%rd51, %r965;
	cvt.u64.u32 	%rd52, %r84;
	add.s64 	%rd53, %rd51, %rd52;
	add.s64 	%rd15, %rd12, %rd53;
	and.b64  	%rd54, %rd15, 15;
	setp.ne.s64 	%p37, %rd54, 0;
	add.s32 	%r610, %r84, 16;
	setp.gt.u32 	%p38, %r610, %r128;
	or.pred  	%p39, %p38, %p37;
	@%p39 bra 	$L__BB7_88;
	// begin inline asm
	cp.async.cg.shared.global [%rd14], [%rd15], 16;

	// end inline asm
	bra.uni 	$L__BB7_122;
$L__BB7_88:
	sub.s32 	%r131, %r128, %r84;
	setp.lt.s32 	%p40, %r131, 1;
	mov.b32 	%r948, 0;
	@%p40 bra 	$L__BB7_90;
	// begin inline asm
	ld.global.nc.u8 %r612, [%rd15];
	// end inline asm
	and.b32  	%r948, %r612, 255;
$L__BB7_90:
	setp.lt.s32 	%p41, %r131, 2;
	@%p41 bra 	$L__BB7_92;
	add.s64 	%rd56, %rd15, 1;
	// begin inline asm
	ld.global.nc.u8 %r613, [%rd56];
	// end inline asm
	shl.b32 	%r614, %r613, 8;
	and.b32  	%r615, %r614, 65280;
	or.b32  	%r948, %r948, %r615;
$L__BB7_92:
	setp.lt.s32 	%p42, %r131, 3;
	@%p42 bra 	$L__BB7_94;
	add.s64 	%rd57, %rd15, 2;
	// begin inline asm
	ld.global.nc.u8 %r616, [%rd57];
	// end inline asm
	shl.b32 	%r617, %r616, 16;
	and.b32  	%r618, %r617, 16711680;
	or.b32  	%r948, %r948, %r618;
$L__BB7_94:
	setp.lt.s32 	%p43, %r131, 4;
	@%p43 bra 	$L__BB7_96;
	add.s64 	%rd58, %rd15, 3;
	// begin inline asm
	ld.global.nc.u8 %r619, [%rd58];
	// end inline asm
	shl.b32 	%r620, %r619, 24;
	or.b32  	%r948, %r948, %r620;
$L__BB7_96:
	setp.lt.s32 	%p44, %r131, 5;
	mov.b32 	%r952, 0;
	@%p44 bra 	$L__BB7_98;
	add.s64 	%rd59, %rd15, 4;
	// begin inline asm
	ld.global.nc.u8 %r622, [%rd59];
	// end inline asm
	and.b32  	%r952, %r622, 255;
$L__BB7_98:
	setp.lt.s32 	%p45, %r131, 6;
	@%p45 bra 	$L__BB7_100;
	add.s64 	%rd60, %rd15, 5;
	// begin inline asm
	ld.global.nc.u8 %r623, [%rd60];
	// end inline asm
	shl.b32 	%r624, %r623, 8;
	and.b32  	%r625, %r624, 65280;
	or.b32  	%r952, %r952, %r625;
$L__BB7_100:
	setp.lt.s32 	%p46, %r131, 7;
	@%p46 bra 	$L__BB7_102;
	add.s64 	%rd61, %rd15, 6;
	// begin inline asm
	ld.global.nc.u8 %r626, [%rd61];
	// end inline asm
	shl.b32 	%r627, %r626, 16;
	and.b32  	%r628, %r627, 16711680;
	or.b32  	%r952, %r952, %r628;
$L__BB7_102:
	setp.lt.s32 	%p47, %r131, 8;
	@%p47 bra 	$L__BB7_104;
	add.s64 	%rd62, %rd15, 7;
	// begin inline asm
	ld.global.nc.u8 %r629, [%rd62];
	// end inline asm
	shl.b32 	%r630, %r629, 24;
	or.b32  	%r952, %r952, %r630;
$L__BB7_104:
	setp.lt.s32 	%p48, %r131, 9;
	mov.b32 	%r956, 0;
	@%p48 bra 	$L__BB7_106;
	add.s64 	%rd63, %rd15, 8;
	// begin inline asm
	ld.global.nc.u8 %r632, [%rd63];
	// end inline asm
	and.b32  	%r956, %r632, 255;
$L__BB7_106:
	setp.lt.s32 	%p49, %r131, 10;
	@%p49 bra 	$L__BB7_108;
	add.s64 	%rd64, %rd15, 9;
	// begin inline asm
	ld.global.nc.u8 %r633, [%rd64];
	// end inline asm
	shl.b32 	%r634, %r633, 8;
	and.b32  	%r635, %r634, 65280;
	or.b32  	%r956, %r956, %r635;
$L__BB7_108:
	setp.lt.s32 	%p50, %r131, 11;
	@%p50 bra 	$L__BB7_110;
	add.s64 	%rd65, %rd15, 10;
	// begin inline asm
	ld.global.nc.u8 %r636, [%rd65];
	// end inline asm
	shl.b32 	%r637, %r636, 16;
	and.b32  	%r638, %r637, 16711680;
	or.b32  	%r956, %r956, %r638;
$L__BB7_110:
	setp.lt.s32 	%p51, %r131, 12;
	@%p51 bra 	$L__BB7_112;
	add.s64 	%rd66, %rd15, 11;
	// begin inline asm
	ld.global.nc.u8 %r639, [%rd66];
	// end inline asm
	shl.b32 	%r640, %r639, 24;
	or.b32  	%r956, %r956, %r640;
$L__BB7_112:
	setp.lt.s32 	%p52, %r131, 13;
	mov.b32 	%r960, 0;
	@%p52 bra 	$L__BB7_114;
	add.s64 	%rd67, %rd15, 12;
	// begin inline asm
	ld.global.nc.u8 %r642, [%rd67];
	// end inline asm
	and.b32  	%r960, %r642, 255;
$L__BB7_114:
	setp.lt.s32 	%p53, %r131, 14;
	@%p53 bra 	$L__BB7_116;
	add.s64 	%rd68, %rd15, 13;
	// begin inline asm
	ld.global.nc.u8 %r643, [%rd68];
	// end inline asm
	shl.b32 	%r644, %r643, 8;
	and.b32  	%r645, %r644, 65280;
	or.b32  	%r960, %r960, %r645;
$L__BB7_116:
	setp.lt.s32 	%p54, %r131, 15;
	@%p54 bra 	$L__BB7_118;
	add.s64 	%rd69, %rd15, 14;
	// begin inline asm
	ld.global.nc.u8 %r646, [%rd69];
	// end inline asm
	shl.b32 	%r647, %r646, 16;
	and.b32  	%r648, %r647, 16711680;
	or.b32  	%r960, %r960, %r648;
$L__BB7_118:
	setp.lt.s32 	%p55, %r131, 16;
	@%p55 bra 	$L__BB7_120;
	add.s64 	%rd70, %rd15, 15;
	// begin inline asm
	ld.global.nc.u8 %r649, [%rd70];
	// end inline asm
	shl.b32 	%r650, %r649, 24;
	or.b32  	%r960, %r960, %r650;
$L__BB7_120:
	st.shared.v4.u32 	[%r130], {%r948, %r952, %r956, %r960};
	bra.uni 	$L__BB7_122;
$L__BB7_121:
	mov.b32 	%r608, 0;
	st.shared.v4.u32 	[%r130], {%r608, %r608, %r608, %r608};
$L__BB7_122:
	// begin inline asm
	cp.async.commit_group;

	// end inline asm
	// begin inline asm
	cp.async.wait_group 0;

	// end inline asm
	bar.sync 	0;
	shl.b32 	%r652, %r3, 2;
	shr.u32 	%r653, %r83, 5;
	xor.b32  	%r654, %r653, %r652;
	and.b32  	%r655, %r654, 12;
	xor.b32  	%r656, %r655, %r83;
	cvt.s64.s32 	%rd73, %r85;
	mul.lo.s32 	%r657, %r86, %r2;
	cvt.s64.s32 	%rd74, %r657;
	shl.b32 	%r164, %r3, 4;
	cvt.u64.u32 	%rd75, %r164;
	add.s64 	%rd76, %rd74, %rd75;
	add.s64 	%rd16, %rd76, %rd73;
	shl.b32 	%r658, %r80, 11;
	or.b32  	%r165, %r658, %r656;
	and.b32  	%r659, %r164, 15872;
	and.b32  	%r660, %r164, 496;
	shr.u32 	%r661, %r3, 1;
	xor.b32  	%r662, %r82, %r661;
	and.b32  	%r663, %r662, 12;
	or.b32  	%r664, %r663, %r660;
	or.b32  	%r166, %r664, %r659;
	or.b32  	%r665, %r164, 4;
	and.b32  	%r666, %r665, 15872;
	and.b32  	%r667, %r665, 500;
	shr.u32 	%r668, %r3, 5;
	xor.b32  	%r669, %r668, %r661;
	and.b32  	%r670, %r669, 12;
	xor.b32  	%r671, %r670, %r667;
	or.b32  	%r167, %r671, %r666;
	or.b32  	%r672, %r164, 8;
	and.b32  	%r673, %r672, 15872;
	and.b32  	%r674, %r672, 504;
	xor.b32  	%r675, %r670, %r674;
	or.b32  	%r168, %r675, %r673;
	or.b32  	%r676, %r164, 12;
	and.b32  	%r677, %r676, 15872;
	and.b32  	%r678, %r676, 508;
	xor.b32  	%r679, %r670, %r678;
	or.b32  	%r169, %r679, %r677;
	shl.b32 	%r967, %r77, 13;
	sub.s32 	%r680, %r76, %r75;
	sub.s32 	%r681, %r680, %r126;
	add.s32 	%r966, %r681, -64;
	neg.s32 	%r964, %r78;
	mov.b32 	%r963, 1;
	cvt.u64.u32 	%rd78, %r84;
$L__BB7_123:
	setp.ge.s32 	%p56, %r81, %r223;
	add.s32 	%r682, %r963, -1;
	and.b32  	%r178, %r682, 1;
	xor.b32  	%r179, %r178, 1;
	add.s32 	%r965, %r965, 64;
	min.s32 	%r181, %r966, 64;
	setp.le.s32 	%p57, %r181, %r84;
	or.pred  	%p58, %p56, %p57;
	@%p58 bra 	$L__BB7_159;
	cvt.s64.s32 	%rd77, %r965;
	add.s64 	%rd79, %rd77, %rd78;
	add.s64 	%rd17, %rd12, %rd79;
	and.b64  	%rd80, %rd17, 15;
	setp.ne.s64 	%p59, %rd80, 0;
	add.s32 	%r688, %r84, 16;
	setp.gt.s32 	%p60, %r688, %r181;
	or.pred  	%p61, %p60, %p59;
	@%p61 bra 	$L__BB7_126;
	mul.wide.u32 	%rd99, %r179, 8192;
	add.s64 	%rd97, %rd14, %rd99;
	// begin inline asm
	cp.async.cg.shared.global [%rd97], [%rd17], 16;

	// end inline asm
	bra.uni 	$L__BB7_160;
$L__BB7_126:
	sub.s32 	%r182, %r181, %r84;
	setp.lt.s32 	%p62, %r182, 1;
	mov.b32 	%r969, 0;
	@%p62 bra 	$L__BB7_128;
	// begin inline asm
	ld.global.nc.u8 %r690, [%rd17];
	// end inline asm
	and.b32  	%r969, %r690, 255;
$L__BB7_128:
	setp.lt.s32 	%p63, %r182, 2;
	@%p63 bra 	$L__BB7_130;
	add.s64 	%rd82, %rd17, 1;
	// begin inline asm
	ld.global.nc.u8 %r691, [%rd82];
	// end inline asm
	shl.b32 	%r692, %r691, 8;
	and.b32  	%r693, %r692, 65280;
	or.b32  	%r969, %r969, %r693;
$L__BB7_130:
	setp.lt.s32 	%p64, %r182, 3;
	@%p64 bra 	$L__BB7_132;
	add.s64 	%rd83, %rd17, 2;
	// begin inline asm
	ld.global.nc.u8 %r694, [%rd83];
	// end inline asm
	shl.b32 	%r695, %r694, 16;
	and.b32  	%r696, %r695, 16711680;
	or.b32  	%r969, %r969, %r696;
$L__BB7_132:
	setp.lt.s32 	%p65, %r182, 4;
	@%p65 bra 	$L__BB7_134;
	add.s64 	%rd84, %rd17, 3;
	// begin inline asm
	ld.global.nc.u8 %r697, [%rd84];
	// end inline asm
	shl.b32 	%r698, %r697, 24;
	or.b32  	%r969, %r969, %r698;
$L__BB7_134:
	setp.lt.s32 	%p66, %r182, 5;
	mov.b32 	%r973, 0;
	@%p66 bra 	$L__BB7_136;
	add.s64 	%rd85, %rd17, 4;
	// begin inline asm
	ld.global.nc.u8 %r700, [%rd85];
	// end inline asm
	and.b32  	%r973, %r700, 255;
$L__BB7_136:
	setp.lt.s32 	%p67, %r182, 6;
	@%p67 bra 	$L__BB7_138;
	add.s64 	%rd86, %rd17, 5;
	// begin inline asm
	ld.global.nc.u8 %r701, [%rd86];
	// end inline asm
	shl.b32 	%r702, %r701, 8;
	and.b32  	%r703, %r702, 65280;
	or.b32  	%r973, %r973, %r703;
$L__BB7_138:
	setp.lt.s32 	%p68, %r182, 7;
	@%p68 bra 	$L__BB7_140;
	add.s64 	%rd87, %rd17, 6;
	// begin inline asm
	ld.global.nc.u8 %r704, [%rd87];
	// end inline asm
	shl.b32 	%r705, %r704, 16;
	and.b32  	%r706, %r705, 16711680;
	or.b32  	%r973, %r973, %r706;
$L__BB7_140:
	setp.lt.s32 	%p69, %r182, 8;
	@%p69 bra 	$L__BB7_142;
	add.s64 	%rd88, %rd17, 7;
	// begin inline asm
	ld.global.nc.u8 %r707, [%rd88];
	// end inline asm
	shl.b32 	%r708, %r707, 24;
	or.b32  	%r973, %r973, %r708;
$L__BB7_142:
	setp.lt.s32 	%p70, %r182, 9;
	mov.b32 	%r977, 0;
	@%p70 bra 	$L__BB7_144;
	add.s64 	%rd89, %rd17, 8;
	// begin inline asm
	ld.global.nc.u8 %r710, [%rd89];
	// end inline asm
	and.b32  	%r977, %r710, 255;
$L__BB7_144:
	setp.lt.s32 	%p71, %r182, 10;
	@%p71 bra 	$L__BB7_146;
	add.s64 	%rd90, %rd17, 9;
	// begin inline asm
	ld.global.nc.u8 %r711, [%rd90];
	// end inline asm
	shl.b32 	%r712, %r711, 8;
	and.b32  	%r713, %r712, 65280;
	or.b32  	%r977, %r977, %r713;
$L__BB7_146:
	setp.lt.s32 	%p72, %r182, 11;
	@%p72 bra 	$L__BB7_148;
	add.s64 	%rd91, %rd17, 10;
	// begin inline asm
	ld.global.nc.u8 %r714, [%rd91];
	// end inline asm
	shl.b32 	%r715, %r714, 16;
	and.b32  	%r716, %r715, 16711680;
	or.b32  	%r977, %r977, %r716;
$L__BB7_148:
	setp.lt.s32 	%p73, %r182, 12;
	@%p73 bra 	$L__BB7_150;
	add.s64 	%rd92, %rd17, 11;
	// begin inline asm
	ld.global.nc.u8 %r717, [%rd92];
	// end inline asm
	shl.b32 	%r718, %r717, 24;
	or.b32  	%r977, %r977, %r718;
$L__BB7_150:
	setp.lt.s32 	%p74, %r182, 13;
	mov.b32 	%r981, 0;
	@%p74 bra 	$L__BB7_152;
	add.s64 	%rd93, %rd17, 12;
	// begin inline asm
	ld.global.nc.u8 %r720, [%rd93];
	// end inline asm
	and.b32  	%r981, %r720, 255;
$L__BB7_152:
	setp.lt.s32 	%p75, %r182, 14;
	@%p75 bra 	$L__BB7_154;
	add.s64 	%rd94, %rd17, 13;
	// begin inline asm
	ld.global.nc.u8 %r721, [%rd94];
	// end inline asm
	shl.b32 	%r722, %r721, 8;
	and.b32  	%r723, %r722, 65280;
	or.b32  	%r981, %r981, %r723;
$L__BB7_154:
	setp.lt.s32 	%p76, %r182, 15;
	@%p76 bra 	$L__BB7_156;
	add.s64 	%rd95, %rd17, 14;
	// begin inline asm
	ld.global.nc.u8 %r724, [%rd95];
	// end inline asm
	shl.b32 	%r725, %r724, 16;
	and.b32  	%r726, %r725, 16711680;
	or.b32  	%r981, %r981, %r726;
$L__BB7_156:
	setp.lt.s32 	%p77, %r182, 16;
	@%p77 bra 	$L__BB7_158;
	add.s64 	%rd96, %rd17, 15;
	// begin inline asm
	ld.global.nc.u8 %r727, [%rd96];
	// end inline asm
	shl.b32 	%r728, %r727, 24;
	or.b32  	%r981, %r981, %r728;
$L__BB7_158:
	shl.b32 	%r729, %r179, 13;
	add.s32 	%r730, %r130, %r729;
	st.shared.v4.u32 	[%r730], {%r969, %r973, %r977, %r981};
	bra.uni 	$L__BB7_160;
$L__BB7_159:
	shl.b32 	%r684, %r179, 13;
	add.s32 	%r685, %r130, %r684;
	mov.b32 	%r686, 0;
	st.shared.v4.u32 	[%r685], {%r686, %r686, %r686, %r686};
$L__BB7_160:
	// begin inline asm
	cp.async.commit_group;

	// end inline asm
	shl.b32 	%r731, %r178, 13;
	mov.u32 	%r732, _ZZ66mx_block_rearrange_2d_K_groups_rowmajor_128x4_vec_pipelined_kernelILi64ELi4EEvPKhiiiiPKiPhiiE4smem;
	add.s32 	%r215, %r732, %r731;
	add.s32 	%r733, %r215, %r129;
	ld.shared.v4.u32 	{%r734, %r735, %r736, %r737}, [%r733];
	bar.sync 	0;
	add.s32 	%r738, %r966, 64;
	min.s32 	%r739, %r738, 64;
	add.s32 	%r740, %r215, %r165;
	st.shared.u32 	[%r740], %r734;
	st.shared.u32 	[%r740+512], %r735;
	st.shared.u32 	[%r740+1024], %r736;
	st.shared.u32 	[%r740+1536], %r737;
	bar.sync 	0;
	add.s32 	%r741, %r739, 3;
	shr.s32 	%r742, %r741, 31;
	shr.u32 	%r743, %r742, 30;
	add.s32 	%r744, %r741, %r743;
	shl.b32 	%r745, %r744, 7;
	and.b32  	%r746, %r745, -512;
	setp.ge.s32 	%p78, %r164, %r746;
	@%p78 bra 	$L__BB7_162;
	cvt.s64.s32 	%rd100, %r967;
	add.s32 	%r747, %r215, %r166;
	ld.shared.u32 	%r748, [%r747];
	add.s32 	%r749, %r215, %r167;
	ld.shared.u32 	%r750, [%r749];
	add.s32 	%r751, %r215, %r168;
	ld.shared.u32 	%r752, [%r751];
	add.s32 	%r753, %r215, %r169;
	ld.shared.u32 	%r754, [%r753];
	add.s64 	%rd101, %rd16, %rd100;
	add.s64 	%rd102, %rd1, %rd101;
	st.global.v4.u32 	[%rd102], {%r748, %r750, %r752, %r754};
$L__BB7_162:
	// begin inline asm
	cp.async.wait_group 0;

	// end inline asm
	bar.sync 	0;
	add.s32 	%r967, %r967, 8192;
	add.s32 	%r966, %r966, -64;
	add.s32 	%r964, %r964, 1;
	add.s32 	%r963, %r963, 1;
	setp.ne.s32 	%p79, %r964, -1;
	@%p79 bra 	$L__BB7_123;
	add.s32 	%r755, %r78, -1;
	add.s32 	%r220, %r755, %r77;
	shl.b32 	%r756, %r220, 6;
	add.s32 	%r757, %r756, %r75;
	sub.s32 	%r758, %r76, %r757;
	shl.b32 	%r759, %r755, 13;
	and.b32  	%r760, %r759, 8192;
	mov.u32 	%r761, _ZZ66mx_block_rearrange_2d_K_groups_rowmajor_128x4_vec_pipelined_kernelILi64ELi4EEvPKhiiiiPKiPhiiE4smem;
	add.s32 	%r221, %r761, %r760;
	add.s32 	%r762, %r221, %r129;
	ld.shared.v4.u32 	{%r763, %r764, %r765, %r766}, [%r762];
	bar.sync 	0;
	min.s32 	%r767, %r758, 64;
	add.s32 	%r768, %r221, %r165;
	st.shared.u32 	[%r768], %r763;
	st.shared.u32 	[%r768+512], %r764;
	st.shared.u32 	[%r768+1024], %r765;
	st.shared.u32 	[%r768+1536], %r766;
	bar.sync 	0;
	add.s32 	%r769, %r767, 3;
	shr.s32 	%r770, %r769, 31;
	shr.u32 	%r771, %r770, 30;
	add.s32 	%r772, %r769, %r771;
	shl.b32 	%r773, %r772, 7;
	and.b32  	%r774, %r773, -512;
	setp.ge.s32 	%p80, %r164, %r774;
	@%p80 bra 	$L__BB7_165;
	shl.b32 	%r775, %r220, 13;
	cvt.s64.s32 	%rd103, %r775;
	add.s32 	%r776, %r221, %r166;
	ld.shared.u32 	%r777, [%r776];
	add.s32 	%r778, %r221, %r167;
	ld.shared.u32 	%r779, [%r778];
	add.s32 	%r780, %r221, %r168;
	ld.shared.u32 	%r781, [%r780];
	add.s32 	%r782, %r221, %r169;
	ld.shared.u32 	%r783, [%r782];
	add.s64 	%rd104, %rd16, %rd103;
	add.s64 	%rd105, %rd1, %rd104;
	st.global.v4.u32 	[%rd105], {%r777, %r779, %r781, %r783};
$L__BB7_165:
	ret;

}
	// .globl	_Z66mx_block_rearrange_2d_K_groups_rowmajor_128x4_vec_pipelined_kernelILi64ELi8EEvPKhiiiiPKiPhii
.visible .entry _Z66mx_block_rearrange_2d_K_groups_rowmajor_128x4_vec_pipelined_kernelILi64ELi8EEvPKhiiiiPKiPhii(
	.param .u64 .ptr .align 1 _Z66mx_block_rearrange_2d_K_groups_rowmajor_128x4_vec_pipelined_kernelILi64ELi8EEvPKhiiiiPKiPhii_param_0,
	.param .u32 _Z66mx_block_rearrange_2d_K_groups_rowmajor_128x4_vec_pipelined_kernelILi64ELi8EEvPKhiiiiPKiPhii_param_1,
	.param .u32 _Z66mx_block_rearrange_2d_K_groups_rowmajor_128x4_vec_pipelined_kernelILi64ELi8EEvPKhiiiiPKiPhii_param_2,
	.param .u32 _Z66mx_block_rearrange_2d_K_groups_rowmajor_128x4_vec_pipelined_kernelILi64ELi8EEvPKhiiiiPKiPhii_param_3,
	.param .u32 _Z66mx_block_rearrange_2d_K_groups_rowmajor_128x4_vec_pipelined_kernelILi64ELi8EEvPKhiiiiPKiPhii_param_4,
	.param .u64 .ptr .align 1 _Z66mx_block_rearrange_2d_K_groups_rowmajor_128x4_vec_pipelined_kernelILi64ELi8EEvPKhiiiiPKiPhii_param_5,
	.param .u64 .ptr .align 1 _Z66mx_block_rearrange_2d_K_groups_rowmajor_128x4_vec_pipelined_kernelILi64ELi8EEvPKhiiiiPKiPhii_param_6,
	.param .u32 _Z66mx_block_rearrange_2d_K_groups_rowmajor_128x4_vec_pipelined_kernelILi64ELi8EEvPKhiiiiPKiPhii_param_7,
	.param .u32 _Z66mx_block_rearrange_2d_K_groups_rowmajor_128x4_vec_pipelined_kernelILi64ELi8EEvPKhiiiiPKiPhii_param_8
)
{
	.reg .pred 	%p<104>;
	.reg .b32 	%r<984>;
	.reg .b64 	%rd<141>;
	// demoted variable
	.shared .align 16 .b8 _ZZ66mx_block_rearrange_2d_K_groups_rowmajor_128x4_vec_pipelined_kernelILi64ELi8EEvPKhiiiiPKiPhiiE4smem[16384];
	// demoted variable
	.shared .align 4 .b8 _ZZ66mx_block_rearrange_2d_K_groups_rowmajor_128x4_vec_pipelined_kernelILi64ELi8EEvPKhiiiiPKiPhiiE11smem_cumsum[128];
	// demoted variable
	.shared .align 4 .u32 _ZZ66mx_block_rearrange_2d_K_groups_rowmajor_128x4_vec_pipelined_kernelILi64ELi8EEvPKhiiiiPKiPhiiE24s_output_group_start_col;
	// demoted variable
	.shared .align 4 .u32 _ZZ66mx_block_rearrange_2d_K_groups_rowmajor_128x4_vec_pipelined_kernelILi64ELi8EEvPKhiiiiPKiPhiiE23s_input_group_start_col;
	// demoted variable
	.shared .align 4 .u32 _ZZ66mx_block_rearrange_2d_K_groups_rowmajor_128x4_vec_pipelined_kernelILi64ELi8EEvPKhiiiiPKiPhiiE21s_input_group_end_col;
	// demoted variable
	.shared .align 4 .u32 _ZZ66mx_block_rearrange_2d_K_groups_rowmajor_128x4_vec_pipelined_kernelILi64ELi8EEvPKhiiiiPKiPhiiE22s_first_chunk_in_group;
	// demoted variable
	.shared .align 4 .u32 _ZZ66mx_block_rearrange_2d_K_groups_rowmajor_128x4_vec_pipelined_kernelILi64ELi8EEvPKhiiiiPKiPhiiE23s_num_chunks_to_process;
	ld.param.u64 	%rd18, [_Z66mx_block_rearrange_2d_K_groups_rowmajor_128x4_vec_pipelined_kernelILi64ELi8EEvPKhiiiiPKiPhii_param_0];
	ld.param.u32 	%r222, [_Z66mx_block_rearrange_2d_K_groups_rowmajor_128x4_vec_pipelined_kernelILi64ELi8EEvPKhiiiiPKiPhii_param_1];
	ld.param.u32 	%r223, [_Z66mx_block_rearrange_2d_K_groups_rowmajor_128x4_vec_pipelined_kernelILi64ELi8EEvPKhiiiiPKiPhii_param_2];
	ld.param.u32 	%r224, [_Z66mx_block_rearrange_2d_K_groups_rowmajor_128x4_vec_pipelined_kernelILi64ELi8EEvPKhiiiiPKiPhii_param_4];
	ld.param.u64 	%rd19, [_Z66mx_block_rearrange_2d_K_groups_rowmajor_128x4_vec_pipelined_kernelILi64ELi8EEvPKhiiiiPKiPhii_param_5];
	ld.param.u64 	%rd20, [_Z66mx_block_rearrange_2d_K_groups_rowmajor_128x4_vec_pipelined_kernelILi64ELi8EEvPKhiiiiPKiPhii_param_6];
	ld.param.u32 	%r225, [_Z66mx_block_rearrange_2d_K_groups_rowmajor_128x4_vec_pipelined_kernelILi64ELi8EEvPKhiiiiPKiPhii_param_8];
	cvta.to.global.u64 	%rd1, %rd20;
	cvta.to.global.u64 	%rd2, %rd19;
	mov.u32 	%r1, %ctaid.x;
	mov.u32 	%r2, %ctaid.y;
	mov.u32 	%r3, %tid.x;
	setp.ne.s32 	%p1, %r3, 0;
	@%p1 bra 	$L__BB8_15;
	setp.lt.s32 	%p2, %r225, 1;
	mov.b32 	%r903, 0;
	mov.u32 	%r902, %r903;
	@%p2 bra 	$L__BB8_3;
	ld.global.nc.u32 	%r228, [%rd2];
	add.s32 	%r229, %r228, 63;
	shr.s32 	%r230, %r229, 31;
	shr.u32 	%r231, %r230, 26;
	add.s32 	%r232, %r229, %r231;
	shr.s32 	%r233, %r232, 6;
	add.s32 	%r234, %r233, 7;
	shr.u32 	%r235, %r234, 29;
	add.s32 	%r236, %r234, %r235;
	shr.s32 	%r903, %r236, 3;
	st.shared.u32 	[_ZZ66mx_block_rearrange_2d_K_groups_rowmajor_128x4_vec_pipelined_kernelILi64ELi8EEvPKhiiiiPKiPhiiE11smem_cumsum], %r233;
	mov.u32 	%r237, _ZZ66mx_block_rearrange_2d_K_groups_rowmajor_128x4_vec_pipelined_kernelILi64ELi8EEvPKhiiiiPKiPhiiE11smem_cumsum;
	shl.b32 	%r238, %r225, 2;
	add.s32 	%r239, %r237, %r238;
	st.shared.u32 	[%r239], %r903;
	mov.b32 	%r902, 1;
$L__BB8_3:
	setp.ge.s32 	%p3, %r902, %r225;
	@%p3 bra 	$L__BB8_15;
	sub.s32 	%r7, %r225, %r902;
	and.b32  	%r8, %r7, 7;
	sub.s32 	%r240, %r902, %r225;
	setp.gt.u32 	%p4, %r240, -8;
	@%p4 bra 	$L__BB8_7;
	and.b32  	%r241, %r7, -8;
	neg.s32 	%r899, %r241;
	shl.b32 	%r242, %r902, 2;
	mov.u32 	%r243, _ZZ66mx_block_rearrange_2d_K_groups_rowmajor_128x4_vec_pipelined_kernelILi64ELi8EEvPKhiiiiPKiPhiiE11smem_cumsum;
	add.s32 	%r898, %r243, %r242;
	shl.b32 	%r11, %r225, 2;
	mul.wide.u32 	%rd21, %r902, 4;
	add.s64 	%rd22, %rd21, %rd2;
	add.s64 	%rd139, %rd22, 12;
$L__BB8_6:
	.pragma "nounroll";
	ld.global.nc.u32 	%r244, [%rd139+-16];
	ld.global.nc.u32 	%r245, [%rd139+-12];
	sub.s32 	%r246, %r245, %r244;
	add.s32 	%r247, %r246, 63;
	shr.s32 	%r248, %r247, 31;
	shr.u32 	%r249, %r248, 26;
	add.s32 	%r250, %r247, %r249;
	shr.s32 	%r251, %r250, 6;
	add.s32 	%r252, %r251, 7;
	shr.u32 	%r253, %r252, 29;
	add.s32 	%r254, %r252, %r253;
	shr.s32 	%r255, %r254, 3;
	st.shared.u32 	[%r898], %r251;
	add.s32 	%r256, %r255, %r903;
	add.s32 	%r257, %r898, %r11;
	st.shared.u32 	[%r257], %r256;
	ld.global.nc.u32 	%r258, [%rd139+-8];
	sub.s32 	%r259, %r258, %r245;
	add.s32 	%r260, %r259, 63;
	shr.s32 	%r261, %r260, 31;
	shr.u32 	%r262, %r261, 26;
	add.s32 	%r263, %r260, %r262;
	shr.s32 	%r264, %r263, 6;
	add.s32 	%r265, %r264, 7;
	shr.u32 	%r266, %r265, 29;
	add.s32 	%r267, %r265, %r266;
	shr.s32 	%r268, %r267, 3;
	st.shared.u32 	[%r898+4], %r264;
	add.s32 	%r269, %r268, %r256;
	st.shared.u32 	[%r257+4], %r269;
	ld.global.nc.u32 	%r270, [%rd139+-4];
	sub.s32 	%r271, %r270, %r258;
	add.s32 	%r272, %r271, 63;
	shr.s32 	%r273, %r272, 31;
	shr.u32 	%r274, %r273, 26;
	add.s32 	%r275, %r272, %r274;
	shr.s32 	%r276, %r275, 6;
	add.s32 	%r277, %r276, 7;
	shr.u32 	%r278, %r277, 29;
	add.s32 	%r279, %r277, %r278;
	shr.s32 	%r280, %r279, 3;
	st.shared.u32 	[%r898+8], %r276;
	add.s32 	%r281, %r280, %r269;
	st.shared.u32 	[%r257+8], %r281;
	ld.global.nc.u32 	%r282, [%rd139];
	sub.s32 	%r283, %r282, %r270;
	add.s32 	%r284, %r283, 63;
	shr.s32 	%r285, %r284, 31;
	shr.u32 	%r286, %r285, 26;
	add.s32 	%r287, %r284, %r286;
	shr.s32 	%r288, %r287, 6;
	add.s32 	%r289, %r288, 7;
	shr.u32 	%r290, %r289, 29;
	add.s32 	%r291, %r289, %r290;
	shr.s32 	%r292, %r291, 3;
	st.shared.u32 	[%r898+12], %r288;
	add.s32 	%r293, %r292, %r281;
	st.shared.u32 	[%r257+12], %r293;
	ld.global.nc.u32 	%r294, [%rd139+4];
	sub.s32 	%r295, %r294, %r282;
	add.s32 	%r296, %r295, 63;
	shr.s32 	%r297, %r296, 31;
	shr.u32 	%r298, %r297, 26;
	add.s32 	%r299, %r296, %r298;
	shr.s32 	%r300, %r299, 6;
	add.s32 	%r301, %r300, 7;
	shr.u32 	%r302, %r301, 29;
	add.s32 	%r303, %r301, %r302;
	shr.s32 	%r304, %r303, 3;
	st.shared.u32 	[%r898+16], %r300;
	add.s32 	%r305, %r304, %r293;
	st.shared.u32 	[%r257+16], %r305;
	ld.global.nc.u32 	%r306, [%rd139+8];
	sub.s32 	%r307, %r306, %r294;
	add.s32 	%r308, %r307, 63;
	shr.s32 	%r309, %r308, 31;
	shr.u32 	%r310, %r309, 26;
	add.s32 	%r311, %r308, %r310;
	shr.s32 	%r312, %r311, 6;
	add.s32 	%r313, %r312, 7;
	shr.u32 	%r314, %r313, 29;
	add.s32 	%r315, %r313, %r314;
	shr.s32 	%r316, %r315, 3;
	st.shared.u32 	[%r898+20], %r312;
	add.s32 	%r317, %r316, %r305;
	st.shared.u32 	[%r257+20], %r317;
	ld.global.nc.u32 	%r318, [%rd139+12];
	sub.s32 	%r319, %r318, %r306;
	add.s32 	%r320, %r319, 63;
	shr.s32 	%r321, %r320, 31;
	shr.u32 	%r322, %r321, 26;
	add.s32 	%r323, %r320, %r322;
	shr.s32 	%r324, %r323, 6;
	add.s32 	%r325, %r324, 7;
	shr.u32 	%r326, %r325, 29;
	add.s32 	%r327, %r325, %r326;
	shr.s32 	%r328, %r327, 3;
	st.shared.u32 	[%r898+24], %r324;
	add.s32 	%r329, %r328, %r317;
	st.shared.u32 	[%r257+24], %r329;
	ld.global.nc.u32 	%r330, [%rd139+16];
	sub.s32 	%r331, %r330, %r318;
	add.s32 	%r332, %r331, 63;
	shr.s32 	%r333, %r332, 31;
	shr.u32 	%r334, %r333, 26;
	add.s32 	%r335, %r332, %r334;
	shr.s32 	%r336, %r335, 6;
	add.s32 	%r337, %r336, 7;
	shr.u32 	%r338, %r337, 29;
	add.s32 	%r339, %r337, %r338;
	shr.s32 	%r340, %r339, 3;
	st.shared.u32 	[%r898+28], %r336;
	add.s32 	%r903, %r340, %r329;
	st.shared.u32 	[%r257+28], %r903;
	add.s32 	%r902, %r902, 8;
	add.s32 	%r899, %r899, 8;
	add.s32 	%r898, %r898, 32;
	add.s64 	%rd139, %rd139, 32;
	setp.ne.s32 	%p5, %r899, 0;
	@%p5 bra 	$L__BB8_6;
$L__BB8_7:
	setp.eq.s32 	%p6, %r8, 0;
	@%p6 bra 	$L__BB8_15;
	and.b32  	%r22, %r7, 3;
	setp.lt.u32 	%p7, %r8, 4;
	@%p7 bra 	$L__BB8_10;
	mul.wide.s32 	%rd23, %r902, 4;
	add.s64 	%rd24, %rd2, %rd23;
	ld.global.nc.u32 	%r341, [%rd24+-4];
	mul.wide.u32 	%rd25, %r902, 4;
	add.s64 	%rd26, %rd2, %rd25;
	ld.global.nc.u32 	%r342, [%rd26];
	sub.s32 	%r343, %r342, %r341;
	add.s32 	%r344, %r343, 63;
	shr.s32 	%r345, %r344, 31;
	shr.u32 	%r346, %r345, 26;
	add.s32 	%r347, %r344, %r346;
	shr.s32 	%r348, %r347, 6;
	add.s32 	%r349, %r348, 7;
	shr.u32 	%r350, %r349, 29;
	add.s32 	%r351, %r349, %r350;
	shr.s32 	%r352, %r351, 3;
	shl.b32 	%r353, %r902, 2;
	mov.u32 	%r354, _ZZ66mx_block_rearrange_2d_K_groups_rowmajor_128x4_vec_pipelined_kernelILi64ELi8EEvPKhiiiiPKiPhiiE11smem_cumsum;
	add.s32 	%r355, %r354, %r353;
	st.shared.u32 	[%r355], %r348;
	add.s32 	%r356, %r352, %r903;
	shl.b32 	%r357, %r225, 2;
	add.s32 	%r358, %r355, %r357;
	st.shared.u32 	[%r358], %r356;
	add.s32 	%r359, %r902, 1;
	mul.wide.u32 	%rd27, %r359, 4;
	add.s64 	%rd28, %rd2, %rd27;
	ld.global.nc.u32 	%r360, [%rd28];
	sub.s32 	%r361, %r360, %r342;
	add.s32 	%r362, %r361, 63;
	shr.s32 	%r363, %r362, 31;
	shr.u32 	%r364, %r363, 26;
	add.s32 	%r365, %r362, %r364;
	shr.s32 	%r366, %r365, 6;
	add.s32 	%r367, %r366, 7;
	shr.u32 	%r368, %r367, 29;
	add.s32 	%r369, %r367, %r368;
	shr.s32 	%r370, %r369, 3;
	st.shared.u32 	[%r355+4], %r366;
	add.s32 	%r371, %r370, %r356;
	st.shared.u32 	[%r358+4], %r371;
	add.s32 	%r372, %r902, 2;
	ld.global.nc.u32 	%r373, [%rd24+4];
	mul.wide.u32 	%rd29, %r372, 4;
	add.s64 	%rd30, %rd2, %rd29;
	ld.global.nc.u32 	%r374, [%rd30];
	sub.s32 	%r375, %r374, %r373;
	add.s32 	%r376, %r375, 63;
	shr.s32 	%r377, %r376, 31;
	shr.u32 	%r378, %r377, 26;
	add.s32 	%r379, %r376, %r378;
	shr.s32 	%r380, %r379, 6;
	add.s32 	%r381, %r380, 7;
	shr.u32 	%r382, %r381, 29;
	add.s32 	%r383, %r381, %r382;
	shr.s32 	%r384, %r383, 3;
	st.shared.u32 	[%r355+8], %r380;
	add.s32 	%r385, %r384, %r371;
	st.shared.u32 	[%r358+8], %r385;
	ld.global.nc.u32 	%r386, [%rd24+8];
	ld.global.nc.u32 	%r387, [%rd26+12];
	sub.s32 	%r388, %r387, %r386;
	add.s32 	%r389, %r388, 63;
	shr.s32 	%r390, %r389, 31;
	shr.u32 	%r391, %r390, 26;
	add.s32 	%r392, %r389, %r391;
	shr.s32 	%r393, %r392, 6;
	add.s32 	%r394, %r393, 7;
	shr.u32 	%r395, %r394, 29;
	add.s32 	%r396, %r394, %r395;
	shr.s32 	%r397, %r396, 3;
	st.shared.u32 	[%r355+12], %r393;
	add.s32 	%r903, %r397, %r385;
	st.shared.u32 	[%r358+12], %r903;
	add.s32 	%r902, %r902, 4;
$L__BB8_10:
	setp.eq.s32 	%p8, %r22, 0;
	@%p8 bra 	$L__BB8_15;
	setp.eq.s32 	%p9, %r22, 1;
	@%p9 bra 	$L__BB8_13;
	mul.wide.s32 	%rd31, %r902, 4;
	add.s64 	%rd32, %rd2, %rd31;
	ld.global.nc.u32 	%r398, [%rd32+-4];
	mul.wide.u32 	%rd33, %r902, 4;
	add.s64 	%rd34, %rd2, %rd33;
	ld.global.nc.u32 	%r399, [%rd34];
	sub.s32 	%r400, %r399, %r398;
	add.s32 	%r401, %r400, 63;
	shr.s32 	%r402, %r401, 31;
	shr.u32 	%r403, %r402, 26;
	add.s32 	%r404, %r401, %r403;
	shr.s32 	%r405, %r404, 6;
	add.s32 	%r406, %r405, 7;
	shr.u32 	%r407, %r406, 29;
	add.s32 	%r408, %r406, %r407;
	shr.s32 	%r409, %r408, 3;
	shl.b32 	%r410, %r902, 2;
	mov.u32 	%r411, _ZZ66mx_block_rearrange_2d_K_groups_rowmajor_128x4_vec_pipelined_kernelILi64ELi8EEvPKhiiiiPKiPhiiE11smem_cumsum;
	add.s32 	%r412, %r411, %r410;
	st.shared.u32 	[%r412], %r405;
	add.s32 	%r413, %r409, %r903;
	shl.b32 	%r414, %r225, 2;
	add.s32 	%r415, %r412, %r414;
	st.shared.u32 	[%r415], %r413;
	ld.global.nc.u32 	%r416, [%rd34+4];
	sub.s32 	%r417, %r416, %r399;
	add.s32 	%r418, %r417, 63;
	shr.s32 	%r419, %r418, 31;
	shr.u32 	%r420, %r419, 26;
	add.s32 	%r421, %r418, %r420;
	shr.s32 	%r422, %r421, 6;
	add.s32 	%r423, %r422, 7;
	shr.u32 	%r424, %r423, 29;
	add.s32 	%r425, %r423, %r424;
	shr.s32 	%r426, %r425, 3;
	st.shared.u32 	[%r412+4], %r422;
	add.s32 	%r903, %r426, %r413;
	st.shared.u32 	[%r415+4], %r903;
	add.s32 	%r902, %r902, 2;
$L__BB8_13:
	and.b32  	%r427, %r7, 1;
	setp.eq.b32 	%p10, %r427, 1;
	not.pred 	%p11, %p10;
	@%p11 bra 	$L__BB8_15;
	mul.wide.s32 	%rd35, %r902, 4;
	add.s64 	%rd36, %rd2, %rd35;
	ld.global.nc.u32 	%r428, [%rd36+-4];
	mul.wide.u32 	%rd37, %r902, 4;
	add.s64 	%rd38, %rd2, %rd37;
	ld.global.nc.u32 	%r429, [%rd38];
	sub.s32 	%r430, %r429, %r428;
	add.s32 	%r431, %r430, 63;
	shr.s32 	%r432, %r431, 31;
	shr.u32 	%r433, %r432, 26;
	add.s32 	%r434, %r431, %r433;
	shr.s32 	%r435, %r434, 6;
	add.s32 	%r436, %r435, 7;
	shr.u32 	%r437, %r436, 29;
	add.s32 	%r438, %r436, %r437;
	shr.s32 	%r439, %r438, 3;
	shl.b32 	%r440, %r902, 2;
	mov.u32 	%r441, _ZZ66mx_block_rearrange_2d_K_groups_rowmajor_128x4_vec_pipelined_kernelILi64ELi8EEvPKhiiiiPKiPhiiE11smem_cumsum;
	add.s32 	%r442, %r441, %r440;
	st.shared.u32 	[%r442], %r435;
	add.s32 	%r443, %r439, %r903;
	shl.b32 	%r444, %r225, 2;
	add.s32 	%r445, %r442, %r444;
	st.shared.u32 	[%r445], %r443;
$L__BB8_15:
	bar.sync 	0;
	setp.lt.s32 	%p12, %r225, 1;
	@%p12 bra 	$L__BB8_19;
	mov.b32 	%r31, 0;
	mov.u32 	%r449, _ZZ66mx_block_rearrange_2d_K_groups_rowmajor_128x4_vec_pipelined_kernelILi64ELi8EEvPKhiiiiPKiPhiiE11smem_cumsum;
	mov.u32 	%r909, %r31;
$L__BB8_17:
	add.s32 	%r447, %r31, %r225;
	shl.b32 	%r448, %r447, 2;
	add.s32 	%r450, %r449, %r448;
	ld.shared.u32 	%r33, [%r450];
	setp.lt.s32 	%p13, %r1, %r33;
	@%p13 bra 	$L__BB8_20;
	add.s32 	%r31, %r31, 1;
	setp.eq.s32 	%p14, %r31, %r225;
	mov.u32 	%r909, %r33;
	@%p14 bra 	$L__BB8_19;
	bra.uni 	$L__BB8_17;
$L__BB8_19:
	setp.eq.s32 	%p15, %r3, 0;
	mov.b32 	%r910, 0;
	mov.u32 	%r911, %r910;
	mov.u32 	%r912, %r910;
	mov.u32 	%r913, %r910;
	@%p15 bra 	$L__BB8_23;
	bra.uni 	$L__BB8_44;
$L__BB8_20:
	setp.eq.s32 	%p16, %r3, 0;
	sub.s32 	%r452, %r1, %r909;
	shl.b32 	%r910, %r452, 3;
	@%p16 bra 	$L__BB8_21;
	bra.uni 	$L__BB8_44;
$L__BB8_21:
	shl.b32 	%r454, %r31, 2;
	add.s32 	%r456, %r449, %r454;
	ld.shared.u32 	%r457, [%r456];
	sub.s32 	%r912, %r457, %r910;
	setp.eq.s32 	%p17, %r31, 0;
	mov.b32 	%r911, 0;
	mov.u32 	%r913, %r911;
	@%p17 bra 	$L__BB8_23;
	mul.wide.u32 	%rd39, %r31, 4;
	add.s64 	%rd40, %rd2, %rd39;
	ld.global.nc.u32 	%r913, [%rd40+-4];
	mov.u32 	%r911, %r31;
$L__BB8_23:
	st.shared.u32 	[_ZZ66mx_block_rearrange_2d_K_groups_rowmajor_128x4_vec_pipelined_kernelILi64ELi8EEvPKhiiiiPKiPhiiE23s_input_group_start_col], %r913;
	mul.wide.u32 	%rd41, %r911, 4;
	add.s64 	%rd42, %rd2, %rd41;
	ld.global.nc.u32 	%r459, [%rd42];
	st.shared.u32 	[_ZZ66mx_block_rearrange_2d_K_groups_rowmajor_128x4_vec_pipelined_kernelILi64ELi8EEvPKhiiiiPKiPhiiE21s_input_group_end_col], %r459;
	st.shared.u32 	[_ZZ66mx_block_rearrange_2d_K_groups_rowmajor_128x4_vec_pipelined_kernelILi64ELi8EEvPKhiiiiPKiPhiiE22s_first_chunk_in_group], %r910;
	setp.eq.s32 	%p18, %r911, 0;
	mov.b32 	%r930, 0;
	@%p18 bra 	$L__BB8_43;
	and.b32  	%r42, %r911, 7;
	setp.lt.u32 	%p19, %r911, 8;
	mov.b32 	%r923, 0;
	mov.u32 	%r930, %r923;
	@%p19 bra 	$L__BB8_29;
	and.b32  	%r923, %r911, 2147483640;
	and.b32  	%r463, %r911, -8;
	neg.s32 	%r914, %r463;
	add.s64 	%rd140, %rd2, 12;
	mov.b32 	%r915, 0;
	mov.u32 	%r930, %r915;
$L__BB8_26:
	.pragma "nounroll";
	setp.eq.s32 	%p20, %r915, 0;
	mov.b32 	%r917, 3;
	@%p20 bra 	$L__BB8_28;
	ld.global.nc.u32 	%r465, [%rd140+-16];
	sub.s32 	%r917, 3, %r465;
$L__BB8_28:
	ld.global.nc.u32 	%r466, [%rd140+-12];
	add.s32 	%r467, %r917, %r466;
	shr.s32 	%r468, %r467, 31;
	shr.u32 	%r469, %r468, 30;
	add.s32 	%r470, %r467, %r469;
	shr.s32 	%r471, %r470, 2;
	ld.global.nc.u32 	%r472, [%rd140+-8];
	sub.s32 	%r473, %r472, %r466;
	add.s32 	%r474, %r473, 3;
	shr.s32 	%r475, %r474, 31;
	shr.u32 	%r476, %r475, 30;
	add.s32 	%r477, %r474, %r476;
	shr.s32 	%r478, %r477, 2;
	add.s32 	%r479, %r471, %r478;
	ld.global.nc.u32 	%r480, [%rd140+-4];
	sub.s32 	%r481, %r480, %r472;
	add.s32 	%r482, %r481, 3;
	shr.s32 	%r483, %r482, 31;
	shr.u32 	%r484, %r483, 30;
	add.s32 	%r485, %r482, %r484;
	shr.s32 	%r486, %r485, 2;
	add.s32 	%r487, %r479, %r486;
	ld.global.nc.u32 	%r488, [%rd140];
	sub.s32 	%r489, %r488, %r480;
	add.s32 	%r490, %r489, 3;
	shr.s32 	%r491, %r490, 31;
	shr.u32 	%r492, %r491, 30;
	add.s32 	%r493, %r490, %r492;
	shr.s32 	%r494, %r493, 2;
	add.s32 	%r495, %r487, %r494;
	ld.global.nc.u32 	%r496, [%rd140+4];
	sub.s32 	%r497, %r496, %r488;
	add.s32 	%r498, %r497, 3;
	shr.s32 	%r499, %r498, 31;
	shr.u32 	%r500, %r499, 30;
	add.s32 	%r501, %r498, %r500;
	shr.u32 	%r502, %r501, 2;
	add.s32 	%r503, %r495, %r502;
	ld.global.nc.u32 	%r504, [%rd140+8];
	sub.s32 	%r505, %r504, %r496;
	add.s32 	%r506, %r505, 3;
	shr.s32 	%r507, %r506, 31;
	shr.u32 	%r508, %r507, 30;
	add.s32 	%r509, %r506, %r508;
	shr.u32 	%r510, %r509, 2;
	add.s32 	%r511, %r503, %r510;
	ld.global.nc.u32 	%r512, [%rd140+12];
	sub.s32 	%r513, %r512, %r504;
	add.s32 	%r514, %r513, 3;
	shr.s32 	%r515, %r514, 31;
	shr.u32 	%r516, %r515, 30;
	add.s32 	%r517, %r514, %r516;
	shr.u32 	%r518, %r517, 2;
	add.s32 	%r519, %r511, %r518;
	ld.global.nc.u32 	%r520, [%rd140+16];
	sub.s32 	%r521, %r520, %r512;
	add.s32 	%r522, %r521, 3;
	shr.s32 	%r523, %r522, 31;
	shr.u32 	%r524, %r523, 30;
	add.s32 	%r525, %r522, %r524;
	shr.u32 	%r526, %r525, 2;
	add.s32 	%r527, %r519, %r526;
	shl.b32 	%r528, %r527, 2;
	add.s32 	%r930, %r528, %r930;
	add.s32 	%r915, %r915, 8;
	add.s32 	%r914, %r914, 8;
	add.s64 	%rd140, %rd140, 32;
	setp.ne.s32 	%p21, %r914, 0;
	@%p21 bra 	$L__BB8_26;
$L__BB8_29:
	setp.eq.s32 	%p22, %r42, 0;
	@%p22 bra 	$L__BB8_43;
	and.b32  	%r56, %r911, 3;
	setp.lt.u32 	%p23, %r42, 4;
	@%p23 bra 	$L__BB8_34;
	setp.eq.s32 	%p24, %r923, 0;
	mul.wide.u32 	%rd43, %r923, 4;
	add.s64 	%rd9, %rd2, %rd43;
	mov.b32 	%r921, 3;
	@%p24 bra 	$L__BB8_33;
	ld.global.nc.u32 	%r531, [%rd9+-4];
	sub.s32 	%r921, 3, %r531;
$L__BB8_33:
	ld.global.nc.u32 	%r532, [%rd9];
	add.s32 	%r533, %r921, %r532;
	shr.s32 	%r534, %r533, 31;
	shr.u32 	%r535, %r534, 30;
	add.s32 	%r536, %r533, %r535;
	shr.u32 	%r537, %r536, 2;
	ld.global.nc.u32 	%r538, [%rd9+4];
	sub.s32 	%r539, %r538, %r532;
	add.s32 	%r540, %r539, 3;
	shr.s32 	%r541, %r540, 31;
	shr.u32 	%r542, %r541, 30;
	add.s32 	%r543, %r540, %r542;
	shr.u32 	%r544, %r543, 2;
	add.s32 	%r545, %r537, %r544;
	ld.global.nc.u32 	%r546, [%rd9+8];
	sub.s32 	%r547, %r546, %r538;
	add.s32 	%r548, %r547, 3;
	shr.s32 	%r549, %r548, 31;
	shr.u32 	%r550, %r549, 30;
	add.s32 	%r551, %r548, %r550;
	shr.u32 	%r552, %r551, 2;
	add.s32 	%r553, %r545, %r552;
	ld.global.nc.u32 	%r554, [%rd9+12];
	sub.s32 	%r555, %r554, %r546;
	add.s32 	%r556, %r555, 3;
	shr.s32 	%r557, %r556, 31;
	shr.u32 	%r558, %r557, 30;
	add.s32 	%r559, %r556, %r558;
	shr.u32 	%r560, %r559, 2;
	add.s32 	%r561, %r553, %r560;
	shl.b32 	%r562, %r561, 2;
	add.s32 	%r930, %r562, %r930;
	add.s32 	%r923, %r923, 4;
$L__BB8_34:
	setp.eq.s32 	%p25, %r56, 0;
	@%p25 bra 	$L__BB8_43;
	setp.eq.s32 	%p26, %r56, 1;
	@%p26 bra 	$L__BB8_39;
	setp.eq.s32 	%p27, %r923, 0;
	mul.wide.s32 	%rd44, %r923, 4;
	add.s64 	%rd10, %rd2, %rd44;
	mov.b32 	%r925, 3;
	@%p27 bra 	$L__BB8_38;
	ld.global.nc.u32 	%r565, [%rd10+-4];
	sub.s32 	%r925, 3, %r565;
$L__BB8_38:
	ld.global.nc.u32 	%r566, [%rd10];
	add.s32 	%r567, %r925, %r566;
	shr.s32 	%r568, %r567, 31;
	shr.u32 	%r569, %r568, 30;
	add.s32 	%r570, %r567, %r569;
	shr.u32 	%r571, %r570, 2;
	ld.global.nc.u32 	%r572, [%rd10+4];
	sub.s32 	%r573, %r572, %r566;
	add.s32 	%r574, %r573, 3;
	shr.s32 	%r575, %r574, 31;
	shr.u32 	%r576, %r575, 30;
	add.s32 	%r577, %r574, %r576;
	shr.u32 	%r578, %r577, 2;
	add.s32 	%r579, %r571, %r578;
	shl.b32 	%r580, %r579, 2;
	add.s32 	%r930, %r580, %r930;
	add.s32 	%r923, %r923, 2;
$L__BB8_39:
	and.b32  	%r581, %r911, 1;
	setp.eq.b32 	%p28, %r581, 1;
	not.pred 	%p29, %p28;
	@%p29 bra 	$L__BB8_43;
	setp.eq.s32 	%p30, %r923, 0;
	mul.wide.s32 	%rd45, %r923, 4;
	add.s64 	%rd11, %rd2, %rd45;
	mov.b32 	%r929, 3;
	@%p30 bra 	$L__BB8_42;
	ld.global.nc.u32 	%r583, [%rd11+-4];
	sub.s32 	%r929, 3, %r583;
$L__BB8_42:
	ld.global.nc.u32 	%r584, [%rd11];
	add.s32 	%r585, %r929, %r584;
	shr.s32 	%r586, %r585, 31;
	shr.u32 	%r587, %r586, 30;
	add.s32 	%r588, %r585, %r587;
	and.b32  	%r589, %r588, -4;
	add.s32 	%r930, %r589, %r930;
$L__BB8_43:
	st.shared.u32 	[_ZZ66mx_block_rearrange_2d_K_groups_rowmajor_128x4_vec_pipelined_kernelILi64ELi8EEvPKhiiiiPKiPhiiE24s_output_group_start_col], %r930;
	setp.gt.s32 	%p31, %r912, 0;
	min.u32 	%r590, %r912, 8;
	selp.b32 	%r591, %r590, 0, %p31;
	st.shared.u32 	[_ZZ66mx_block_rearrange_2d_K_groups_rowmajor_128x4_vec_pipelined_kernelILi64ELi8EEvPKhiiiiPKiPhiiE23s_num_chunks_to_process], %r591;
$L__BB8_44:
	bar.sync 	0;
	ld.shared.u32 	%r75, [_ZZ66mx_block_rearrange_2d_K_groups_rowmajor_128x4_vec_pipelined_kernelILi64ELi8EEvPKhiiiiPKiPhiiE23s_input_group_start_col];
	ld.shared.u32 	%r76, [_ZZ66mx_block_rearrange_2d_K_groups_rowmajor_128x4_vec_pipelined_kernelILi64ELi8EEvPKhiiiiPKiPhiiE21s_input_group_end_col];
	ld.shared.u32 	%r77, [_ZZ66mx_block_rearrange_2d_K_groups_rowmajor_128x4_vec_pipelined_kernelILi64ELi8EEvPKhiiiiPKiPhiiE22s_first_chunk_in_group];
	ld.shared.u32 	%r78, [_ZZ66mx_block_rearrange_2d_K_groups_rowmajor_128x4_vec_pipelined_kernelILi64ELi8EEvPKhiiiiPKiPhiiE23s_num_chunks_to_process];
	setp.lt.s32 	%p32, %r78, 1;
	@%p32 bra 	$L__BB8_165;
	ld.shared.u32 	%r592, [_ZZ66mx_block_rearrange_2d_K_groups_rowmajor_128x4_vec_pipelined_kernelILi64ELi8EEvPKhiiiiPKiPhiiE24s_output_group_start_col];
	shl.b32 	%r593, %r2, 7;
	shr.u32 	%r79, %r3, 2;
	and.b32  	%r80, %r3, 3;
	add.s32 	%r81, %r593, %r79;
	shl.b32 	%r594, %r3, 2;
	and.b32  	%r595, %r594, 496;
	shr.u32 	%r82, %r3, 5;
	and.b32  	%r596, %r82, 28;
	add.s32 	%r83, %r595, %r596;
	shl.b32 	%r597, %r3, 4;
	and.b32  	%r84, %r597, 48;
	mul.lo.s32 	%r85, %r592, %r224;
	sub.s32 	%r598, %r76, %r75;
	add.s32 	%r599, %r598, 3;
	shr.s32 	%r600, %r599, 31;
	shr.u32 	%r601, %r600, 30;
	add.s32 	%r602, %r599, %r601;
	shl.b32 	%r603, %r602, 7;
	and.b32  	%r86, %r603, -512;
	cvt.u64.u32 	%rd46, %r81;
	cvt.s64.s32 	%rd47, %r222;
	mad.lo.s64 	%rd12, %rd47, %rd46, %rd18;
	setp.ne.s32 	%p33, %r78, 1;
	@%p33 bra 	$L__BB8_85;
	setp.ge.s32 	%p81, %r81, %r223;
	shl.b32 	%r784, %r77, 6;
	add.s32 	%r87, %r784, %r75;
	sub.s32 	%r785, %r76, %r87;
	min.s32 	%r88, %r785, 64;
	setp.le.s32 	%p82, %r88, %r84;
	shl.b32 	%r787, %r79, 6;
	or.b32  	%r89, %r787, %r84;
	mov.u32 	%r788, _ZZ66mx_block_rearrange_2d_K_groups_rowmajor_128x4_vec_pipelined_kernelILi64ELi8EEvPKhiiiiPKiPhiiE4smem;
	add.s32 	%r90, %r788, %r89;
	or.pred  	%p83, %p81, %p82;
	@%p83 bra 	$L__BB8_82;
	cvt.s64.s32 	%rd106, %r87;
	cvt.u64.u32 	%rd107, %r84;
	add.s64 	%rd108, %rd106, %rd107;
	add.s64 	%rd13, %rd12, %rd108;
	and.b64  	%rd109, %rd13, 15;
	setp.ne.s64 	%p84, %rd109, 0;
	add.s32 	%r791, %r84, 16;
	setp.gt.u32 	%p85, %r791, %r88;
	or.pred  	%p86, %p85, %p84;
	@%p86 bra 	$L__BB8_49;
	cvt.u64.u32 	%rd128, %r89;
	cvt.u64.u32 	%rd129, %r788;
	cvta.shared.u64 	%rd130, %rd129;
	add.s64 	%rd126, %rd130, %rd128;
	// begin inline asm
	cp.async.cg.shared.global [%rd126], [%rd13], 16;

	// end inline asm
	bra.uni 	$L__BB8_83;
$L__BB8_49:
	sub.s32 	%r91, %r88, %r84;
	setp.lt.s32 	%p87, %r91, 1;
	mov.b32 	%r932, 0;
	@%p87 bra 	$L__BB8_51;
	// begin inline asm
	ld.global.nc.u8 %r793, [%rd13];
	// end inline asm
	and.b32  	%r932, %r793, 255;
$L__BB8_51:
	setp.lt.s32 	%p88, %r91, 2;
	@%p88 bra 	$L__BB8_53;
	add.s64 	%rd111, %rd13, 1;
	// begin inline asm
	ld.global.nc.u8 %r794, [%rd111];
	// end inline asm
	shl.b32 	%r795, %r794, 8;
	and.b32  	%r796, %r795, 65280;
	or.b32  	%r932, %r932, %r796;
$L__BB8_53:
	setp.lt.s32 	%p89, %r91, 3;
	@%p89 bra 	$L__BB8_55;
	add.s64 	%rd112, %rd13, 2;
	// begin inline asm
	ld.global.nc.u8 %r797, [%rd112];
	// end inline asm
	shl.b32 	%r798, %r797, 16;
	and.b32  	%r799, %r798, 16711680;
	or.b32  	%r932, %r932, %r799;
$L__BB8_55:
	setp.lt.s32 	%p90, %r91, 4;
	@%p90 bra 	$L__BB8_57;
	add.s64 	%rd113, %rd13, 3;
	// begin inline asm
	ld.global.nc.u8 %r800, [%rd113];
	// end inline asm
	shl.b32 	%r801, %r800, 24;
	or.b32  	%r932, %r932, %r801;
$L__BB8_57:
	setp.lt.s32 	%p91, %r91, 5;
	mov.b32 	%r936, 0;
	@%p91 bra 	$L__BB8_59;
	add.s64 	%rd114, %rd13, 4;
	// begin inline asm
	ld.global.nc.u8 %r803, [%rd114];
	// end inline asm
	and.b32  	%r936, %r803, 255;
$L__BB8_59:
	setp.lt.s32 	%p92, %r91, 6;
	@%p92 bra 	$L__BB8_61;
	add.s64 	%rd115, %rd13, 5;
	// begin inline asm
	ld.global.nc.u8 %r804, [%rd115];
	// end inline asm
	shl.b32 	%r805, %r804, 8;
	and.b32  	%r806, %r805, 65280;
	or.b32  	%r936, %r936, %r806;
$L__BB8_61:
	setp.lt.s32 	%p93, %r91, 7;
	@%p93 bra 	$L__BB8_63;
	add.s64 	%rd116, %rd13, 6;
	// begin inline asm
	ld.global.nc.u8 %r807, [%rd116];
	// end inline asm
	shl.b32 	%r808, %r807, 16;
	and.b32  	%r809, %r808, 16711680;
	or.b32  	%r936, %r936, %r809;
$L__BB8_63:
	setp.lt.s32 	%p94, %r91, 8;
	@%p94 bra 	$L__BB8_65;
	add.s64 	%rd117, %rd13, 7;
	// begin inline asm
	ld.global.nc.u8 %r810, [%rd117];
	// end inline asm
	shl.b32 	%r811, %r810, 24;
	or.b32  	%r936, %r936, %r811;
$L__BB8_65:
	setp.lt.s32 	%p95, %r91, 9;
	mov.b32 	%r940, 0;
	@%p95 bra 	$L__BB8_67;
	add.s64 	%rd118, %rd13, 8;
	// begin inline asm
	ld.global.nc.u8 %r813, [%rd118];
	// end inline asm
	and.b32  	%r940, %r813, 255;
$L__BB8_67:
	setp.lt.s32 	%p96, %r91, 10;
	@%p96 bra 	$L__BB8_69;
	add.s64 	%rd119, %rd13, 9;
	// begin inline asm
	ld.global.nc.u8 %r814, [%rd119];
	// end inline asm
	shl.b32 	%r815, %r814, 8;
	and.b32  	%r816, %r815, 65280;
	or.b32  	%r940, %r940, %r816;
$L__BB8_69:
	setp.lt.s32 	%p97, %r91, 11;
	@%p97 bra 	$L__BB8_71;
	add.s64 	%rd120, %rd13, 10;
	// begin inline asm
	ld.global.nc.u8 %r817, [%rd120];
	// end inline asm
	shl.b32 	%r818, %r817, 16;
	and.b32  	%r819, %r818, 16711680;
	or.b32  	%r940, %r940, %r819;
$L__BB8_71:
	setp.lt.s32 	%p98, %r91, 12;
	@%p98 bra 	$L__BB8_73;
	add.s64 	%rd121, %rd13, 11;
	// begin inline asm
	ld.global.nc.u8 %r820, [%rd121];
	// end inline asm
	shl.b32 	%r821, %r820, 24;
	or.b32  	%r940, %r940, %r821;
$L__BB8_73:
	setp.lt.s32 	%p99, %r91, 13;
	mov.b32 	%r944, 0;
	@%p99 bra 	$L__BB8_75;
	add.s64 	%rd122, %rd13, 12;
	// begin inline asm
	ld.global.nc.u8 %r823, [%rd122];
	// end inline asm
	and.b32  	%r944, %r823, 255;
$L__BB8_75:
	setp.lt.s32 	%p100, %r91, 14;
	@%p100 bra 	$L__BB8_77;
	add.s64 	%rd123, %rd13, 13;
	// begin inline asm
	ld.global.nc.u8 %r824, [%rd123];
	// end inline asm
	shl.b32 	%r825, %r824, 8;
	and.b32  	%r826, %r825, 65280;
	or.b32  	%r944, %r944, %r826;
$L__BB8_77:
	setp.lt.s32 	%p101, %r91, 15;
	@%p101 bra 	$L__BB8_79;
	add.s64 	%rd124, %rd13, 14;
	// begin inline asm
	ld.global.nc.u8 %r827, [%rd124];
	// end inline asm
	shl.b32 	%r828, %r827, 16;
	and.b32  	%r829, %r828, 16711680;
	or.b32  	%r944, %r944, %r829;
$L__BB8_79:
	setp.lt.s32 	%p102, %r91, 16;
	@%p102 bra 	$L__BB8_81;
	add.s64 	%rd125, %rd13, 15;
	// begin inline asm
	ld.global.nc.u8 %r830, [%rd125];
	// end inline asm
	shl.b32 	%r831, %r830, 24;
	or.b32  	%r944, %r944, %r831;
$L__BB8_81:
	st.shared.v4.u32 	[%r90], {%r932, %r936, %r940, %r944};
	bra.uni 	$L__BB8_83;
$L__BB8_82:
	mov.b32 	%r789, 0;
	st.shared.v4.u32 	[%r90], {%r789, %r789, %r789, %r789};
$L__BB8_83:
	// begin inline asm
	cp.async.commit_group;

	// end inline asm
	// begin inline asm
	cp.async.wait_group 0;

	// end inline asm
	bar.sync 	0;
	ld.shared.v4.u32 	{%r833, %r834, %r835, %r836}, [%r90];
	bar.sync 	0;
	shr.u32 	%r838, %r83, 5;
	xor.b32  	%r839, %r838, %r594;
	and.b32  	%r840, %r839, 12;
	xor.b32  	%r841, %r840, %r83;
	shl.b32 	%r842, %r80, 11;
	or.b32  	%r843, %r842, %r841;
	add.s32 	%r845, %r788, %r843;
	st.shared.u32 	[%r845], %r833;
	st.shared.u32 	[%r845+512], %r834;
	st.shared.u32 	[%r845+1024], %r835;
	st.shared.u32 	[%r845+1536], %r836;
	bar.sync 	0;
	mul.lo.s32 	%r124, %r86, %r2;
	add.s32 	%r846, %r88, 3;
	shr.s32 	%r847, %r846, 31;
	shr.u32 	%r848, %r847, 30;
	add.s32 	%r849, %r846, %r848;
	shl.b32 	%r850, %r849, 7;
	and.b32  	%r851, %r850, -512;
	setp.ge.s32 	%p103, %r597, %r851;
	@%p103 bra 	$L__BB8_165;
	shl.b32 	%r852, %r77, 13;
	cvt.s64.s32 	%rd131, %r852;
	cvt.s64.s32 	%rd132, %r124;
	cvt.s64.s32 	%rd133, %r85;
	and.b32  	%r853, %r597, 15872;
	and.b32  	%r854, %r597, 496;
	shr.u32 	%r855, %r3, 1;
	xor.b32  	%r856, %r82, %r855;
	and.b32  	%r857, %r856, 12;
	or.b32  	%r858, %r857, %r854;
	or.b32  	%r859, %r858, %r853;
	add.s32 	%r861, %r788, %r859;
	ld.shared.u32 	%r862, [%r861];
	add.s32 	%r863, %r597, 4;
	and.b32  	%r864, %r863, 15872;
	and.b32  	%r865, %r863, 500;
	shr.u32 	%r866, %r863, 9;
	shr.u32 	%r867, %r863, 5;
	xor.b32  	%r868, %r866, %r867;
	and.b32  	%r869, %r868, 12;
	xor.b32  	%r870, %r869, %r865;
	or.b32  	%r871, %r870, %r864;
	add.s32 	%r872, %r788, %r871;
	ld.shared.u32 	%r873, [%r872];
	add.s32 	%r874, %r597, 8;
	and.b32  	%r875, %r874, 15872;
	and.b32  	%r876, %r874, 504;
	shr.u32 	%r877, %r874, 9;
	shr.u32 	%r878, %r874, 5;
	xor.b32  	%r879, %r877, %r878;
	and.b32  	%r880, %r879, 12;
	xor.b32  	%r881, %r880, %r876;
	or.b32  	%r882, %r881, %r875;
	add.s32 	%r883, %r788, %r882;
	ld.shared.u32 	%r884, [%r883];
	add.s32 	%r885, %r597, 12;
	and.b32  	%r886, %r885, 15872;
	and.b32  	%r887, %r885, 508;
	shr.u32 	%r888, %r885, 9;
	shr.u32 	%r889, %r885, 5;
	xor.b32  	%r890, %r888, %r889;
	and.b32  	%r891, %r890, 12;
	xor.b32  	%r892, %r891, %r887;
	or.b32  	%r893, %r892, %r886;
	add.s32 	%r894, %r788, %r893;
	ld.shared.u32 	%r895, [%r894];
	cvt.u64.u32 	%rd134, %r597;
	add.s64 	%rd135, %rd131, %rd134;
	add.s64 	%rd136, %rd135, %rd132;
	add.s64 	%rd137, %rd136, %rd133;
	add.s64 	%rd138, %rd1, %rd137;
	st.global.v4.u32 	[%rd138], {%r862, %r873, %r884, %r895};
	bra.uni 	$L__BB8_165;
$L__BB8_85:
	setp.ge.s32 	%p34, %r81, %r223;
	shl.b32 	%r126, %r77, 6;
	add.s32 	%r965, %r126, %r75;
	sub.s32 	%r604, %r76, %r965;
	min.s32 	%r128, %r604, 64;
	setp.le.s32 	%p35, %r128, %r84;
	shl.b32 	%r606, %r79, 6;
	or.b32  	%r129, %r606, %r84;
	cvt.u64.u32 	%rd48, %r129;
	mov.u32 	%r607, _ZZ66mx_block_rearrange_2d_K_groups_rowmajor_128x4_vec_pipelined_kernelILi64ELi8EEvPKhiiiiPKiPhiiE4smem;
	cvt.u64.u32 	%rd49, %r607;
	cvta.shared.u64 	%rd50, %rd49;
	add.s64 	%rd14, %rd50, %rd48;
	add.s32 	%r130, %r607, %r129;
	or.pred  	%p36, %p34, %p35;
	@%p36 bra 	$L__BB8_121;
	cvt.s64.s32 	%rd51, %r965;
	cvt.u64.u32 	%rd52, %r84;
	add.s64 	%rd53, %rd51, %rd52;
	add.s64 	%rd15, %rd12, %rd53;
	and.b64  	%rd54, %rd15, 15;
	setp.ne.s64 	%p37, %rd54, 0;
	add.s32 	%r610, %r84, 16;
	setp.gt.u32 	%p38, %r610, %r128;
	or.pred  	%p39, %p38, %p37;
	@%p39 bra 	$L__BB8_88;
	// begin inline asm
	cp.async.cg.shared.global [%rd14], [%rd15], 16;

	// end inline asm
	bra.uni 	$L__BB8_122;
$L__BB8_88:
	sub.s32 	%r131, %r128, %r84;
	setp.lt.s32 	%p40, %r131, 1;
	mov.b32 	%r948, 0;
	@%p40 bra 	$L__BB8_90;
	// begin inline asm
	ld.global.nc.u8 %r612, [%rd15];
	// end inline asm
	and.b32  	%r948, %r612, 255;
$L__BB8_90:
	setp.lt.s32 	%p41, %r131, 2;
	@%p41 bra 	$L__BB8_92;
	add.s64 	%rd56, %rd15, 1;
	// begin inline asm
	ld.global.nc.u8 %r613, [%rd56];
	// end inline asm
	shl.b32 	%r614, %r613, 8;
	and.b32  	%r615, %r614, 65280;
	or.b32  	%r948, %r948, %r615;
$L__BB8_92:
	setp.lt.s32 	%p42, %r131, 3;
	@%p42 bra 	$L__BB8_94;
	add.s64 	%rd57, %rd15, 2;
	// begin inline asm
	ld.global.nc.u8 %r616, [%rd57];
	// end inline asm
	shl.b32 	%r617, %r616, 16;
	and.b32  	%r618, %r617, 16711680;
	or.b32  	%r948, %r948, %r618;
$L__BB8_94:
	setp.lt.s32 	%p43, %r131, 4;
	@%p43 bra 	$L__BB8_96;
	add.s64 	%rd58, %rd15, 3;
	// begin inline asm
	ld.global.nc.u8 %r619, [%rd58];
	// end inline asm
	shl.b32 	%r620, %r619, 24;
	or.b32  	%r948, %r948, %r620;
$L__BB8_96:
	setp.lt.s32 	%p44, %r131, 5;
	mov.b32 	%r952, 0;
	@%p44 bra 	$L__BB8_98;
	add.s64 	%rd59, %rd15, 4;
	// begin inline asm
	ld.global.nc.u8 %r622, [%rd59];
	// end inline asm
	and.b32  	%r952, %r622, 255;
$L__BB8_98:
	setp.lt.s32 	%p45, %r131, 6;
	@%p45 bra 	$L__BB8_100;
	add.s64 	%rd60, %rd15, 5;
	// begin inline asm
	ld.global.nc.u8 %r623, [%rd60];
	// end inline asm
	shl.b32 	%r624, %r623, 8;
	and.b32  	%r625, %r624, 65280;
	or.b32  	%r952, %r952, %r625;
$L__BB8_100:
	setp.lt.s32 	%p46, %r131, 7;
	@%p46 bra 	$L__BB8_102;
	add.s64 	%rd61, %rd15, 6;
	// begin inline asm
	ld.global.nc.u8 %r626, [%rd61];
	// end inline asm
	shl.b32 	%r627, %r626, 16;
	and.b32  	%r628, %r627, 16711680;
	or.b32  	%r952, %r952, %r628;
$L__BB8_102:
	setp.lt.s32 	%p47, %r131, 8;
	@%p47 bra 	$L__BB8_104;
	add.s64 	%rd62, %rd15, 7;
	// begin inline asm
	ld.global.nc.u8 %r629, [%rd62];
	// end inline asm
	shl.b32 	%r630, %r629, 24;
	or.b32  	%r952, %r952, %r630;
$L__BB8_104:
	setp.lt.s32 	%p48, %r131, 9;
	mov.b32 	%r956, 0;
	@%p48 bra 	$L__BB8_106;
	add.s64 	%rd63, %rd15, 8;
	// begin inline asm
	ld.global.nc.u8 %r632, [%rd63];
	// end inline asm
	and.b32  	%r956, %r632, 255;
$L__BB8_106:
	setp.lt.s32 	%p49, %r131, 10;
	@%p49 bra 	$L__BB8_108;
	add.s64 	%rd64, %rd15, 9;
	// begin inline asm
	ld.global.nc.u8 %r633, [%rd64];
	// end inline asm
	shl.b32 	%r634, %r633, 8;
	and.b32  	%r635, %r634, 65280;
	or.b32  	%r956, %r956, %r635;
$L__BB8_108:
	setp.lt.s32 	%p50, %r131, 11;
	@%p50 bra 	$L__BB8_110;
	add.s64 	%rd65, %rd15, 10;
	// begin inline asm
	ld.global.nc.u8 %r636, [%rd65];
	// end inline asm
	shl.b32 	%r637, %r636, 16;
	and.b32  	%r638, %r637, 16711680;
	or.b32  	%r956, %r956, %r638;
$L__BB8_110:
	setp.lt.s32 	%p51, %r131, 12;
	@%p51 bra 	$L__BB8_112;
	add.s64 	%rd66, %rd15, 11;
	// begin inline asm
	ld.global.nc.u8 %r639, [%rd66];
	// end inline asm
	shl.b32 	%r640, %r639, 24;
	or.b32  	%r956, %r956, %r640;
$L__BB8_112:
	setp.lt.s32 	%p52, %r131, 13;
	mov.b32 	%r960, 0;
	@%p52 bra 	$L__BB8_114;
	add.s64 	%rd67, %rd15, 12;
	// begin inline asm
	ld.global.nc.u8 %r642, [%rd67];
	// end inline asm
	and.b32  	%r960, %r642, 255;
$L__BB8_114:
	setp.lt.s32 	%p53, %r131, 14;
	@%p53 bra 	$L__BB8_116;
	add.s64 	%rd68, %rd15, 13;
	// begin inline asm
	ld.global.nc.u8 %r643, [%rd68];
	// end inline asm
	shl.b32 	%r644, %r643, 8;
	and.b32  	%r645, %r644, 65280;
	or.b32  	%r960, %r960, %r645;
$L__BB8_116:
	setp.lt.s32 	%p54, %r131, 15;
	@%p54 bra 	$L__BB8_118;
	add.s64 	%rd69, %rd15, 14;
	// begin inline asm
	ld.global.nc.u8 %r646, [%rd69];
	// end inline asm
	shl.b32 	%r647, %r646, 16;
	and.b32  	%r648, %r647, 16711680;
	or.b32  	%r960, %r960, %r648;
$L__BB8_118:
	setp.lt.s32 	%p55, %r131, 16;
	@%p55 bra 	$L__BB8_120;
	add.s64 	%rd70, %rd15, 15;
	// begin inline asm
	ld.global.nc.u8 %r649, [%rd70];
	// end inline asm
	shl.b32 	%r650, %r649, 24;
	or.b32  	%r960, %r960, %r650;
$L__BB8_120:
	st.shared.v4.u32 	[%r130], {%r948, %r952, %r956, %r960};
	bra.uni 	$L__BB8_122;
$L__BB8_121:
	mov.b32 	%r608, 0;
	st.shared.v4.u32 	[%r130], {%r608, %r608, %r608, %r608};
$L__BB8_122:
	// begin inline asm
	cp.async.commit_group;

	// end inline asm
	// begin inline asm
	cp.async.wait_group 0;

	// end inline asm
	bar.sync 	0;
	shl.b32 	%r652, %r3, 2;
	shr.u32 	%r653, %r83, 5;
	xor.b32  	%r654, %r653, %r652;
	and.b32  	%r655, %r654, 12;
	xor.b32  	%r656, %r655, %r83;
	cvt.s64.s32 	%rd73, %r85;
	mul.lo.s32 	%r657, %r86, %r2;
	cvt.s64.s32 	%rd74, %r657;
	shl.b32 	%r164, %r3, 4;
	cvt.u64.u32 	%rd75, %r164;
	add.s64 	%rd76, %rd74, %rd75;
	add.s64 	%rd16, %rd76, %rd73;
	shl.b32 	%r658, %r80, 11;
	or.b32  	%r165, %r658, %r656;
	and.b32  	%r659, %r164, 15872;
	and.b32  	%r660, %r164, 496;
	shr.u32 	%r661, %r3, 1;
	xor.b32  	%r662, %r82, %r661;
	and.b32  	%r663, %r662, 12;
	or.b32  	%r664, %r663, %r660;
	or.b32  	%r166, %r664, %r659;
	or.b32  	%r665, %r164, 4;
	and.b32  	%r666, %r665, 15872;
	and.b32  	%r667, %r665, 500;
	shr.u32 	%r668, %r3, 5;
	xor.b32  	%r669, %r668, %r661;
	and.b32  	%r670, %r669, 12;
	xor.b32  	%r671, %r670, %r667;
	or.b32  	%r167, %r671, %r666;
	or.b32  	%r672, %r164, 8;
	and.b32  	%r673, %r672, 15872;
	and.b32  	%r674, %r672, 504;
	xor.b32  	%r675, %r670, %r674;
	or.b32  	%r168, %r675, %r673;
	or.b32  	%r676, %r164, 12;
	and.b32  	%r677, %r676, 15872;
	and.b32  	%r678, %r676, 508;
	xor.b32  	%r679, %r670, %r678;
	or.b32  	%r169, %r679, %r677;
	shl.b32 	%r967, %r77, 13;
	sub.s32 	%r680, %r76, %r75;
	sub.s32 	%r681, %r680, %r126;
	add.s32 	%r966, %r681, -64;
	neg.s32 	%r964, %r78;
	mov.b32 	%r963, 1;
	cvt.u64.u32 	%rd78, %r84;
$L__BB8_123:
	setp.ge.s32 	%p56, %r81, %r223;
	add.s32 	%r682, %r963, -1;
	and.b32  	%r178, %r682, 1;
	xor.b32  	%r179, %r178, 1;
	add.s32 	%r965, %r965, 64;
	min.s32 	%r181, %r966, 64;
	setp.le.s32 	%p57, %r181, %r84;
	or.pred  	%p58, %p56, %p57;
	@%p58 bra 	$L__BB8_159;
	cvt.s64.s32 	%rd77, %r965;
	add.s64 	%rd79, %rd77, %rd78;
	add.s64 	%rd17, %rd12, %rd79;
	and.b64  	%rd80, %rd17, 15;
	setp.ne.s64 	%p59, %rd80, 0;
	add.s32 	%r688, %r84, 16;
	setp.gt.s32 	%p60, %r688, %r181;
	or.pred  	%p61, %p60, %p59;
	@%p61 bra 	$L__BB8_126;
	mul.wide.u32 	%rd99, %r179, 8192;
	add.s64 	%rd97, %rd14, %rd99;
	// begin inline asm
	cp.async.cg.shared.global [%rd97], [%rd17], 16;

	// end inline asm
	bra.uni 	$L__BB8_160;
$L__BB8_126:
	sub.s32 	%r182, %r181, %r84;
	setp.lt.s32 	%p62, %r182, 1;
	mov.b32 	%r969, 0;
	@%p62 bra 	$L__BB8_128;
	// begin inline asm
	ld.global.nc.u8 %r690, [%rd17];
	// end inline asm
	and.b32  	%r969, %r690, 255;
$L__BB8_128:
	setp.lt.s32 	%p63, %r182, 2;
	@%p63 bra 	$L__BB8_130;
	add.s64 	%rd82, %rd17, 1;
	// begin inline asm
	ld.global.nc.u8 %r691, [%rd82];
	// end inline asm
	shl.b32 	%r692, %r691, 8;
	and.b32  	%r693, %r692, 65280;
	or.b32  	%r969, %r969, %r693;
$L__BB8_130:
	setp.lt.s32 	%p64, %r182, 3;
	@%p64 bra 	$L__BB8_132;
	add.s64 	%rd83, %rd17, 2;
	// begin inline asm
	ld.global.nc.u8 %r694, [%rd83];
	// end inline asm
	shl.b32 	%r695, %r694, 16;
	and.b32  	%r696, %r695, 16711680;
	or.b32  	%r969, %r969, %r696;
$L__BB8_132:
	setp.lt.s32 	%p65, %r182, 4;
	@%p65 bra 	$L__BB8_134;
	add.s64 	%rd84, %rd17, 3;
	// begin inline asm
	ld.global.nc.u8 %r697, [%rd84];
	// end inline asm
	shl.b32 	%r698, %r697, 24;
	or.b32  	%r969, %r969, %r698;
$L__BB8_134:
	setp.lt.s32 	%p66, %r182, 5;
	mov.b32 	%r973, 0;
	@%p66 bra 	$L__BB8_136;
	add.s64 	%rd85, %rd17, 4;
	// begin inline asm
	ld.global.nc.u8 %r700, [%rd85];
	// end inline asm
	and.b32  	%r973, %r700, 255;
$L__BB8_136:
	setp.lt.s32 	%p67, %r182, 6;
	@%p67 bra 	$L__BB8_138;
	add.s64 	%rd86, %rd17, 5;
	// begin inline asm
	ld.global.nc.u8 %r701, [%rd86];
	// end inline asm
	shl.b32 	%r702, %r701, 8;
	and.b32  	%r703, %r702, 65280;
	or.b32  	%r973, %r973, %r703;
$L__BB8_138:
	setp.lt.s32 	%p68, %r182, 7;
	@%p68 bra 	$L__BB8_140;
	add.s64 	%rd87, %rd17, 6;
	// begin inline asm
	ld.global.nc.u8 %r704, [%rd87];
	// end inline asm
	shl.b32 	%r705, %r704, 16;
	and.b32  	%r706, %r705, 16711680;
	or.b32  	%r973, %r973, %r706;
$L__BB8_140:
	setp.lt.s32 	%p69, %r182, 8;
	@%p69 bra 	$L__BB8_142;
	add.s64 	%rd88, %rd17, 7;
	// begin inline asm
	ld.global.nc.u8 %r707, [%rd88];
	// end inline asm
	shl.b32 	%r708, %r707, 24;
	or.b32  	%r973, %r973, %r708;
$L__BB8_142:
	setp.lt.s32 	%p70, %r182, 9;
	mov.b32 	%r977, 0;
	@%p70 bra 	$L__BB8_144;
	add.s64 	%rd89, %rd17, 8;
	// begin inline asm
	ld.global.nc.u8 %r710, [%rd89];
	// end inline asm
	and.b32  	%r977, %r710, 255;
$L__BB8_144:
	setp.lt.s32 	%p71, %r182, 10;
	@%p71 bra 	$L__BB8_146;
	add.s64 	%rd90, %rd17, 9;
	// begin inline asm
	ld.global.nc.u8 %r711, [%rd90];
	// end inline asm
	shl.b32 	%r712, %r711, 8;
	and.b32  	%r713, %r712, 65280;
	or.b32  	%r977, %r977, %r713;
$L__BB8_146:
	setp.lt.s32 	%p72, %r182, 11;
	@%p72 bra 	$L__BB8_148;
	add.s64 	%rd91, %rd17, 10;
	// begin inline asm
	ld.global.nc.u8 %r714, [%rd91];
	// end inline asm
	shl.b32 	%r715, %r714, 16;
	and.b32  	%r716, %r715, 16711680;
	or.b32  	%r977, %r977, %r716;
$L__BB8_148:
	setp.lt.s32 	%p73, %r182, 12;
	@%p73 bra 	$L__BB8_150;
	add.s64 	%rd92, %rd17, 11;
	// begin inline asm
	ld.global.nc.u8 %r717, [%rd92];
	// end inline asm
	shl.b32 	%r718, %r717, 24;
	or.b32  	%r977, %r977, %r718;
$L__BB8_150:
	setp.lt.s32 	%p74, %r182, 13;
	mov.b32 	%r981, 0;
	@%p74 bra 	$L__BB8_152;
	add.s64 	%rd93, %rd17, 12;
	// begin inline asm
	ld.global.nc.u8 %r720, [%rd93];
	// end inline asm
	and.b32  	%r981, %r720, 255;
$L__BB8_152:
	setp.lt.s32 	%p75, %r182, 14;
	@%p75 bra 	$L__BB8_154;
	add.s64 	%rd94, %rd17, 13;
	// begin inline asm
	ld.global.nc.u8 %r721, [%rd94];
	// end inline asm
	shl.b32 	%r722, %r721, 8;
	and.b32  	%r723, %r722, 65280;
	or.b32  	%r981, %r981, %r723;
$L__BB8_154:
	setp.lt.s32 	%p76, %r182, 15;
	@%p76 bra 	$L__BB8_156;
	add.s64 	%rd95, %rd17, 14;
	// begin inline asm
	ld.global.nc.u8 %r724, [%rd95];
	// end inline asm
	shl.b32 	%r725, %r724, 16;
	and.b32  	%r726, %r725, 16711680;
	or.b32  	%r981, %r981, %r726;
$L__BB8_156:
	setp.lt.s32 	%p77, %r182, 16;
	@%p77 bra 	$L__BB8_158;
	add.s64 	%rd96, %rd17, 15;
	// begin inline asm
	ld.global.nc.u8 %r727, [%rd96];
	// end inline asm
	shl.b32 	%r728, %r727, 24;
	or.b32  	%r981, %r981, %r728;
$L__BB8_158:
	shl.b32 	%r729, %r179, 13;
	add.s32 	%r730, %r130, %r729;
	st.shared.v4.u32 	[%r730], {%r969, %r973, %r977, %r981};
	bra.uni 	$L__BB8_160;
$L__BB8_159:
	shl.b32 	%r684, %r179, 13;
	add.s32 	%r685, %r130, %r684;
	mov.b32 	%r686, 0;
	st.shared.v4.u32 	[%r685], {%r686, %r686, %r686, %r686};
$L__BB8_160:
	// begin inline asm
	cp.async.commit_group;

	// end inline asm
	shl.b32 	%r731, %r178, 13;
	mov.u32 	%r732, _ZZ66mx_block_rearrange_2d_K_groups_rowmajor_128x4_vec_pipelined_kernelILi64ELi8EEvPKhiiiiPKiPhiiE4smem;
	add.s32 	%r215, %r732, %r731;
	add.s32 	%r733, %r215, %r129;
	ld.shared.v4.u32 	{%r734, %r735, %r736, %r737}, [%r733];
	bar.sync 	0;
	add.s32 	%r738, %r966, 64;
	min.s32 	%r739, %r738, 64;
	add.s32 	%r740, %r215, %r165;
	st.shared.u32 	[%r740], %r734;
	st.shared.u32 	[%r740+512], %r735;
	st.shared.u32 	[%r740+1024], %r736;
	st.shared.u32 	[%r740+1536], %r737;
	bar.sync 	0;
	add.s32 	%r741, %r739, 3;
	shr.s32 	%r742, %r741, 31;
	shr.u32 	%r743, %r742, 30;
	add.s32 	%r744, %r741, %r743;
	shl.b32 	%r745, %r744, 7;
	and.b32  	%r746, %r745, -512;
	setp.ge.s32 	%p78, %r164, %r746;
	@%p78 bra 	$L__BB8_162;
	cvt.s64.s32 	%rd100, %r967;
	add.s32 	%r747, %r215, %r166;
	ld.shared.u32 	%r748, [%r747];
	add.s32 	%r749, %r215, %r167;
	ld.shared.u32 	%r750, [%r749];
	add.s32 	%r751, %r215, %r168;
	ld.shared.u32 	%r752, [%r751];
	add.s32 	%r753, %r215, %r169;
	ld.shared.u32 	%r754, [%r753];
	add.s64 	%rd101, %rd16, %rd100;
	add.s64 	%rd102, %rd1, %rd101;
	st.global.v4.u32 	[%rd102], {%r748, %r750, %r752, %r754};
$L__BB8_162:
	// begin inline asm
	cp.async.wait_group 0;

	// end inline asm
	bar.sync 	0;
	add.s32 	%r967, %r967, 8192;
	add.s32 	%r966, %r966, -64;
	add.s32 	%r964, %r964, 1;
	add.s32 	%r963, %r963, 1;
	setp.ne.s32 	%p79, %r964, -1;
	@%p79 bra 	$L__BB8_123;
	add.s32 	%r755, %r78, -1;
	add.s32 	%r220, %r755, %r77;
	shl.b32 	%r756, %r220, 6;
	add.s32 	%r757, %r756, %r75;
	sub.s32 	%r758, %r76, %r757;
	shl.b32 	%r759, %r755, 13;
	and.b32  	%r760, %r759, 8192;
	mov.u32 	%r761, _ZZ66mx_block_rearrange_2d_K_groups_rowmajor_128x4_vec_pipelined_kernelILi64ELi8EEvPKhiiiiPKiPhiiE4smem;
	add.s32 	%r221, %r761, %r760;
	add.s32 	%r762, %r221, %r129;
	ld.shared.v4.u32 	{%r763, %r764, %r765, %r766}, [%r762];
	bar.sync 	0;
	min.s32 	%r767, %r758, 64;
	add.s32 	%r768, %r221, %r165;
	st.shared.u32 	[%r768], %r763;
	st.shared.u32 	[%r768+512], %r764;
	st.shared.u32 	[%r768+1024], %r765;
	st.shared.u32 	[%r768+1536], %r766;
	bar.sync 	0;
	add.s32 	%r769, %r767, 3;
	shr.s32 	%r770, %r769, 31;
	shr.u32 	%r771, %r770, 30;
	add.s32 	%r772, %r769, %r771;
	shl.b32 	%r773, %r772, 7;
	and.b32  	%r774, %r773, -512;
	setp.ge.s32 	%p80, %r164, %r774;
	@%p80 bra 	$L__BB8_165;
	shl.b32 	%r775, %r220, 13;
	cvt.s64.s32 	%rd103, %r775;
	add.s32 	%r776, %r221, %r166;
	ld.shared.u32 	%r777, [%r776];
	add.s32 	%r778, %r221, %r167;
	ld.shared.u32 	%r779, [%r778];
	add.s32 	%r780, %r221, %r168;
	ld.shared.u32 	%r781, [%r780];
	add.s32 	%r782, %r221, %r169;
	ld.shared.u32 	%r783, [%r782];
	add.s64 	%rd104, %rd16, %rd103;
	add.s64 	%rd105, %rd1, %rd104;
	st.global.v4.u32 	[%rd105], {%r777, %r779, %r781, %r783};
$L__BB8_165:
	ret;

}
	// .globl	_Z66mx_block_rearrange_2d_K_groups_rowmajor_128x4_vec_pipelined_kernelILi64ELi16EEvPKhiiiiPKiPhii
.visible .entry _Z66mx_block_rearrange_2d_K_groups_rowmajor_128x4_vec_pipelined_kernelILi64ELi16EEvPKhiiiiPKiPhii(
	.param .u64 .ptr .align 1 _Z66mx_block_rearrange_2d_K_groups_rowmajor_128x4_vec_pipelined_kernelILi64ELi16EEvPKhiiiiPKiPhii_param_0,
	.param .u32 _Z66mx_block_rearrange_2d_K_groups_rowmajor_128x4_vec_pipelined_kernelILi64ELi16EEvPKhiiiiPKiPhii_param_1,
	.param .u32 _Z66mx_block_rearrange_2d_K_groups_rowmajor_128x4_vec_pipelined_kernelILi64ELi16EEvPKhiiiiPKiPhii_param_2,
	.param .u32 _Z66mx_block_rearrange_2d_K_groups_rowmajor_128x4_vec_pipelined_kernelILi64ELi16EEvPKhiiiiPKiPhii_param_3,
	.param .u32 _Z66mx_block_rearrange_2d_K_groups_rowmajor_128x4_vec_pipelined_kernelILi64ELi16EEvPKhiiiiPKiPhii_param_4,
	.param .u64 .ptr .align 1 _Z66mx_block_rearrange_2d_K_groups_rowmajor_128x4_vec_pipelined_kernelILi64ELi16EEvPKhiiiiPKiPhii_param_5,
	.param .u64 .ptr .align 1 _Z66mx_block_rearrange_2d_K_groups_rowmajor_128x4_vec_pipelined_kernelILi64ELi16EEvPKhiiiiPKiPhii_param_6,
	.param .u32 _Z66mx_block_rearrange_2d_K_groups_rowmajor_128x4_vec_pipelined_kernelILi64ELi16EEvPKhiiiiPKiPhii_param_7,
	.param .u32 _Z66mx_block_rearrange_2d_K_groups_rowmajor_128x4_vec_pipelined_kernelILi64ELi16EEvPKhiiiiPKiPhii_param_8
)
{
	.reg .pred 	%p<104>;
	.reg .b32 	%r<984>;
	.reg .b64 	%rd<141>;
	// demoted variable
	.shared .align 16 .b8 _ZZ66mx_block_rearrange_2d_K_groups_rowmajor_128x4_vec_pipelined_kernelILi64ELi16EEvPKhiiiiPKiPhiiE4smem[16384];
	// demoted variable
	.shared .align 4 .b8 _ZZ66mx_block_rearrange_2d_K_groups_rowmajor_128x4_vec_pipelined_kernelILi64ELi16EEvPKhiiiiPKiPhiiE11smem_cumsum[128];
	// demoted variable
	.shared .align 4 .u32 _ZZ66mx_block_rearrange_2d_K_groups_rowmajor_128x4_vec_pipelined_kernelILi64ELi16EEvPKhiiiiPKiPhiiE24s_output_group_start_col;
	// demoted variable
	.shared .align 4 .u32 _ZZ66mx_block_rearrange_2d_K_groups_rowmajor_128x4_vec_pipelined_kernelILi64ELi16EEvPKhiiiiPKiPhiiE23s_input_group_start_col;
	// demoted variable
	.shared .align 4 .u32 _ZZ66mx_block_rearrange_2d_K_groups_rowmajor_128x4_vec_pipelined_kernelILi64ELi16EEvPKhiiiiPKiPhiiE21s_input_group_end_col;
	// demoted variable
	.shared .align 4 .u32 _ZZ66mx_block_rearrange_2d_K_groups_rowmajor_128x4_vec_pipelined_kernelILi64ELi16EEvPKhiiiiPKiPhiiE22s_first_chunk_in_group;
	// demoted variable
	.shared .align 4 .u32 _ZZ66mx_block_rearrange_2d_K_groups_rowmajor_128x4_vec_pipelined_kernelILi64ELi16EEvPKhiiiiPKiPhiiE23s_num_chunks_to_process;
	ld.param.u64 	%rd18, [_Z66mx_block_rearrange_2d_K_groups_rowmajor_128x4_vec_pipelined_kernelILi64ELi16EEvPKhiiiiPKiPhii_param_0];
	ld.param.u32 	%r222, [_Z66mx_block_rearrange_2d_K_groups_rowmajor_128x4_vec_pipelined_kernelILi64ELi16EEvPKhiiiiPKiPhii_param_1];
	ld.param.u32 	%r223, [_Z66mx_block_rearrange_2d_K_groups_rowmajor_128x4_vec_pipelined_kernelILi64ELi16EEvPKhiiiiPKiPhii_param_2];
	ld.param.u32 	%r224, [_Z66mx_block_rearrange_2d_K_groups_rowmajor_128x4_vec_pipelined_kernelILi64ELi16EEvPKhiiiiPKiPhii_param_4];
	ld.param.u64 	%rd19, [_Z66mx_block_rearrange_2d_K_groups_rowmajor_128x4_vec_pipelined_kernelILi64ELi16EEvPKhiiiiPKiPhii_param_5];
	ld.param.u64 	%rd20, [_Z66mx_block_rearrange_2d_K_groups_rowmajor_128x4_vec_pipelined_kernelILi64ELi16EEvPKhiiiiPKiPhii_param_6];
	ld.param.u32 	%r225, [_Z66mx_block_rearrange_2d_K_groups_rowmajor_128x4_vec_pipelined_kernelILi64ELi16EEvPKhiiiiPKiPhii_param_8];
	cvta.to.global.u64 	%rd1, %rd20;
	cvta.to.global.u64 	%rd2, %rd19;
	mov.u32 	%r1, %ctaid.x;
	mov.u32 	%r2, %ctaid.y;
	mov.u32 	%r3, %tid.x;
	setp.ne.s32 	%p1, %r3, 0;
	@%p1 bra 	$L__BB9_15;
	setp.lt.s32 	%p2, %r225, 1;
	mov.b32 	%r903, 0;
	mov.u32 	%r902, %r903;
	@%p2 bra 	$L__BB9_3;
	ld.global.nc.u32 	%r228, [%rd2];
	add.s32 	%r229, %r228, 63;
	shr.s32 	%r230, %r229, 31;
	shr.u32 	%r231, %r230, 26;
	add.s32 	%r232, %r229, %r231;
	shr.s32 	%r233, %r232, 6;
	add.s32 	%r234, %r233, 15;
	shr.u32 	%r235, %r234, 28;
	add.s32 	%r236, %r234, %r235;
	shr.s32 	%r903, %r236, 4;
	st.shared.u32 	[_ZZ66mx_block_rearrange_2d_K_groups_rowmajor_128x4_vec_pipelined_kernelILi64ELi16EEvPKhiiiiPKiPhiiE11smem_cumsum], %r233;
	mov.u32 	%r237, _ZZ66mx_block_rearrange_2d_K_groups_rowmajor_128x4_vec_pipelined_kernelILi64ELi16EEvPKhiiiiPKiPhiiE11smem_cumsum;
	shl.b32 	%r238, %r225, 2;
	add.s32 	%r239, %r237, %r238;
	st.shared.u32 	[%r239], %r903;
	mov.b32 	%r902, 1;
$L__BB9_3:
	setp.ge.s32 	%p3, %r902, %r225;
	@%p3 bra 	$L__BB9_15;
	sub.s32 	%r7, %r225, %r902;
	and.b32  	%r8, %r7, 7;
	sub.s32 	%r240, %r902, %r225;
	setp.gt.u32 	%p4, %r240, -8;
	@%p4 bra 	$L__BB9_7;
	and.b32  	%r241, %r7, -8;
	neg.s32 	%r899, %r241;
	shl.b32 	%r242, %r902, 2;
	mov.u32 	%r243, _ZZ66mx_block_rearrange_2d_K_groups_rowmajor_128x4_vec_pipelined_kernelILi64ELi16EEvPKhiiiiPKiPhiiE11smem_cumsum;
	add.s32 	%r898, %r243, %r242;
	shl.b32 	%r11, %r225, 2;
	mul.wide.u32 	%rd21, %r902, 4;
	add.s64 	%rd22, %rd21, %rd2;
	add.s64 	%rd139, %rd22, 12;
$L__BB9_6:
	.pragma "nounroll";
	ld.global.nc.u32 	%r244, [%rd139+-16];
	ld.global.nc.u32 	%r245, [%rd139+-12];
	sub.s32 	%r246, %r245, %r244;
	add.s32 	%r247, %r246, 63;
	shr.s32 	%r248, %r247, 31;
	shr.u32 	%r249, %r248, 26;
	add.s32 	%r250, %r247, %r249;
	shr.s32 	%r251, %r250, 6;
	add.s32 	%r252, %r251, 15;
	shr.u32 	%r253, %r252, 28;
	add.s32 	%r254, %r252, %r253;
	shr.s32 	%r255, %r254, 4;
	st.shared.u32 	[%r898], %r251;
	add.s32 	%r256, %r255, %r903;
	add.s32 	%r257, %r898, %r11;
	st.shared.u32 	[%r257], %r256;
	ld.global.nc.u32 	%r258, [%rd139+-8];
	sub.s32 	%r259, %r258, %r245;
	add.s32 	%r260, %r259, 63;
	shr.s32 	%r261, %r260, 31;
	shr.u32 	%r262, %r261, 26;
	add.s32 	%r263, %r260, %r262;
	shr.s32 	%r264, %r263, 6;
	add.s32 	%r265, %r264, 15;
	shr.u32 	%r266, %r265, 28;
	add.s32 	%r267, %r265, %r266;
	shr.s32 	%r268, %r267, 4;
	st.shared.u32 	[%r898+4], %r264;
	add.s32 	%r269, %r268, %r256;
	st.shared.u32 	[%r257+4], %r269;
	ld.global.nc.u32 	%r270, [%rd139+-4];
	sub.s32 	%r271, %r270, %r258;
	add.s32 	%r272, %r271, 63;
	shr.s32 	%r273, %r272, 31;
	shr.u32 	%r274, %r273, 26;
	add.s32 	%r275, %r272, %r274;
	shr.s32 	%r276, %r275, 6;
	add.s32 	%r277, %r276, 15;
	shr.u32 	%r278, %r277, 28;
	add.s32 	%r279, %r277, %r278;
	shr.s32 	%r280, %r279, 4;
	st.shared.u32 	[%r898+8], %r276;
	add.s32 	%r281, %r280, %r269;
	st.shared.u32 	[%r257+8], %r281;
	ld.global.nc.u32 	%r282, [%rd139];
	sub.s32 	%r283, %r282, %r270;
	add.s32 	%r284, %r283, 63;
	shr.s32 	%r285, %r284, 31;
	shr.u32 	%r286, %r285, 26;
	add.s32 	%r287, %r284, %r286;
	shr.s32 	%r288, %r287, 6;
	add.s32 	%r289, %r288, 15;
	shr.u32 	%r290, %r289, 28;
	add.s32 	%r291, %r289, %r290;
	shr.s32 	%r292, %r291, 4;
	st.shared.u32 	[%r898+12], %r288;
	add.s32 	%r293, %r292, %r281;
	st.shared.u32 	[%r257+12], %r293;
	ld.global.nc.u32 	%r294, [%rd139+4];
	sub.s32 	%r295, %r294, %r282;
	add.s32 	%r296, %r295, 63;
	shr.s32 	%r297, %r296, 31;
	shr.u32 	%r298, %r297, 26;
	add.s32 	%r299, %r296, %r298;
	shr.s32 	%r300, %r299, 6;
	add.s32 	%r301, %r300, 15;
	shr.u32 	%r302, %r301, 28;
	add.s32 	%r303, %r301, %r302;
	shr.s32 	%r304, %r303, 4;
	st.shared.u32 	[%r898+16], %r300;
	add.s32 	%r305, %r304, %r293;
	st.shared.u32 	[%r257+16], %r305;
	ld.global.nc.u32 	%r306, [%rd139+8];
	sub.s32 	%r307, %r306, %r294;
	add.s32 	%r308, %r307, 63;
	shr.s32 	%r309, %r308, 31;
	shr.u32 	%r310, %r309, 26;
	add.s32 	%r311, %r308, %r310;
	shr.s32 	%r312, %r311, 6;
	add.s32 	%r313, %r312, 15;
	shr.u32 	%r314, %r313, 28;
	add.s32 	%r315, %r313, %r314;
	shr.s32 	%r316, %r315, 4;
	st.shared.u32 	[%r898+20], %r312;
	add.s32 	%r317, %r316, %r305;
	st.shared.u32 	[%r257+20], %r317;
	ld.global.nc.u32 	%r318, [%rd139+12];
	sub.s32 	%r319, %r318, %r306;
	add.s32 	%r320, %r319, 63;
	shr.s32 	%r321, %r320, 31;
	shr.u32 	%r322, %r321, 26;
	add.s32 	%r323, %r320, %r322;
	shr.s32 	%r324, %r323, 6;
	add.s32 	%r325, %r324, 15;
	shr.u32 	%r326, %r325, 28;
	add.s32 	%r327, %r325, %r326;
	shr.s32 	%r328, %r327, 4;
	st.shared.u32 	[%r898+24], %r324;
	add.s32 	%r329, %r328, %r317;
	st.shared.u32 	[%r257+24], %r329;
	ld.global.nc.u32 	%r330, [%rd139+16];
	sub.s32 	%r331, %r330, %r318;
	add.s32 	%r332, %r331, 63;
	shr.s32 	%r333, %r332, 31;
	shr.u32 	%r334, %r333, 26;
	add.s32 	%r335, %r332, %r334;
	shr.s32 	%r336, %r335, 6;
	add.s32 	%r337, %r336, 15;
	shr.u32 	%r338, %r337, 28;
	add.s32 	%r339, %r337, %r338;
	shr.s32 	%r340, %r339, 4;
	st.shared.u32 	[%r898+28], %r336;
	add.s32 	%r903, %r340, %r329;
	st.shared.u32 	[%r257+28], %r903;
	add.s32 	%r902, %r902, 8;
	add.s32 	%r899, %r899, 8;
	add.s32 	%r898, %r898, 32;
	add.s64 	%rd139, %rd139, 32;
	setp.ne.s32 	%p5, %r899, 0;
	@%p5 bra 	$L__BB9_6;
$L__BB9_7:
	setp.eq.s32 	%p6, %r8, 0;
	@%p6 bra 	$L__BB9_15;
	and.b32  	%r22, %r7, 3;
	setp.lt.u32 	%p7, %r8, 4;
	@%p7 bra 	$L__BB9_10;
	mul.wide.s32 	%rd23, %r902, 4;
	add.s64 	%rd24, %rd2, %rd23;
	ld.global.nc.u32 	%r341, [%rd24+-4];
	mul.wide.u32 	%rd25, %r902, 4;
	add.s64 	%rd26, %rd2, %rd25;
	ld.global.nc.u32 	%r342, [%rd26];
	sub.s32 	%r343, %r342, %r341;
	add.s32 	%r344, %r343, 63;
	shr.s32 	%r345, %r344, 31;
	shr.u32 	%r346, %r345, 26;
	add.s32 	%r347, %r344, %r346;
	shr.s32 	%r348, %r347, 6;
	add.s32 	%r349, %r348, 15;
	shr.u32 	%r350, %r349, 28;
	add.s32 	%r351, %r349, %r350;
	shr.s32 	%r352, %r351, 4;
	shl.b32 	%r353, %r902, 2;
	mov.u32 	%r354, _ZZ66mx_block_rearrange_2d_K_groups_rowmajor_128x4_vec_pipelined_kernelILi64ELi16EEvPKhiiiiPKiPhiiE11smem_cumsum;
	add.s32 	%r355, %r354, %r353;
	st.shared.u32 	[%r355], %r348;
	add.s32 	%r356, %r352, %r903;
	shl.b32 	%r357, %r225, 2;
	add.s32 	%r358, %r355, %r357;
	st.shared.u32 	[%r358], %r356;
	add.s32 	%r359, %r902, 1;
	mul.wide.u32 	%rd27, %r359, 4;
	add.s64 	%rd28, %rd2, %rd27;
	ld.global.nc.u32 	%r360, [%rd28];
	sub.s32 	%r361, %r360, %r342;
	add.s32 	%r362, %r361, 63;
	shr.s32 	%r363, %r362, 31;
	shr.u32 	%r364, %r363, 26;
	add.s32 	%r365, %r362, %r364;
	shr.s32 	%r366, %r365, 6;
	add.s32 	%r367, %r366, 15;
	shr.u32 	%r368, %r367, 28;
	add.s32 	%r369, %r367, %r368;
	shr.s32 	%r370, %r369, 4;
	st.shared.u32 	[%r355+4], %r366;
	add.s32 	%r371, %r370, %r356;
	st.shared.u32 	[%r358+4], %r371;
	add.s32 	%r372, %r902, 2;
	ld.global.nc.u32 	%r373, [%rd24+4];
	mul.wide.u32 	%rd29, %r372, 4;
	add.s64 	%rd30, %rd2, %rd29;
	ld.global.nc.u32 	%r374, [%rd30];
	sub.s32 	%r375, %r374, %r373;
	add.s32 	%r376, %r375, 63;
	shr.s32 	%r377, %r376, 31;
	shr.u32 	%r378, %r377, 26;
	add.s32 	%r379, %r376, %r378;
	shr.s32 	%r380, %r379, 6;
	add.s32 	%r381, %r380, 15;
	shr.u32 	%r382, %r381, 28;
	add.s32 	%r383, %r381, %r382;
	shr.s32 	%r384, %r383, 4;
	st.shared.u32 	[%r355+8], %r380;
	add.s32 	%r385, %r384, %r371;
	st.shared.u32 	[%r358+8], %r385;
	ld.global.nc.u32 	%r386, [%rd24+8];
	ld.global.nc.u32 	%r387, [%rd26+12];
	sub.s32 	%r388, %r387, %r386;
	add.s32 	%r389, %r388, 63;
	shr.s32 	%r390, %r389, 31;
	shr.u32 	%r391, %r390, 26;
	add.s32 	%r392, %r389, %r391;
	shr.s32 	%r393, %r392, 6;
	add.s32 	%r394, %r393, 15;
	shr.u32 	%r395, %r394, 28;
	add.s32 	%r396, %r394, %r395;
	shr.s32 	%r397, %r396, 4;
	st.shared.u32 	[%r355+12], %r393;
	add.s32 	%r903, %r397, %r385;
	st.shared.u32 	[%r358+12], %r903;
	add.s32 	%r902, %r902, 4;
$L__BB9_10:
	setp.eq.s32 	%p8, %r22, 0;
	@%p8 bra 	$L__BB9_15;
	setp.eq.s32 	%p9, %r22, 1;
	@%p9 bra 	$L__BB9_13;
	mul.wide.s32 	%rd31, %r902, 4;
	add.s64 	%rd32, %rd2, %rd31;
	ld.global.nc.u32 	%r398, [%rd32+-4];
	mul.wide.u32 	%rd33, %r902, 4;
	add.s64 	%rd34, %rd2, %rd33;
	ld.global.nc.u32 	%r399, [%rd34];
	sub.s32 	%r400, %r399, %r398;
	add.s32 	%r401, %r400, 63;
	shr.s32 	%r402, %r401, 31;
	shr.u32 	%r403, %r402, 26;
	add.s32 	%r404, %r401, %r403;
	shr.s32 	%r405, %r404, 6;
	add.s32 	%r406, %r405, 15;
	shr.u32 	%r407, %r406, 28;
	add.s32 	%r408, %r406, %r407;
	shr.s32 	%r409, %r408, 4;
	shl.b32 	%r410, %r902, 2;
	mov.u32 	%r411, _ZZ66mx_block_rearrange_2d_K_groups_rowmajor_128x4_vec_pipelined_kernelILi64ELi16EEvPKhiiiiPKiPhiiE11smem_cumsum;
	add.s32 	%r412, %r411, %r410;
	st.shared.u32 	[%r412], %r405;
	add.s32 	%r413, %r409, %r903;
	shl.b32 	%r414, %r225, 2;
	add.s32 	%r415, %r412, %r414;
	st.shared.u32 	[%r415], %r413;
	ld.global.nc.u32 	%r416, [%rd34+4];
	sub.s32 	%r417, %r416, %r399;
	add.s32 	%r418, %r417, 63;
	shr.s32 	%r419, %r418, 31;
	shr.u32 	%r420, %r419, 26;
	add.s32 	%r421, %r418, %r420;
	shr.s32 	%r422, %r421, 6;
	add.s32 	%r423, %r422, 15;
	shr.u32 	%r424, %r423, 28;
	add.s32 	%r425, %r423, %r424;
	shr.s32 	%r426, %r425, 4;
	st.shared.u32 	[%r412+4], %r422;
	add.s32 	%r903, %r426, %r413;
	st.shared.u32 	[%r415+4], %r903;
	add.s32 	%r902, %r902, 2;
$L__BB9_13:
	and.b32  	%r427, %r7, 1;
	setp.eq.b32 	%p10, %r427, 1;
	not.pred 	%p11, %p10;
	@%p11 bra 	$L__BB9_15;
	mul.wide.s32 	%rd35, %r902, 4;
	add.s64 	%rd36, %rd2, %rd35;
	ld.global.nc.u32 	%r428, [%rd36+-4];
	mul.wide.u32 	%rd37, %r902, 4;
	add.s64 	%rd38, %rd2, %rd37;
	ld.global.nc.u32 	%r429, [%rd38];
	sub.s32 	%r430, %r429, %r428;
	add.s32 	%r431, %r430, 63;
	shr.s32 	%r432, %r431, 31;
	shr.u32 	%r433, %r432, 26;
	add.s32 	%r434, %r431, %r433;
	shr.s32 	%r435, %r434, 6;
	add.s32 	%r436, %r435, 15;
	shr.u32 	%r437, %r436, 28;
	add.s32 	%r438, %r436, %r437;
	shr.s32 	%r439, %r438, 4;
	shl.b32 	%r440, %r902, 2;
	mov.u32 	%r441, _ZZ66mx_block_rearrange_2d_K_groups_rowmajor_128x4_vec_pipelined_kernelILi64ELi16EEvPKhiiiiPKiPhiiE11smem_cumsum;
	add.s32 	%r442, %r441, %r440;
	st.shared.u32 	[%r442], %r435;
	add.s32 	%r443, %r439, %r903;
	shl.b32 	%r444, %r225, 2;
	add.s32 	%r445, %r442, %r444;
	st.shared.u32 	[%r445], %r443;
$L__BB9_15:
	bar.sync 	0;
	setp.lt.s32 	%p12, %r225, 1;
	@%p12 bra 	$L__BB9_19;
	mov.b32 	%r31, 0;
	mov.u32 	%r449, _ZZ66mx_block_rearrange_2d_K_groups_rowmajor_128x4_vec_pipelined_kernelILi64ELi16EEvPKhiiiiPKiPhiiE11smem_cumsum;
	mov.u32 	%r909, %r31;
$L__BB9_17:
	add.s32 	%r447, %r31, %r225;
	shl.b32 	%r448, %r447, 2;
	add.s32 	%r450, %r449, %r448;
	ld.shared.u32 	%r33, [%r450];
	setp.lt.s32 	%p13, %r1, %r33;
	@%p13 bra 	$L__BB9_20;
	add.s32 	%r31, %r31, 1;
	setp.eq.s32 	%p14, %r31, %r225;
	mov.u32 	%r909, %r33;
	@%p14 bra 	$L__BB9_19;
	bra.uni 	$L__BB9_17;
$L__BB9_19:
	setp.eq.s32 	%p15, %r3, 0;
	mov.b32 	%r910, 0;
	mov.u32 	%r911, %r910;
	mov.u32 	%r912, %r910;
	mov.u32 	%r913, %r910;
	@%p15 bra 	$L__BB9_23;
	bra.uni 	$L__BB9_44;
$L__BB9_20:
	setp.eq.s32 	%p16, %r3, 0;
	sub.s32 	%r452, %r1, %r909;
	shl.b32 	%r910, %r452, 4;
	@%p16 bra 	$L__BB9_21;
	bra.uni 	$L__BB9_44;
$L__BB9_21:
	shl.b32 	%r454, %r31, 2;
	add.s32 	%r456, %r449, %r454;
	ld.shared.u32 	%r457, [%r456];
	sub.s32 	%r912, %r457, %r910;
	setp.eq.s32 	%p17, %r31, 0;
	mov.b32 	%r911, 0;
	mov.u32 	%r913, %r911;
	@%p17 bra 	$L__BB9_23;
	mul.wide.u32 	%rd39, %r31, 4;
	add.s64 	%rd40, %rd2, %rd39;
	ld.global.nc.u32 	%r913, [%rd40+-4];
	mov.u32 	%r911, %r31;
$L__BB9_23:
	st.shared.u32 	[_ZZ66mx_block_rearrange_2d_K_groups_rowmajor_128x4_vec_pipelined_kernelILi64ELi16EEvPKhiiiiPKiPhiiE23s_input_group_start_col], %r913;
	mul.wide.u32 	%rd41, %r911, 4;
	add.s64 	%rd42, %rd2, %rd41;
	ld.global.nc.u32 	%r459, [%rd42];
	st.shared.u32 	[_ZZ66mx_block_rearrange_2d_K_groups_rowmajor_128x4_vec_pipelined_kernelILi64ELi16EEvPKhiiiiPKiPhiiE21s_input_group_end_col], %r459;
	st.shared.u32 	[_ZZ66mx_block_rearrange_2d_K_groups_rowmajor_128x4_vec_pipelined_kernelILi64ELi16EEvPKhiiiiPKiPhiiE22s_first_chunk_in_group], %r910;
	setp.eq.s32 	%p18, %r911, 0;
	mov.b32 	%r930, 0;
	@%p18 bra 	$L__BB9_43;
	and.b32  	%r42, %r911, 7;
	setp.lt.u32 	%p19, %r911, 8;
	mov.b32 	%r923, 0;
	mov.u32 	%r930, %r923;
	@%p19 bra 	$L__BB9_29;
	and.b32  	%r923, %r911, 2147483640;
	and.b32  	%r463, %r911, -8;
	neg.s32 	%r914, %r463;
	add.s64 	%rd140, %rd2, 12;
	mov.b32 	%r915, 0;
	mov.u32 	%r930, %r915;
$L__BB9_26:
	.pragma "nounroll";
	setp.eq.s32 	%p20, %r915, 0;
	mov.b32 	%r917, 3;
	@%p20 bra 	$L__BB9_28;
	ld.global.nc.u32 	%r465, [%rd140+-16];
	sub.s32 	%r917, 3, %r465;
$L__BB9_28:
	ld.global.nc.u32 	%r466, [%rd140+-12];
	add.s32 	%r467, %r917, %r466;
	shr.s32 	%r468, %r467, 31;
	shr.u32 	%r469, %r468, 30;
	add.s32 	%r470, %r467, %r469;
	shr.s32 	%r471, %r470, 2;
	ld.global.nc.u32 	%r472, [%rd140+-8];
	sub.s32 	%r473, %r472, %r466;
	add.s32 	%r474, %r473, 3;
	shr.s32 	%r475, %r474, 31;
	shr.u32 	%r476, %r475, 30;
	add.s32 	%r477, %r474, %r476;
	shr.s32 	%r478, %r477, 2;
	add.s32 	%r479, %r471, %r478;
	ld.global.nc.u32 	%r480, [%rd140+-4];
	sub.s32 	%r481, %r480, %r472;
	add.s32 	%r482, %r481, 3;
	shr.s32 	%r483, %r482, 31;
	shr.u32 	%r484, %r483, 30;
	add.s32 	%r485, %r482, %r484;
	shr.s32 	%r486, %r485, 2;
	add.s32 	%r487, %r479, %r486;
	ld.global.nc.u32 	%r488, [%rd140];
	sub.s32 	%r489, %r488, %r480;
	add.s32 	%r490, %r489, 3;
	shr.s32 	%r491, %r490, 31;
	shr.u32 	%r492, %r491, 30;
	add.s32 	%r493, %r490, %r492;
	shr.s32 	%r494, %r493, 2;
	add.s32 	%r495, %r487, %r494;
	ld.global.nc.u32 	%r496, [%rd140+4];
	sub.s32 	%r497, %r496, %r488;
	add.s32 	%r498, %r497, 3;
	shr.s32 	%r499, %r498, 31;
	shr.u32 	%r500, %r499, 30;
	add.s32 	%r501, %r498, %r500;
	shr.u32 	%r502, %r501, 2;
	add.s32 	%r503, %r495, %r502;
	ld.global.nc.u32 	%r504, [%rd140+8];
	sub.s32 	%r505, %r504, %r496;
	add.s32 	%r506, %r505, 3;
	shr.s32 	%r507, %r506, 31;
	shr.u32 	%r508, %r507, 30;
	add.s32 	%r509, %r506, %r508;
	shr.u32 	%r510, %r509, 2;
	add.s32 	%r511, %r503, %r510;
	ld.global.nc.u32 	%r512, [%rd140+12];
	sub.s32 	%r513, %r512, %r504;
	add.s32 	%r514, %r513, 3;
	shr.s32 	%r515, %r514, 31;
	shr.u32 	%r516, %r515, 30;
	add.s32 	%r517, %r514, %r516;
	shr.u32 	%r518, %r517, 2;
	add.s32 	%r519, %r511, %r518;
	ld.global.nc.u32 	%r520, [%rd140+16];
	sub.s32 	%r521, %r520, %r512;
	add.s32 	%r522, %r521, 3;
	shr.s32 	%r523, %r522, 31;
	shr.u32 	%r524, %r523, 30;
	add.s32 	%r525, %r522, %r524;
	shr.u32 	%r526, %r525, 2;
	add.s32 	%r527, %r519, %r526;
	shl.b32 	%r528, %r527, 2;
	add.s32 	%r930, %r528, %r930;
	add.s32 	%r915, %r915, 8;
	add.s32 	%r914, %r914, 8;
	add.s64 	%rd140, %rd140, 32;
	setp.ne.s32 	%p21, %r914, 0;
	@%p21 bra 	$L__BB9_26;
$L__BB9_29:
	setp.eq.s32 	%p22, %r42, 0;
	@%p22 bra 	$L__BB9_43;
	and.b32  	%r56, %r911, 3;
	setp.lt.u32 	%p23, %r42, 4;
	@%p23 bra 	$L__BB9_34;
	setp.eq.s32 	%p24, %r923, 0;
	mul.wide.u32 	%rd43, %r923, 4;
	add.s64 	%rd9, %rd2, %rd43;
	mov.b32 	%r921, 3;
	@%p24 bra 	$L__BB9_33;
	ld.global.nc.u32 	%r531, [%rd9+-4];
	sub.s32 	%r921, 3, %r531;
$L__BB9_33:
	ld.global.nc.u32 	%r532, [%rd9];
	add.s32 	%r533, %r921, %r532;
	shr.s32 	%r534, %r533, 31;
	shr.u32 	%r535, %r534, 30;
	add.s32 	%r536, %r533, %r535;
	shr.u32 	%r537, %r536, 2;
	ld.global.nc.u32 	%r538, [%rd9+4];
	sub.s32 	%r539, %r538, %r532;
	add.s32 	%r540, %r539, 3;
	shr.s32 	%r541, %r540, 31;
	shr.u32 	%r542, %r541, 30;
	add.s32 	%r543, %r540, %r542;
	shr.u32 	%r544, %r543, 2;
	add.s32 	%r545, %r537, %r544;
	ld.global.nc.u32 	%r546, [%rd9+8];
	sub.s32 	%r547, %r546, %r538;
	add.s32 	%r548, %r547, 3;
	shr.s32 	%r549, %r548, 31;
	shr.u32 	%r550, %r549, 30;
	add.s32 	%r551, %r548, %r550;
	shr.u32 	%r552, %r551, 2;
	add.s32 	%r553, %r545, %r552;
	ld.global.nc.u32 	%r554, [%rd9+12];
	sub.s32 	%r555, %r554, %r546;
	add.s32 	%r556, %r555, 3;
	shr.s32 	%r557, %r556, 31;
	shr.u32 	%r558, %r557, 30;
	add.s32 	%r559, %r556, %r558;
	shr.u32 	%r560, %r559, 2;
	add.s32 	%r561, %r553, %r560;
	shl.b32 	%r562, %r561, 2;
	add.s32 	%r930, %r562, %r930;
	add.s32 	%r923, %r923, 4;
$L__BB9_34:
	setp.eq.s32 	%p25, %r56, 0;
	@%p25 bra 	$L__BB9_43;
	setp.eq.s32 	%p26, %r56, 1;
	@%p26 bra 	$L__BB9_39;
	setp.eq.s32 	%p27, %r923, 0;
	mul.wide.s32 	%rd44, %r923, 4;
	add.s64 	%rd10, %rd2, %rd44;
	mov.b32 	%r925, 3;
	@%p27 bra 	$L__BB9_38;
	ld.global.nc.u32 	%r565, [%rd10+-4];
	sub.s32 	%r925, 3, %r565;
$L__BB9_38:
	ld.global.nc.u32 	%r566, [%rd10];
	add.s32 	%r567, %r925, %r566;
	shr.s32 	%r568, %r567, 31;
	shr.u32 	%r569, %r568, 30;
	add.s32 	%r570, %r567, %r569;
	shr.u32 	%r571, %r570, 2;
	ld.global.nc.u32 	%r572, [%rd10+4];
	sub.s32 	%r573, %r572, %r566;
	add.s32 	%r574, %r573, 3;
	shr.s32 	%r575, %r574, 31;
	shr.u32 	%r576, %r575, 30;
	add.s32 	%r577, %r574, %r576;
	shr.u32 	%r578, %r577, 2;
	add.s32 	%r579, %r571, %r578;
	shl.b32 	%r580, %r579, 2;
	add.s32 	%r930, %r580, %r930;
	add.s32 	%r923, %r923, 2;
$L__BB9_39:
	and.b32  	%r581, %r911, 1;
	setp.eq.b32 	%p28, %r581, 1;
	not.pred 	%p29, %p28;
	@%p29 bra 	$L__BB9_43;
	setp.eq.s32 	%p30, %r923, 0;
	mul.wide.s32 	%rd45, %r923, 4;
	add.s64 	%rd11, %rd2, %rd45;
	mov.b32 	%r929, 3;
	@%p30 bra 	$L__BB9_42;
	ld.global.nc.u32 	%r583, [%rd11+-4];
	sub.s32 	%r929, 3, %r583;
$L__BB9_42:
	ld.global.nc.u32 	%r584, [%rd11];
	add.s32 	%r585, %r929, %r584;
	shr.s32 	%r586, %r585, 31;
	shr.u32 	%r587, %r586, 30;
	add.s32 	%r588, %r585, %r587;
	and.b32  	%r589, %r588, -4;
	add.s32 	%r930, %r589, %r930;
$L__BB9_43:
	st.shared.u32 	[_ZZ66mx_block_rearrange_2d_K_groups_rowmajor_128x4_vec_pipelined_kernelILi64ELi16EEvPKhiiiiPKiPhiiE24s_output_group_start_col], %r930;
	setp.gt.s32 	%p31, %r912, 0;
	min.u32 	%r590, %r912, 16;
	selp.b32 	%r591, %r590, 0, %p31;
	st.shared.u32 	[_ZZ66mx_block_rearrange_2d_K_groups_rowmajor_128x4_vec_pipelined_kernelILi64ELi16EEvPKhiiiiPKiPhiiE23s_num_chunks_to_process], %r591;
$L__BB9_44:
	bar.sync 	0;
	ld.shared.u32 	%r75, [_ZZ66mx_block_rearrange_2d_K_groups_rowmajor_128x4_vec_pipelined_kernelILi64ELi16EEvPKhiiiiPKiPhiiE23s_input_group_start_col];
	ld.shared.u32 	%r76, [_ZZ66mx_block_rearrange_2d_K_groups_rowmajor_128x4_vec_pipelined_kernelILi64ELi16EEvPKhiiiiPKiPhiiE21s_input_group_end_col];
	ld.shared.u32 	%r77, [_ZZ66mx_block_rearrange_2d_K_groups_rowmajor_128x4_vec_pipelined_kernelILi64ELi16EEvPKhiiiiPKiPhiiE22s_first_chunk_in_group];
	ld.shared.u32 	%r78, [_ZZ66mx_block_rearrange_2d_K_groups_rowmajor_128x4_vec_pipelined_kernelILi64ELi16EEvPKhiiiiPKiPhiiE23s_num_chunks_to_process];
	setp.lt.s32 	%p32, %r78, 1;
	@%p32 bra 	$L__BB9_165;
	ld.shared.u32 	%r592, [_ZZ66mx_block_rearrange_2d_K_groups_rowmajor_128x4_vec_pipelined_kernelILi64ELi16EEvPKhiiiiPKiPhiiE24s_output_group_start_col];
	shl.b32 	%r593, %r2, 7;
	shr.u32 	%r79, %r3, 2;
	and.b32  	%r80, %r3, 3;
	add.s32 	%r81, %r593, %r79;
	shl.b32 	%r594, %r3, 2;
	and.b32  	%r595, %r594, 496;
	shr.u32 	%r82, %r3, 5;
	and.b32  	%r596, %r82, 28;
	add.s32 	%r83, %r595, %r596;
	shl.b32 	%r597, %r3, 4;
	and.b32  	%r84, %r597, 48;
	mul.lo.s32 	%r85, %r592, %r224;
	sub.s32 	%r598, %r76, %r75;
	add.s32 	%r599, %r598, 3;
	shr.s32 	%r600, %r599, 31;
	shr.u32 	%r601, %r600, 30;
	add.s32 	%r602, %r599, %r601;
	shl.b32 	%r603, %r602, 7;
	and.b32  	%r86, %r603, -512;
	cvt.u64.u32 	%rd46, %r81;
	cvt.s64.s32 	%rd47, %r222;
	mad.lo.s64 	%rd12, %rd47, %rd46, %rd18;
	setp.ne.s32 	%p33, %r78, 1;
	@%p33 bra 	$L__BB9_85;
	setp.ge.s32 	%p81, %r81, %r223;
	shl.b32 	%r784, %r77, 6;
	add.s32 	%r87, %r784, %r75;
	sub.s32 	%r785, %r76, %r87;
	min.s32 	%r88, %r785, 64;
	setp.le.s32 	%p82, %r88, %r84;
	shl.b32 	%r787, %r79, 6;
	or.b32  	%r89, %r787, %r84;
	mov.u32 	%r788, _ZZ66mx_block_rearrange_2d_K_groups_rowmajor_128x4_vec_pipelined_kernelILi64ELi16EEvPKhiiiiPKiPhiiE4smem;
	add.s32 	%r90, %r788, %r89;
	or.pred  	%p83, %p81, %p82;
	@%p83 bra 	$L__BB9_82;
	cvt.s64.s32 	%rd106, %r87;
	cvt.u64.u32 	%rd107, %r84;
	add.s64 	%rd108, %rd106, %rd107;
	add.s64 	%rd13, %rd12, %rd108;
	and.b64  	%rd109, %rd13, 15;
	setp.ne.s64 	%p84, %rd109, 0;
	add.s32 	%r791, %r84, 16;
	setp.gt.u32 	%p85, %r791, %r88;
	or.pred  	%p86, %p85, %p84;
	@%p86 bra 	$L__BB9_49;
	cvt.u64.u32 	%rd128, %r89;
	cvt.u64.u32 	%rd129, %r788;
	cvta.shared.u64 	%rd130, %rd129;
	add.s64 	%rd126, %rd130, %rd128;
	// begin inline asm
	cp.async.cg.shared.global [%rd126], [%rd13], 16;

	// end inline asm
	bra.uni 	$L__BB9_83;
$L__BB9_49:
	sub.s32 	%r91, %r88, %r84;
	setp.lt.s32 	%p87, %r91, 1;
	mov.b32 	%r932, 0;
	@%p87 bra 	$L__BB9_51;
	// begin inline asm
	ld.global.nc.u8 %r793, [%rd13];
	// end inline asm
	and.b32  	%r932, %r793, 255;
$L__BB9_51:
	setp.lt.s32 	%p88, %r91, 2;
	@%p88 bra 	$L__BB9_53;
	add.s64 	%rd111, %rd13, 1;
	// begin inline asm
	ld.global.nc.u8 %r794, [%rd111];
	// end inline asm
	shl.b32 	%r795, %r794, 8;
	and.b32  	%r796, %r795, 65280;
	or.b32  	%r932, %r932, %r796;
$L__BB9_53:
	setp.lt.s32 	%p89, %r91, 3;
	@%p89 bra 	$L__BB9_55;
	add.s64 	%rd112, %rd13, 2;
	// begin inline asm
	ld.global.nc.u8 %r797, [%rd112];
	// end inline asm
	shl.b32 	%r798, %r797, 16;
	and.b32  	%r799, %r798, 16711680;
	or.b32  	%r932, %r932, %r799;
$L__BB9_55:
	setp.lt.s32 	%p90, %r91, 4;
	@%p90 bra 	$L__BB9_57;
	add.s64 	%rd113, %rd13, 3;
	// begin inline asm
	ld.global.nc.u8 %r800, [%rd113];
	// end inline asm
	shl.b32 	%r801, %r800, 24;
	or.b32  	%r932, %r932, %r801;
$L__BB9_57:
	setp.lt.s32 	%p91, %r91, 5;
	mov.b32 	%r936, 0;
	@%p91 bra 	$L__BB9_59;
	add.s64 	%rd114, %rd13, 4;
	// begin inline asm
	ld.global.nc.u8 %r803, [%rd114];
	// end inline asm
	and.b32  	%r936, %r803, 255;
$L__BB9_59:
	setp.lt.s32 	%p92, %r91, 6;
	@%p92 bra 	$L__BB9_61;
	add.s64 	%rd115, %rd13, 5;
	// begin inline asm
	ld.global.nc.u8 %r804, [%rd115];
	// end inline asm
	shl.b32 	%r805, %r804, 8;
	and.b32  	%r806, %r805, 65280;
	or.b32  	%r936, %r936, %r806;
$L__BB9_61:
	setp.lt.s32 	%p93, %r91, 7;
	@%p93 bra 	$L__BB9_63;
	add.s64 	%rd116, %rd13, 6;
	// begin inline asm
	ld.global.nc.u8 %r807, [%rd116];
	// end inline asm
	shl.b32 	%r808, %r807, 16;
	and.b32  	%r809, %r808, 16711680;
	or.b32  	%r936, %r936, %r809;
$L__BB9_63:
	setp.lt.s32 	%p94, %r91, 8;
	@%p94 bra 	$L__BB9_65;
	add.s64 	%rd117, %rd13, 7;
	// begin inline asm
	ld.global.nc.u8 %r810, [%rd117];
	// end inline asm
	shl.b32 	%r811, %r810, 24;
	or.b32  	%r936, %r936, %r811;
$L__BB9_65:
	setp.lt.s32 	%p95, %r91, 9;
	mov.b32 	%r940, 0;
	@%p95 bra 	$L__BB9_67;
	add.s64 	%rd118, %rd13, 8;
	// begin inline asm
	ld.global.nc.u8 %r813, [%rd118];
	// end inline asm
	and.b32  	%r940, %r813, 255;
$L__BB9_67:
	setp.lt.s32 	%p96, %r91, 10;
	@%p96 bra 	$L__BB9_69;
	add.s64 	%rd119, %rd13, 9;
	// begin inline asm
	ld.global.nc.u8 %r814, [%rd119];
	// end inline asm
	shl.b32 	%r815, %r814, 8;
	and.b32  	%r816, %r815, 65280;
	or.b32  	%r940, %r940, %r816;
$L__BB9_69:
	setp.lt.s32 	%p97, %r91, 11;
	@%p97 bra 	$L__BB9_71;
	add.s64 	%rd120, %rd13, 10;
	// begin inline asm
	ld.global.nc.u8 %r817, [%rd120];
	// end inline asm
	shl.b32 	%r818, %r817, 16;
	and.b32  	%r819, %r818, 16711680;
	or.b32  	%r940, %r940, %r819;
$L__BB9_71:
	setp.lt.s32 	%p98, %r91, 12;
	@%p98 bra 	$L__BB9_73;
	add.s64 	%rd121, %rd13, 11;
	// begin inline asm
	ld.global.nc.u8 %r820, [%rd121];
	// end inline asm
	shl.b32 	%r821, %r820, 24;
	or.b32  	%r940, %r940, %r821;
$L__BB9_73:
	setp.lt.s32 	%p99, %r91, 13;
	mov.b32 	%r944, 0;
	@%p99 bra 	$L__BB9_75;
	add.s64 	%rd122, %rd13, 12;
	// begin inline asm
	ld.global.nc.u8 %r823, [%rd122];
	// end inline asm
	and.b32  	%r944, %r823, 255;
$L__BB9_75:
	setp.lt.s32 	%p100, %r91, 14;
	@%p100 bra 	$L__BB9_77;
	add.s64 	%rd123, %rd13, 13;
	// begin inline asm
	ld.global.nc.u8 %r824, [%rd123];
	// end inline asm
	shl.b32 	%r825, %r824, 8;
	and.b32  	%r826, %r825, 65280;
	or.b32  	%r944, %r944, %r826;
$L__BB9_77:
	setp.lt.s32 	%p101, %r91, 15;
	@%p101 bra 	$L__BB9_79;
	add.s64 	%rd124, %rd13, 14;
	// begin inline asm
	ld.global.nc.u8 %r827, [%rd124];
	// end inline asm
	shl.b32 	%r828, %r827, 16;
	and.b32  	%r829, %r828, 16711680;
	or.b32  	%r944, %r944, %r829;
$L__BB9_79:
	setp.lt.s32 	%p102, %r91, 16;
	@%p102 bra 	$L__BB9_81;
	add.s64 	%rd125, %rd13, 15;
	// begin inline asm
	ld.global.nc.u8 %r830, [%rd125];
	// end inline asm
	shl.b32 	%r831, %r830, 24;
	or.b32  	%r944, %r944, %r831;
$L__BB9_81:
	st.shared.v4.u32 	[%r90], {%r932, %r936, %r940, %r944};
	bra.uni 	$L__BB9_83;
$L__BB9_82:
	mov.b32 	%r789, 0;
	st.shared.v4.u32 	[%r90], {%r789, %r789, %r789, %r789};
$L__BB9_83:
	// begin inline asm
	cp.async.commit_group;

	// end inline asm
	// begin inline asm
	cp.async.wait_group 0;

	// end inline asm
	bar.sync 	0;
	ld.shared.v4.u32 	{%r833, %r834, %r835, %r836}, [%r90];
	bar.sync 	0;
	shr.u32 	%r838, %r83, 5;
	xor.b32  	%r839, %r838, %r594;
	and.b32  	%r840, %r839, 12;
	xor.b32  	%r841, %r840, %r83;
	shl.b32 	%r842, %r80, 11;
	or.b32  	%r843, %r842, %r841;
	add.s32 	%r845, %r788, %r843;
	st.shared.u32 	[%r845], %r833;
	st.shared.u32 	[%r845+512], %r834;
	st.shared.u32 	[%r845+1024], %r835;
	st.shared.u32 	[%r845+1536], %r836;
	bar.sync 	0;
	mul.lo.s32 	%r124, %r86, %r2;
	add.s32 	%r846, %r88, 3;
	shr.s32 	%r847, %r846, 31;
	shr.u32 	%r848, %r847, 30;
	add.s32 	%r849, %r846, %r848;
	shl.b32 	%r850, %r849, 7;
	and.b32  	%r851, %r850, -512;
	setp.ge.s32 	%p103, %r597, %r851;
	@%p103 bra 	$L__BB9_165;
	shl.b32 	%r852, %r77, 13;
	cvt.s64.s32 	%rd131, %r852;
	cvt.s64.s32 	%rd132, %r124;
	cvt.s64.s32 	%rd133, %r85;
	and.b32  	%r853, %r597, 15872;
	and.b32  	%r854, %r597, 496;
	shr.u32 	%r855, %r3, 1;
	xor.b32  	%r856, %r82, %r855;
	and.b32  	%r857, %r856, 12;
	or.b32  	%r858, %r857, %r854;
	or.b32  	%r859, %r858, %r853;
	add.s32 	%r861, %r788, %r859;
	ld.shared.u32 	%r862, [%r861];
	add.s32 	%r863, %r597, 4;
	and.b32  	%r864, %r863, 15872;
	and.b32  	%r865, %r863, 500;
	shr.u32 	%r866, %r863, 9;
	shr.u32 	%r867, %r863, 5;
	xor.b32  	%r868, %r866, %r867;
	and.b32  	%r869, %r868, 12;
	xor.b32  	%r870, %r869, %r865;
	or.b32  	%r871, %r870, %r864;
	add.s32 	%r872, %r788, %r871;
	ld.shared.u32 	%r873, [%r872];
	add.s32 	%r874, %r597, 8;
	and.b32  	%r875, %r874, 15872;
	and.b32  	%r876, %r874, 504;
	shr.u32 	%r877, %r874, 9;
	shr.u32 	%r878, %r874, 5;
	xor.b32  	%r879, %r877, %r878;
	and.b32  	%r880, %r879, 12;
	xor.b32  	%r881, %r880, %r876;
	or.b32  	%r882, %r881, %r875;
	add.s32 	%r883, %r788, %r882;
	ld.shared.u32 	%r884, [%r883];
	add.s32 	%r885, %r597, 12;
	and.b32  	%r886, %r885, 15872;
	and.b32  	%r887, %r885, 508;
	shr.u32 	%r888, %r885, 9;
	shr.u32 	%r889, %r885, 5;
	xor.b32  	%r890, %r888, %r889;
	and.b32  	%r891, %r890, 12;
	xor.b32  	%r892, %r891, %r887;
	or.b32  	%r893, %r892, %r886;
	add.s32 	%r894, %r788, %r893;
	ld.shared.u32 	%r895, [%r894];
	cvt.u64.u32 	%rd134, %r597;
	add.s64 	%rd135, %rd131, %rd134;
	add.s64 	%rd136, %rd135, %rd132;
	add.s64 	%rd137, %rd136, %rd133;
	add.s64 	%rd138, %rd1, %rd137;
	st.global.v4.u32 	[%rd138], {%r862, %r873, %r884, %r895};
	bra.uni 	$L__BB9_165;
$L__BB9_85:
	setp.ge.s32 	%p34, %r81, %r223;
	shl.b32 	%r126, %r77, 6;
	add.s32 	%r965, %r126, %r75;
	sub.s32 	%r604, %r76, %r965;
	min.s32 	%r128, %r604, 64;
	setp.le.s32 	%p35, %r128, %r84;
	shl.b32 	%r606, %r79, 6;
	or.b32  	%r129, %r606, %r84;
	cvt.u64.u32 	%rd48, %r129;
	mov.u32 	%r607, _ZZ66mx_block_rearrange_2d_K_groups_rowmajor_128x4_vec_pipelined_kernelILi64ELi16EEvPKhiiiiPKiPhiiE4smem;
	cvt.u64.u32 	%rd49, %r607;
	cvta.shared.u64 	%rd50, %rd49;
	add.s64 	%rd14, %rd50, %rd48;
	add.s32 	%r130, %r607, %r129;
	or.pred  	%p36, %p34, %p35;
	@%p36 bra 	$L__BB9_121;
	cvt.s64.s32 	%rd51, %r965;
	cvt.u64.u32 	%rd52, %r84;
	add.s64 	%rd53, %rd51, %rd52;
	add.s64 	%rd15, %rd12, %rd53;
	and.b64  	%rd54, %rd15, 15;
	setp.ne.s64 	%p37, %rd54, 0;
	add.s32 	%r610, %r84, 16;
	setp.gt.u32 	%p38, %r610, %r128;
	or.pred  	%p39, %p38, %p37;
	@%p39 bra 	$L__BB9_88;
	// begin inline asm
	cp.async.cg.shared.global [%rd14], [%rd15], 16;

	// end inline asm
	bra.uni 	$L__BB9_122;
$L__BB9_88:
	sub.s32 	%r131, %r128, %r84;
	setp.lt.s32 	%p40, %r131, 1;
	mov.b32 	%r948, 0;
	@%p40 bra 	$L__BB9_90;
	// begin inline asm
	ld.global.nc.u8 %r612, [%rd15];
	// end inline asm
	and.b32  	%r948, %r612, 255;
$L__BB9_90:
	setp.lt.s32 	%p41, %r131, 2;
	@%p41 bra 	$L__BB9_92;
	add.s64 	%rd56, %rd15, 1;
	// begin inline asm
	ld.global.nc.u8 %r613, [%rd56];
	// end inline asm
	shl.b32 	%r614, %r613, 8;
	and.b32  	%r615, %r614, 65280;
	or.b32  	%r948, %r948, %r615;
$L__BB9_92:
	setp.lt.s32 	%p42, %r131, 3;
	@%p42 bra 	$L__BB9_94;
	add.s64 	%rd57, %rd15, 2;
	// begin inline asm
	ld.global.nc.u8 %r616, [%rd57];
	// end inline asm
	shl.b32 	%r617, %r616, 16;
	and.b32  	%r618, %r617, 16711680;
	or.b32  	%r948, %r948, %r618;
$L__BB9_94:
	setp.lt.s32 	%p43, %r131, 4;
	@%p43 bra 	$L__BB9_96;
	add.s64 	%rd58, %rd15, 3;
	// begin inline asm
	ld.global.nc.u8 %r619, [%rd58];
	// end inline asm
	shl.b32 	%r620, %r619, 24;
	or.b32  	%r948, %r948, %r620;
$L__BB9_96:
	setp.lt.s32 	%p44, %r131, 5;
	mov.b32 	%r952, 0;
	@%p44 bra 	$L__BB9_98;
	add.s64 	%rd59, %rd15, 4;
	// begin inline asm
	ld.global.nc.u8 %r622, [%rd59];
	// end inline asm
	and.b32  	%r952, %r622, 255;
$L__BB9_98:
	setp.lt.s32 	%p45, %r131, 6;
	@%p45 bra 	$L__BB9_100;
	add.s64 	%rd60, %rd15, 5;
	// begin inline asm
	ld.global.nc.u8 %r623, [%rd60];
	// end inline asm
	shl.b32 	%r624, %r623, 8;
	and.b32  	%r625, %r624, 65280;
	or.b32  	%r952, %r952, %r625;
$L__BB9_100:
	setp.lt.s32 	%p46, %r131, 7;
	@%p46 bra 	$L__BB9_102;
	add.s64 	%rd61, %rd15, 6;
	// begin inline asm
	ld.global.nc.u8 %r626, [%rd61];
	// end inline asm
	shl.b32 	%r627, %r626, 16;
	and.b32  	%r628, %r627, 16711680;
	or.b32  	%r952, %r952, %r628;
$L__BB9_102:
	setp.lt.s32 	%p47, %r131, 8;
	@%p47 bra 	$L__BB9_104;
	add.s64 	%rd62, %rd15, 7;
	// begin inline asm
	ld.global.nc.u8 %r629, [%rd62];
	// end inline asm
	shl.b32 	%r630, %r629, 24;
	or.b32  	%r952, %r952, %r630;
$L__BB9_104:
	setp.lt.s32 	%p48, %r131, 9;
	mov.b32 	%r956, 0;
	@%p48 bra 	$L__BB9_106;
	add.s64 	%rd63, %rd15, 8;
	// begin inline asm
	ld.global.nc.u8 %r632, [%rd63];
	// end inline asm
	and.b32  	%r956, %r632, 255;
$L__BB9_106:
	setp.lt.s32 	%p49, %r131, 10;
	@%p49 bra 	$L__BB9_108;
	add.s64 	%rd64, %rd15, 9;
	// begin inline asm
	ld.global.nc.u8 %r633, [%rd64];
	// end inline asm
	shl.b32 	%r634, %r633, 8;
	and.b32  	%r635, %r634, 65280;
	or.b32  	%r956, %r956, %r635;
$L__BB9_108:
	setp.lt.s32 	%p50, %r131, 11;
	@%p50 bra 	$L__BB9_110;
	add.s64 	%rd65, %rd15, 10;
	// begin inline asm
	ld.global.nc.u8 %r636, [%rd65];
	// end inline asm
	shl.b32 	%r637, %r636, 16;
	and.b32  	%r638, %r637, 16711680;
	or.b32  	%r956, %r956, %r638;
$L__BB9_110:
	setp.lt.s32 	%p51, %r131, 12;
	@%p51 bra 	$L__BB9_112;
	add.s64 	%rd66, %rd15, 11;
	// begin inline asm
	ld.global.nc.u8 %r639, [%rd66];
	// end inline asm
	shl.b32 	%r640, %r639, 24;
	or.b32  	%r956, %r956, %r640;
$L__BB9_112:
	setp.lt.s32 	%p52, %r131, 13;
	mov.b32 	%r960, 0;
	@%p52 bra 	$L__BB9_114;
	add.s64 	%rd67, %rd15, 12;
	// begin inline asm
	ld.global.nc.u8 %r642, [%rd67];
	// end inline asm
	and.b32  	%r960, %r642, 255;
$L__BB9_114:
	setp.lt.s32 	%p53, %r131, 14;
	@%p53 bra 	$L__BB9_116;
	add.s64 	%rd68, %rd15, 13;
	// begin inline asm
	ld.global.nc.u8 %r643, [%rd68];
	// end inline asm
	shl.b32 	%r644, %r643, 8;
	and.b32  	%r645, %r644, 65280;
	or.b32  	%r960, %r960, %r645;
$L__BB9_116:
	setp.lt.s32 	%p54, %r131, 15;
	@%p54 bra 	$L__BB9_118;
	add.s64 	%rd69, %rd15, 14;
	// begin inline asm
	ld.global.nc.u8 %r646, [%rd69];
	// end inline asm
	shl.b32 	%r647, %r646, 16;
	and.b32  	%r648, %r647, 16711680;
	or.b32  	%r960, %r960, %r648;
$L__BB9_118:
	setp.lt.s32 	%p55, %r131, 16;
	@%p55 bra 	$L__BB9_120;
	add.s64 	%rd70, %rd15, 15;
	// begin inline asm
	ld.global.nc.u8 %r649, [%rd70];
	// end inline asm
	shl.b32 	%r650, %r649, 24;
	or.b32  	%r960, %r960, %r650;
$L__BB9_120:
	st.shared.v4.u32 	[%r130], {%r948, %r952, %r956, %r960};
	bra.uni 	$L__BB9_122;
$L__BB9_121:
	mov.b32 	%r608, 0;
	st.shared.v4.u32 	[%r130], {%r608, %r608, %r608, %r608};
$L__BB9_122:
	// begin inline asm
	cp.async.commit_group;

	// end inline asm
	// begin inline asm
	cp.async.wait_group 0;

	// end inline asm
	bar.sync 	0;
	shl.b32 	%r652, %r3, 2;
	shr.u32 	%r653, %r83, 5;
	xor.b32  	%r654, %r653, %r652;
	and.b32  	%r655, %r654, 12;
	xor.b32  	%r656, %r655, %r83;
	cvt.s64.s32 	%rd73, %r85;
	mul.lo.s32 	%r657, %r86, %r2;
	cvt.s64.s32 	%rd74, %r657;
	shl.b32 	%r164, %r3, 4;
	cvt.u64.u32 	%rd75, %r164;
	add.s64 	%rd76, %rd74, %rd75;
	add.s64 	%rd16, %rd76, %rd73;
	shl.b32 	%r658, %r80, 11;
	or.b32  	%r165, %r658, %r656;
	and.b32  	%r659, %r164, 15872;
	and.b32  	%r660, %r164, 496;
	shr.u32 	%r661, %r3, 1;
	xor.b32  	%r662, %r82, %r661;
	and.b32  	%r663, %r662, 12;
	or.b32  	%r664, %r663, %r660;
	or.b32  	%r166, %r664, %r659;
	or.b32  	%r665, %r164, 4;
	and.b32  	%r666, %r665, 15872;
	and.b32  	%r667, %r665, 500;
	shr.u32 	%r668, %r3, 5;
	xor.b32  	%r669, %r668, %r661;
	and.b32  	%r670, %r669, 12;
	xor.b32  	%r671, %r670, %r667;
	or.b32  	%r167, %r671, %r666;
	or.b32  	%r672, %r164, 8;
	and.b32  	%r673, %r672, 15872;
	and.b32  	%r674, %r672, 504;
	xor.b32  	%r675, %r670, %r674;
	or.b32  	%r168, %r675, %r673;
	or.b32  	%r676, %r164, 12;
	and.b32  	%r677, %r676, 15872;
	and.b32  	%r678, %r676, 508;
	xor.b32  	%r679, %r670, %r678;
	or.b32  	%r169, %r679, %r677;
	shl.b32 	%r967, %r77, 13;
	sub.s32 	%r680, %r76, %r75;
	sub.s32 	%r681, %r680, %r126;
	add.s32 	%r966, %r681, -64;
	neg.s32 	%r964, %r78;
	mov.b32 	%r963, 1;
	cvt.u64.u32 	%rd78, %r84;
$L__BB9_123:
	setp.ge.s32 	%p56, %r81, %r223;
	add.s32 	%r682, %r963, -1;
	and.b32  	%r178, %r682, 1;
	xor.b32  	%r179, %r178, 1;
	add.s32 	%r965, %r965, 64;
	min.s32 	%r181, %r966, 64;
	setp.le.s32 	%p57, %r181, %r84;
	or.pred  	%p58, %p56, %p57;
	@%p58 bra 	$L__BB9_159;
	cvt.s64.s32 	%rd77, %r965;
	add.s64 	%rd79, %rd77, %rd78;
	add.s64 	%rd17, %rd12, %rd79;
	and.b64  	%rd80, %rd17, 15;
	setp.ne.s64 	%p59, %rd80, 0;
	add.s32 	%r688, %r84, 16;
	setp.gt.s32 	%p60, %r688, %r181;
	or.pred  	%p61, %p60, %p59;
	@%p61 bra 	$L__BB9_126;
	mul.wide.u32 	%rd99, %r179, 8192;
	add.s64 	%rd97, %rd14, %rd99;
	// begin inline asm
	cp.async.cg.shared.global [%rd97], [%rd17], 16;

	// end inline asm
	bra.uni 	$L__BB9_160;
$L__BB9_126:
	sub.s32 	%r182, %r181, %r84;
	setp.lt.s32 	%p62, %r182, 1;
	mov.b32 	%r969, 0;
	@%p62 bra 	$L__BB9_128;
	// begin inline asm
	ld.global.nc.u8 %r690, [%rd17];
	// end inline asm
	and.b32  	%r969, %r690, 255;
$L__BB9_128:
	setp.lt.s32 	%p63, %r182, 2;
	@%p63 bra 	$L__BB9_130;
	add.s64 	%rd82, %rd17, 1;
	// begin inline asm
	ld.global.nc.u8 %r691, [%rd82];
	// end inline asm
	shl.b32 	%r692, %r691, 8;
	and.b32  	%r693, %r692, 65280;
	or.b32  	%r969, %r969, %r693;
$L__BB9_130:
	setp.lt.s32 	%p64, %r182, 3;
	@%p64 bra 	$L__BB9_132;
	add.s64 	%rd83, %rd17, 2;
	// begin inline asm
	ld.global.nc.u8 %r694, [%rd83];
	// end inline asm
	shl.b32 	%r695, %r694, 16;
	and.b32  	%r696, %r695, 16711680;
	or.b32  	%r969, %r969, %r696;
$L__BB9_132:
	setp.lt.s32 	%p65, %r182, 4;
	@%p65 bra 	$L__BB9_134;
	add.s64 	%rd84, %rd17, 3;
	// begin inline asm
	ld.global.nc.u8 %r697, [%rd84];
	// end inline asm
	shl.b32 	%r698, %r697, 24;
	or.b32  	%r969, %r969, %r698;
$L__BB9_134:
	setp.lt.s32 	%p66, %r182, 5;
	mov.b32 	%r973, 0;
	@%p66 bra 	$L__BB9_136;
	add.s64 	%rd85, %rd17, 4;
	// begin inline asm
	ld.global.nc.u8 %r700, [%rd85];
	// end inline asm
	and.b32  	%r973, %r700, 255;
$L__BB9_136:
	setp.lt.s32 	%p67, %r182, 6;
	@%p67 bra 	$L__BB9_138;
	add.s64 	%rd86, %rd17, 5;
	// begin inline asm
	ld.global.nc.u8 %r701, [%rd86];
	// end inline asm
	shl.b32 	%r702, %r701, 8;
	and.b32  	%r703, %r702, 65280;
	or.b32  	%r973, %r973, %r703;
$L__BB9_138:
	setp.lt.s32 	%p68, %r182, 7;
	@%p68 bra 	$L__BB9_140;
	add.s64 	%rd87, %rd17, 6;
	// begin inline asm
	ld.global.nc.u8 %r704, [%rd87];
	// end inline asm
	shl.b32 	%r705, %r704, 16;
	and.b32  	%r706, %r705, 16711680;
	or.b32  	%r973, %r973, %r706;
$L__BB9_140:
	setp.lt.s32 	%p69, %r182, 8;
	@%p69 bra 	$L__BB9_142;
	add.s64 	%rd88, %rd17, 7;
	// begin inline asm
	ld.global.nc.u8 %r707, [%rd88];
	// end inline asm
	shl.b32 	%r708, %r707, 24;
	or.b32  	%r973, %r973, %r708;
$L__BB9_142:
	setp.lt.s32 	%p70, %r182, 9;
	mov.b32 	%r977, 0;
	@%p70 bra 	$L__BB9_144;
	add.s64 	%rd89, %rd17, 8;
	// begin inline asm
	ld.global.nc.u8 %r710, [%rd89];
	// end inline asm
	and.b32  	%r977, %r710, 255;
$L__BB9_144:
	setp.lt.s32 	%p71, %r182, 10;
	@%p71 bra 	$L__BB9_146;
	add.s64 	%rd90, %rd17, 9;
	// begin inline asm
	ld.global.nc.u8 %r711, [%rd90];
	// end inline asm
	shl.b32 	%r712, %r711, 8;
	and.b32  	%r713, %r712, 65280;
	or.b32  	%r977, %r977, %r713;
$L__BB9_146:
	setp.lt.s32 	%p72, %r182, 11;
	@%p72 bra 	$L__BB9_148;
	add.s64 	%rd91, %rd17, 10;
	// begin inline asm
	ld.global.nc.u8 %r714, [%rd91];
	// end inline asm
	shl.b32 	%r715, %r714, 16;
	and.b32  	%r716, %r715, 16711680;
	or.b32  	%r977, %r977, %r716;
$L__BB9_148:
	setp.lt.s32 	%p73, %r182, 12;
	@%p73 bra 	$L__BB9_150;
	add.s64 	%rd92, %rd17, 11;
	// begin inline asm
	ld.global.nc.u8 %r717, [%rd92];
	// end inline asm
	shl.b32 	%r718, %r717, 24;
	or.b32  	%r977, %r977, %r718;
$L__BB9_150:
	setp.lt.s32 	%p74, %r182, 13;
	mov.b32 	%r981, 0;
	@%p74 bra 	$L__BB9_152;
	add.s64 	%rd93, %rd17, 12;
	// begin inline asm
	ld.global.nc.u8 %r720, [%rd93];
	// end inline asm
	and.b32  	%r981, %r720, 255;
$L__BB9_152:
	setp.lt.s32 	%p75, %r182, 14;
	@%p75 bra 	$L__BB9_154;
	add.s64 	%rd94, %rd17, 13;
	// begin inline asm
	ld.global.nc.u8 %r721, [%rd94];
	// end inline asm
	shl.b32 	%r722, %r721, 8;
	and.b32  	%r723, %r722, 65280;
	or.b32  	%r981, %r981, %r723;
$L__BB9_154:
	setp.lt.s32 	%p76, %r182, 15;
	@%p76 bra 	$L__BB9_156;
	add.s64 	%rd95, %rd17, 14;
	// begin inline asm
	ld.global.nc.u8 %r724, [%rd95];
	// end inline asm
	shl.b32 	%r725, %r724, 16;
	and.b32  	%r726, %r725, 16711680;
	or.b32  	%r981, %r981, %r726;
$L__BB9_156:
	setp.lt.s32 	%p77, %r182, 16;
	@%p77 bra 	$L__BB9_158;
	add.s64 	%rd96, %rd17, 15;
	// begin inline asm
	ld.global.nc.u8 %r727, [%rd96];
	// end inline asm
	shl.b32 	%r728, %r727, 24;
	or.b32  	%r981, %r981, %r728;
$L__BB9_158:
	shl.b32 	%r729, %r179, 13;
	add.s32 	%r730, %r130, %r729;
	st.shared.v4.u32 	[%r730], {%r969, %r973, %r977, %r981};
	bra.uni 	$L__BB9_160;
$L__BB9_159:
	shl.b32 	%r684, %r179, 13;
	add.s32 	%r685, %r130, %r684;
	mov.b32 	%r686, 0;
	st.shared.v4.u32 	[%r685], {%r686, %r686, %r686, %r686};
$L__BB9_160:
	// begin inline asm
	cp.async.commit_group;

	// end inline asm
	shl.b32 	%r731, %r178, 13;
	mov.u32 	%r732, _ZZ66mx_block_rearrange_2d_K_groups_rowmajor_128x4_vec_pipelined_kernelILi64ELi16EEvPKhiiiiPKiPhiiE4smem;
	add.s32 	%r215, %r732, %r731;
	add.s32 	%r733, %r215, %r129;
	ld.shared.v4.u32 	{%r734, %r735, %r736, %r737}, [%r733];
	bar.sync 	0;
	add.s32 	%r738, %r966, 64;
	min.s32 	%r739, %r738, 64;
	add.s32 	%r740, %r215, %r165;
	st.shared.u32 	[%r740], %r734;
	st.shared.u32 	[%r740+512], %r735;
	st.shared.u32 	[%r740+1024], %r736;
	st.shared.u32 	[%r740+1536], %r737;
	bar.sync 	0;
	add.s32 	%r741, %r739, 3;
	shr.s32 	%r742, %r741, 31;
	shr.u32 	%r743, %r742, 30;
	add.s32 	%r744, %r741, %r743;
	shl.b32 	%r745, %r744, 7;
	and.b32  	%r746, %r745, -512;
	setp.ge.s32 	%p78, %r164, %r746;
	@%p78 bra 	$L__BB9_162;
	cvt.s64.s32 	%rd100, %r967;
	add.s32 	%r747, %r215, %r166;
	ld.shared.u32 	%r748, [%r747];
	add.s32 	%r749, %r215, %r167;
	ld.shared.u32 	%r750, [%r749];
	add.s32 	%r751, %r215, %r168;
	ld.shared.u32 	%r752, [%r751];
	add.s32 	%r753, %r215, %r169;
	ld.shared.u32 	%r754, [%r753];
	add.s64 	%rd101, %rd16, %rd100;
	add.s64 	%rd102, %rd1, %rd101;
	st.global.v4.u32 	[%rd102], {%r748, %r750, %r752, %r754};
$L__BB9_162:
	// begin inline asm
	cp.async.wait_group 0;

	// end inline asm
	bar.sync 	0;
	add.s32 	%r967, %r967, 8192;
	add.s32 	%r966, %r966, -64;
	add.s32 	%r964, %r964, 1;
	add.s32 	%r963, %r963, 1;
	setp.ne.s32 	%p79, %r964, -1;
	@%p79 bra 	$L__BB9_123;
	add.s32 	%r755, %r78, -1;
	add.s32 	%r220, %r755, %r77;
	shl.b32 	%r756, %r220, 6;
	add.s32 	%r757, %r756, %r75;
	sub.s32 	%r758, %r76, %r757;
	shl.b32 	%r759, %r755, 13;
	and.b32  	%r760, %r759, 8192;
	mov.u32 	%r761, _ZZ66mx_block_rearrange_2d_K_groups_rowmajor_128x4_vec_pipelined_kernelILi64ELi16EEvPKhiiiiPKiPhiiE4smem;
	add.s32 	%r221, %r761, %r760;
	add.s32 	%r762, %r221, %r129;
	ld.shared.v4.u32 	{%r763, %r764, %r765, %r766}, [%r762];
	bar.sync 	0;
	min.s32 	%r767, %r758, 64;
	add.s32 	%r768, %r221, %r165;
	st.shared.u32 	[%r768], %r763;
	st.shared.u32 	[%r768+512], %r764;
	st.shared.u32 	[%r768+1024], %r765;
	st.shared.u32 	[%r768+1536], %r766;
	bar.sync 	0;
	add.s32 	%r769, %r767, 3;
	shr.s32 	%r770, %r769, 31;
	shr.u32 	%r771, %r770, 30;
	add.s32 	%r772, %r769, %r771;
	shl.b32 	%r773, %r772, 7;
	and.b32  	%r774, %r773, -512;
	setp.ge.s32 	%p80, %r164, %r774;
	@%p80 bra 	$L__BB9_165;
	shl.b32 	%r775, %r220, 13;
	cvt.s64.s32 	%rd103, %r775;
	add.s32 	%r776, %r221, %r166;
	ld.shared.u32 	%r777, [%r776];
	add.s32 	%r778, %r221, %r167;
	ld.shared.u32 	%r779, [%r778];
	add.s32 	%r780, %r221, %r168;
	ld.shared.u32 	%r781, [%r780];
	add.s32 	%r782, %r221, %r169;
	ld.shared.u32 	%r783, [%r782];
	add.s64 	%rd104, %rd16, %rd103;
	add.s64 	%rd105, %rd1, %rd104;
	st.global.v4.u32 	[%rd105], {%r777, %r779, %r781, %r783};
$L__BB9_165:
	ret;

}
	// .globl	_Z66mx_block_rearrange_2d_K_groups_rowmajor_128x4_vec_pipelined_kernelILi128ELi4EEvPKhiiiiPKiPhii
.visible .entry _Z66mx_block_rearrange_2d_K_groups_rowmajor_128x4_vec_pipelined_kernelILi128ELi4EEvPKhiiiiPKiPhii(
	.param .u64 .ptr .align 1 _Z66mx_block_rearrange_2d_K_groups_rowmajor_128x4_vec_pipelined_kernelILi128ELi4EEvPKhiiiiPKiPhii_param_0,
	.param .u32 _Z66mx_block_rearrange_2d_K_groups_rowmajor_128x4_vec_pipelined_kernelILi128ELi4EEvPKhiiiiPKiPhii_param_1,
	.param .u32 _Z66mx_block_rearrange_2d_K_groups_rowmajor_128x4_vec_pipelined_kernelILi128ELi4EEvPKhiiiiPKiPhii_param_2,
	.param .u32 _Z66mx_block_rearrange_2d_K_groups_rowmajor_128x4_vec_pipelined_kernelILi128ELi4EEvPKhiiiiPKiPhii_param_3,
	.param .u32 _Z66mx_block_rearrange_2d_K_groups_rowmajor_128x4_vec_pipelined_kernelILi128ELi4EEvPKhiiiiPKiPhii_param_4,
	.param .u64 .ptr .align 1 _Z66mx_block_rearrange_2d_K_groups_rowmajor_128x4_vec_pipelined_kernelILi128ELi4EEvPKhiiiiPKiPhii_param_5,
	.param .u64 .ptr .align 1 _Z66mx_block_rearrange_2d_K_groups_rowmajor_128x4_vec_pipelined_kernelILi128ELi4EEvPKhiiiiPKiPhii_param_6,
	.param .u32 _Z66mx_block_rearrange_2d_K_groups_rowmajor_128x4_vec_pipelined_kernelILi128ELi4EEvPKhiiiiPKiPhii_param_7,
	.param .u32 _Z66mx_block_rearrange_2d_K_groups_rowmajor_128x4_vec_pipelined_kernelILi128ELi4EEvPKhiiiiPKiPhii_param_8
)
{
	.reg .pred 	%p<104>;
	.reg .b32 	%r<983>;
	.reg .b64 	%rd<141>;
	// demoted variable
	.shared .align 16 .b8 _ZZ66mx_block_rearrange_2d_K_groups_rowmajor_128x4_vec_pipelined_kernelILi128ELi4EEvPKhiiiiPKiPhiiE4smem[32768];
	// demoted variable
	.shared .align 4 .b8 _ZZ66mx_block_rearrange_2d_K_groups_rowmajor_128x4_vec_pipelined_kernelILi128ELi4EEvPKhiiiiPKiPhiiE11smem_cumsum[128];
	// demoted variable
	.shared .align 4 .u32 _ZZ66mx_block_rearrange_2d_K_groups_rowmajor_128x4_vec_pipelined_kernelILi128ELi4EEvPKhiiiiPKiPhiiE24s_output_group_start_col;
	// demoted variable
	.shared .align 4 .u32 _ZZ66mx_block_rearrange_2d_K_groups_rowmajor_128x4_vec_pipelined_kernelILi128ELi4EEvPKhiiiiPKiPhiiE23s_input_group_start_col;
	// demoted variable
	.shared .align 4 .u32 _ZZ66mx_block_rearrange_2d_K_groups_rowmajor_128x4_vec_pipelined_kernelILi128ELi4EEvPKhiiiiPKiPhiiE21s_input_group_end_col;
	// demoted variable
	.shared .align 4 .u32 _ZZ66mx_block_rearrange_2d_K_groups_rowmajor_128x4_vec_pipelined_kernelILi128ELi4EEvPKhiiiiPKiPhiiE22s_first_chunk_in_group;
	// demoted variable
	.shared .align 4 .u32 _ZZ66mx_block_rearrange_2d_K_groups_rowmajor_128x4_vec_pipelined_kernelILi128ELi4EEvPKhiiiiPKiPhiiE23s_num_chunks_to_process;
	ld.param.u64 	%rd18, [_Z66mx_block_rearrange_2d_K_groups_rowmajor_128x4_vec_pipelined_kernelILi128ELi4EEvPKhiiiiPKiPhii_param_0];
	ld.param.u32 	%r221, [_Z66mx_block_rearrange_2d_K_groups_rowmajor_128x4_vec_pipelined_kernelILi128ELi4EEvPKhiiiiPKiPhii_param_1];
	ld.param.u32 	%r222, [_Z66mx_block_rearrange_2d_K_groups_rowmajor_128x4_vec_pipelined_kernelILi128ELi4EEvPKhiiiiPKiPhii_param_2];
	ld.param.u32 	%r223, [_Z66mx_block_rearrange_2d_K_groups_rowmajor_128x4_vec_pipelined_kernelILi128ELi4EEvPKhiiiiPKiPhii_param_4];
	ld.param.u64 	%rd19, [_Z66mx_block_rearrange_2d_K_groups_rowmajor_128x4_vec_pipelined_kernelILi128ELi4EEvPKhiiiiPKiPhii_param_5];
	ld.param.u64 	%rd20, [_Z66mx_block_rearrange_2d_K_groups_rowmajor_128x4_vec_pipelined_kernelILi128ELi4EEvPKhiiiiPKiPhii_param_6];
	ld.param.u32 	%r224, [_Z66mx_block_rearrange_2d_K_groups_rowmajor_128x4_vec_pipelined_kernelILi128ELi4EEvPKhiiiiPKiPhii_param_8];
	cvta.to.global.u64 	%rd1, %rd20;
	cvta.to.global.u64 	%rd2, %rd19;
	mov.u32 	%r1, %ctaid.x;
	mov.u32 	%r2, %ctaid.y;
	mov.u32 	%r3, %tid.x;
	setp.ne.s32 	%p1, %r3, 0;
	@%p1 bra 	$L__BB10_15;
	setp.lt.s32 	%p2, %r224, 1;
	mov.b32 	%r902, 0;
	mov.u32 	%r901, %r902;
	@%p2 bra 	$L__BB10_3;
	ld.global.nc.u32 	%r227, [%rd2];
	add.s32 	%r228, %r227, 127;
	shr.s32 	%r229, %r228, 31;
	shr.u32 	%r230, %r229, 25;
	add.s32 	%r231, %r228, %r230;
	shr.s32 	%r232, %r231, 7;
	add.s32 	%r233, %r232, 3;
	shr.u32 	%r234, %r233, 30;
	add.s32 	%r235, %r233, %r234;
	shr.s32 	%r902, %r235, 2;
	st.shared.u32 	[_ZZ66mx_block_rearrange_2d_K_groups_rowmajor_128x4_vec_pipelined_kernelILi128ELi4EEvPKhiiiiPKiPhiiE11smem_cumsum], %r232;
	mov.u32 	%r236, _ZZ66mx_block_rearrange_2d_K_groups_rowmajor_128x4_vec_pipelined_kernelILi128ELi4EEvPKhiiiiPKiPhiiE11smem_cumsum;
	shl.b32 	%r237, %r224, 2;
	add.s32 	%r238, %r236, %r237;
	st.shared.u32 	[%r238], %r902;
	mov.b32 	%r901, 1;
$L__BB10_3:
	setp.ge.s32 	%p3, %r901, %r224;
	@%p3 bra 	$L__BB10_15;
	sub.s32 	%r7, %r224, %r901;
	and.b32  	%r8, %r7, 7;
	sub.s32 	%r239, %r901, %r224;
	setp.gt.u32 	%p4, %r239, -8;
	@%p4 bra 	$L__BB10_7;
	and.b32  	%r240, %r7, -8;
	neg.s32 	%r898, %r240;
	shl.b32 	%r241, %r901, 2;
	mov.u32 	%r242, _ZZ66mx_block_rearrange_2d_K_groups_rowmajor_128x4_vec_pipelined_kernelILi128ELi4EEvPKhiiiiPKiPhiiE11smem_cumsum;
	add.s32 	%r897, %r242, %r241;
	shl.b32 	%r11, %r224, 2;
	mul.wide.u32 	%rd21, %r901, 4;
	add.s64 	%rd22, %rd21, %rd2;
	add.s64 	%rd139, %rd22, 12;
$L__BB10_6:
	.pragma "nounroll";
	ld.global.nc.u32 	%r243, [%rd139+-16];
	ld.global.nc.u32 	%r244, [%rd139+-12];
	sub.s32 	%r245, %r244, %r243;
	add.s32 	%r246, %r245, 127;
	shr.s32 	%r247, %r246, 31;
	shr.u32 	%r248, %r247, 25;
	add.s32 	%r249, %r246, %r248;
	shr.s32 	%r250, %r249, 7;
	add.s32 	%r251, %r250, 3;
	shr.u32 	%r252, %r251, 30;
	add.s32 	%r253, %r251, %r252;
	shr.s32 	%r254, %r253, 2;
	st.shared.u32 	[%r897], %r250;
	add.s32 	%r255, %r254, %r902;
	add.s32 	%r256, %r897, %r11;
	st.shared.u32 	[%r256], %r255;
	ld.global.nc.u32 	%r257, [%rd139+-8];
	sub.s32 	%r258, %r257, %r244;
	add.s32 	%r259, %r258, 127;
	shr.s32 	%r260, %r259, 31;
	shr.u32 	%r261, %r260, 25;
	add.s32 	%r262, %r259, %r261;
	shr.s32 	%r263, %r262, 7;
	add.s32 	%r264, %r263, 3;
	shr.u32 	%r265, %r264, 30;
	add.s32 	%r266, %r264, %r265;
	shr.s32 	%r267, %r266, 2;
	st.shared.u32 	[%r897+4], %r263;
	add.s32 	%r268, %r267, %r255;
	st.shared.u32 	[%r256+4], %r268;
	ld.global.nc.u32 	%r269, [%rd139+-4];
	sub.s32 	%r270, %r269, %r257;
	add.s32 	%r271, %r270, 127;
	shr.s32 	%r272, %r271, 31;
	shr.u32 	%r273, %r272, 25;
	add.s32 	%r274, %r271, %r273;
	shr.s32 	%r275, %r274, 7;
	add.s32 	%r276, %r275, 3;
	shr.u32 	%r277, %r276, 30;
	add.s32 	%r278, %r276, %r277;
	shr.s32 	%r279, %r278, 2;
	st.shared.u32 	[%r897+8], %r275;
	add.s32 	%r280, %r279, %r268;
	st.shared.u32 	[%r256+8], %r280;
	ld.global.nc.u32 	%r281, [%rd139];
	sub.s32 	%r282, %r281, %r269;
	add.s32 	%r283, %r282, 127;
	shr.s32 	%r284, %r283, 31;
	shr.u32 	%r285, %r284, 25;
	add.s32 	%r286, %r283, %r285;
	shr.s32 	%r287, %r286, 7;
	add.s32 	%r288, %r287, 3;
	shr.u32 	%r289, %r288, 30;
	add.s32 	%r290, %r288, %r289;
	shr.s32 	%r291, %r290, 2;
	st.shared.u32 	[%r897+12], %r287;
	add.s32 	%r292, %r291, %r280;
	st.shared.u32 	[%r256+12], %r292;
	ld.global.nc.u32 	%r293, [%rd139+4];
	sub.s32 	%r294, %r293, %r281;
	add.s32 	%r295, %r294, 127;
	shr.s32 	%r296, %r295, 31;
	shr.u32 	%r297, %r296, 25;
	add.s32 	%r298, %r295, %r297;
	shr.s32 	%r299, %r298, 7;
	add.s32 	%r300, %r299, 3;
	shr.u32 	%r301, %r300, 30;
	add.s32 	%r302, %r300, %r301;
	shr.s32 	%r303, %r302, 2;
	st.shared.u32 	[%r897+16], %r299;
	add.s32 	%r304, %r303, %r292;
	st.shared.u32 	[%r256+16], %r304;
	ld.global.nc.u32 	%r305, [%rd139+8];
	sub.s32 	%r306, %r305, %r293;
	add.s32 	%r307, %r306, 127;
	shr.s32 	%r308, %r307, 31;
	shr.u32 	%r309, %r308, 25;
	add.s32 	%r310, %r307, %r309;
	shr.s32 	%r311, %r310, 7;
	add.s32 	%r312, %r311, 3;
	shr.u32 	%r313, %r312, 30;
	add.s32 	%r314, %r312, %r313;
	shr.s32 	%r315, %r314, 2;
	st.shared.u32 	[%r897+20], %r311;
	add.s32 	%r316, %r315, %r304;
	st.shared.u32 	[%r256+20], %r316;
	ld.global.nc.u32 	%r317, [%rd139+12];
	sub.s32 	%r318, %r317, %r305;
	add.s32 	%r319, %r318, 127;
	shr.s32 	%r320, %r319, 31;
	shr.u32 	%r321, %r320, 25;
	add.s32 	%r322, %r319, %r321;
	shr.s32 	%r323, %r322, 7;
	add.s32 	%r324, %r323, 3;
	shr.u32 	%r325, %r324, 30;
	add.s32 	%r326, %r324, %r325;
	shr.s32 	%r327, %r326, 2;
	st.shared.u32 	[%r897+24], %r323;
	add.s32 	%r328, %r327, %r316;
	st.shared.u32 	[%r256+24], %r328;
	ld.global.nc.u32 	%r329, [%rd139+16];
	sub.s32 	%r330, %r329, %r317;
	add.s32 	%r331, %r330, 127;
	shr.s32 	%r332, %r331, 31;
	shr.u32 	%r333, %r332, 25;
	add.s32 	%r334, %r331, %r333;
	shr.s32 	%r335, %r334, 7;
	add.s32 	%r336, %r335, 3;
	shr.u32 	%r337, %r336, 30;
	add.s32 	%r338, %r336, %r337;
	shr.s32 	%r339, %r338, 2;
	st.shared.u32 	[%r897+28], %r335;
	add.s32 	%r902, %r339, %r328;
	st.shared.u32 	[%r256+28], %r902;
	add.s32 	%r901, %r901, 8;
	add.s32 	%r898, %r898, 8;
	add.s32 	%r897, %r897, 32;
	add.s64 	%rd139, %rd139, 32;
	setp.ne.s32 	%p5, %r898, 0;
	@%p5 bra 	$L__BB10_6;
$L__BB10_7:
	setp.eq.s32 	%p6, %r8, 0;
	@%p6 bra 	$L__BB10_15;
	and.b32  	%r22, %r7, 3;
	setp.lt.u32 	%p7, %r8, 4;
	@%p7 bra 	$L__BB10_10;
	mul.wide.s32 	%rd23, %r901, 4;
	add.s64 	%rd24, %rd2, %rd23;
	ld.global.nc.u32 	%r340, [%rd24+-4];
	mul.wide.u32 	%rd25, %r901, 4;
	add.s64 	%rd26, %rd2, %rd25;
	ld.global.nc.u32 	%r341, [%rd26];
	sub.s32 	%r342, %r341, %r340;
	add.s32 	%r343, %r342, 127;
	shr.s32 	%r344, %r343, 31;
	shr.u32 	%r345, %r344, 25;
	add.s32 	%r346, %r343, %r345;
	shr.s32 	%r347, %r346, 7;
	add.s32 	%r348, %r347, 3;
	shr.u32 	%r349, %r348, 30;
	add.s32 	%r350, %r348, %r349;
	shr.s32 	%r351, %r350, 2;
	shl.b32 	%r352, %r901, 2;
	mov.u32 	%r353, _ZZ66mx_block_rearrange_2d_K_groups_rowmajor_128x4_vec_pipelined_kernelILi128ELi4EEvPKhiiiiPKiPhiiE11smem_cumsum;
	add.s32 	%r354, %r353, %r352;
	st.shared.u32 	[%r354], %r347;
	add.s32 	%r355, %r351, %r902;
	shl.b32 	%r356, %r224, 2;
	add.s32 	%r357, %r354, %r356;
	st.shared.u32 	[%r357], %r355;
	add.s32 	%r358, %r901, 1;
	mul.wide.u32 	%rd27, %r358, 4;
	add.s64 	%rd28, %rd2, %rd27;
	ld.global.nc.u32 	%r359, [%rd28];
	sub.s32 	%r360, %r359, %r341;
	add.s32 	%r361, %r360, 127;
	shr.s32 	%r362, %r361, 31;
	shr.u32 	%r363, %r362, 25;
	add.s32 	%r364, %r361, %r363;
	shr.s32 	%r365, %r364, 7;
	add.s32 	%r366, %r365, 3;
	shr.u32 	%r367, %r366, 30;
	add.s32 	%r368, %r366, %r367;
	shr.s32 	%r369, %r368, 2;
	st.shared.u32 	[%r354+4], %r365;
	add.s32 	%r370, %r369, %r355;
	st.shared.u32 	[%r357+4], %r370;
	add.s32 	%r371, %r901, 2;
	ld.global.nc.u32 	%r372, [%rd24+4];
	mul.wide.u32 	%rd29, %r371, 4;
	add.s64 	%rd30, %rd2, %rd29;
	ld.global.nc.u32 	%r373, [%rd30];
	sub.s32 	%r374, %r373, %r372;
	add.s32 	%r375, %r374, 127;
	shr.s32 	%r376, %r375, 31;
	shr.u32 	%r377, %r376, 25;
	add.s32 	%r378, %r375, %r377;
	shr.s32 	%r379, %r378, 7;
	add.s32 	%r380, %r379, 3;
	shr.u32 	%r381, %r380, 30;
	add.s32 	%r382, %r380, %r381;
	shr.s32 	%r383, %r382, 2;
	st.shared.u32 	[%r354+8], %r379;
	add.s32 	%r384, %r383, %r370;
	st.shared.u32 	[%r357+8], %r384;
	ld.global.nc.u32 	%r385, [%rd24+8];
	ld.global.nc.u32 	%r386, [%rd26+12];
	sub.s32 	%r387, %r386, %r385;
	add.s32 	%r388, %r387, 127;
	shr.s32 	%r389, %r388, 31;
	shr.u32 	%r390, %r389, 25;
	add.s32 	%r391, %r388, %r390;
	shr.s32 	%r392, %r391, 7;
	add.s32 	%r393, %r392, 3;
	shr.u32 	%r394, %r393, 30;
	add.s32 	%r395, %r393, %r394;
	shr.s32 	%r396, %r395, 2;
	st.shared.u32 	[%r354+12], %r392;
	add.s32 	%r902, %r396, %r384;
	st.shared.u32 	[%r357+12], %r902;
	add.s32 	%r901, %r901, 4;
$L__BB10_10:
	setp.eq.s32 	%p8, %r22, 0;
	@%p8 bra 	$L__BB10_15;
	setp.eq.s32 	%p9, %r22, 1;
	@%p9 bra 	$L__BB10_13;
	mul.wide.s32 	%rd31, %r901, 4;
	add.s64 	%rd32, %rd2, %rd31;
	ld.global.nc.u32 	%r397, [%rd32+-4];
	mul.wide.u32 	%rd33, %r901, 4;
	add.s64 	%rd34, %rd2, %rd33;
	ld.global.nc.u32 	%r398, [%rd34];
	sub.s32 	%r399, %r398, %r397;
	add.s32 	%r400, %r399, 127;
	shr.s32 	%r401, %r400, 31;
	shr.u32 	%r402, %r401, 25;
	add.s32 	%r403, %r400, %r402;
	shr.s32 	%r404, %r403, 7;
	add.s32 	%r405, %r404, 3;
	shr.u32 	%r406, %r405, 30;
	add.s32 	%r407, %r405, %r406;
	shr.s32 	%r408, %r407, 2;
	shl.b32 	%r409, %r901, 2;
	mov.u32 	%r410, _ZZ66mx_block_rearrange_2d_K_groups_rowmajor_128x4_vec_pipelined_kernelILi128ELi4EEvPKhiiiiPKiPhiiE11smem_cumsum;
	add.s32 	%r411, %r410, %r409;
	st.shared.u32 	[%r411], %r404;
	add.s32 	%r412, %r408, %r902;
	shl.b32 	%r413, %r224, 2;
	add.s32 	%r414, %r411, %r413;
	st.shared.u32 	[%r414], %r412;
	ld.global.nc.u32 	%r415, [%rd34+4];
	sub.s32 	%r416, %r415, %r398;
	add.s32 	%r417, %r416, 127;
	shr.s32 	%r418, %r417, 31;
	shr.u32 	%r419, %r418, 25;
	add.s32 	%r420, %r417, %r419;
	shr.s32 	%r421, %r420, 7;
	add.s32 	%r422, %r421, 3;
	shr.u32 	%r423, %r422, 30;
	add.s32 	%r424, %r422, %r423;
	shr.s32 	%r425, %r424, 2;
	st.shared.u32 	[%r411+4], %r421;
	add.s32 	%r902, %r425, %r412;
	st.shared.u32 	[%r414+4], %r902;
	add.s32 	%r901, %r901, 2;
$L__BB10_13:
	and.b32  	%r426, %r7, 1;
	setp.eq.b32 	%p10, %r426, 1;
	not.pred 	%p11, %p10;
	@%p11 bra 	$L__BB10_15;
	mul.wide.s32 	%rd35, %r901, 4;
	add.s64 	%rd36, %rd2, %rd35;
	ld.global.nc.u32 	%r427, [%rd36+-4];
	mul.wide.u32 	%rd37, %r901, 4;
	add.s64 	%rd38, %rd2, %rd37;
	ld.global.nc.u32 	%r428, [%rd38];
	sub.s32 	%r429, %r428, %r427;
	add.s32 	%r430, %r429, 127;
	shr.s32 	%r431, %r430, 31;
	shr.u32 	%r432, %r431, 25;
	add.s32 	%r433, %r430, %r432;
	shr.s32 	%r434, %r433, 7;
	add.s32 	%r435, %r434, 3;
	shr.u32 	%r436, %r435, 30;
	add.s32 	%r437, %r435, %r436;
	shr.s32 	%r438, %r437, 2;
	shl.b32 	%r439, %r901, 2;
	mov.u32 	%r440, _ZZ66mx_block_rearrange_2d_K_groups_rowmajor_128x4_vec_pipelined_kernelILi128ELi4EEvPKhiiiiPKiPhiiE11smem_cumsum;
	add.s32 	%r441, %r440, %r439;
	st.shared.u32 	[%r441], %r434;
	add.s32 	%r442, %r438, %r902;
	shl.b32 	%r443, %r224, 2;
	add.s32 	%r444, %r441, %r443;
	st.shared.u32 	[%r444], %r442;
$L__BB10_15:
	bar.sync 	0;
	setp.lt.s32 	%p12, %r224, 1;
	@%p12 bra 	$L__BB10_19;
	mov.b32 	%r31, 0;
	mov.u32 	%r448, _ZZ66mx_block_rearrange_2d_K_groups_rowmajor_128x4_vec_pipelined_kernelILi128ELi4EEvPKhiiiiPKiPhiiE11smem_cumsum;
	mov.u32 	%r908, %r31;
$L__BB10_17:
	add.s32 	%r446, %r31, %r224;
	shl.b32 	%r447, %r446, 2;
	add.s32 	%r449, %r448, %r447;
	ld.shared.u32 	%r33, [%r449];
	setp.lt.s32 	%p13, %r1, %r33;
	@%p13 bra 	$L__BB10_20;
	add.s32 	%r31, %r31, 1;
	setp.eq.s32 	%p14, %r31, %r224;
	mov.u32 	%r908, %r33;
	@%p14 bra 	$L__BB10_19;
	bra.uni 	$L__BB10_17;
$L__BB10_19:
	setp.eq.s32 	%p15, %r3, 0;
	mov.b32 	%r909, 0;
	mov.u32 	%r910, %r909;
	mov.u32 	%r911, %r909;
	mov.u32 	%r912, %r909;
	@%p15 bra 	$L__BB10_23;
	bra.uni 	$L__BB10_44;
$L__BB10_20:
	setp.eq.s32 	%p16, %r3, 0;
	sub.s32 	%r451, %r1, %r908;
	shl.b32 	%r909, %r451, 2;
	@%p16 bra 	$L__BB10_21;
	bra.uni 	$L__BB10_44;
$L__BB10_21:
	shl.b32 	%r453, %r31, 2;
	add.s32 	%r455, %r448, %r453;
	ld.shared.u32 	%r456, [%r455];
	sub.s32 	%r911, %r456, %r909;
	setp.eq.s32 	%p17, %r31, 0;
	mov.b32 	%r910, 0;
	mov.u32 	%r912, %r910;
	@%p17 bra 	$L__BB10_23;
	mul.wide.u32 	%rd39, %r31, 4;
	add.s64 	%rd40, %rd2, %rd39;
	ld.global.nc.u32 	%r912, [%rd40+-4];
	mov.u32 	%r910, %r31;
$L__BB10_23:
	st.shared.u32 	[_ZZ66mx_block_rearrange_2d_K_groups_rowmajor_128x4_vec_pipelined_kernelILi128ELi4EEvPKhiiiiPKiPhiiE23s_input_group_start_col], %r912;
	mul.wide.u32 	%rd41, %r910, 4;
	add.s64 	%rd42, %rd2, %rd41;
	ld.global.nc.u32 	%r458, [%rd42];
	st.shared.u32 	[_ZZ66mx_block_rearrange_2d_K_groups_rowmajor_128x4_vec_pipelined_kernelILi128ELi4EEvPKhiiiiPKiPhiiE21s_input_group_end_col], %r458;
	st.shared.u32 	[_ZZ66mx_block_rearrange_2d_K_groups_rowmajor_128x4_vec_pipelined_kernelILi128ELi4EEvPKhiiiiPKiPhiiE22s_first_chunk_in_group], %r909;
	setp.eq.s32 	%p18, %r910, 0;
	mov.b32 	%r929, 0;
	@%p18 bra 	$L__BB10_43;
	and.b32  	%r42, %r910, 7;
	setp.lt.u32 	%p19, %r910, 8;
	mov.b32 	%r922, 0;
	mov.u32 	%r929, %r922;
	@%p19 bra 	$L__BB10_29;
	and.b32  	%r922, %r910, 2147483640;
	and.b32  	%r462, %r910, -8;
	neg.s32 	%r913, %r462;
	add.s64 	%rd140, %rd2, 12;
	mov.b32 	%r914, 0;
	mov.u32 	%r929, %r914;
$L__BB10_26:
	.pragma "nounroll";
	setp.eq.s32 	%p20, %r914, 0;
	mov.b32 	%r916, 3;
	@%p20 bra 	$L__BB10_28;
	ld.global.nc.u32 	%r464, [%rd140+-16];
	sub.s32 	%r916, 3, %r464;
$L__BB10_28:
	ld.global.nc.u32 	%r465, [%rd140+-12];
	add.s32 	%r466, %r916, %r465;
	shr.s32 	%r467, %r466, 31;
	shr.u32 	%r468, %r467, 30;
	add.s32 	%r469, %r466, %r468;
	shr.s32 	%r470, %r469, 2;
	ld.global.nc.u32 	%r471, [%rd140+-8];
	sub.s32 	%r472, %r471, %r465;
	add.s32 	%r473, %r472, 3;
	shr.s32 	%r474, %r473, 31;
	shr.u32 	%r475, %r474, 30;
	add.s32 	%r476, %r473, %r475;
	shr.s32 	%r477, %r476, 2;
	add.s32 	%r478, %r470, %r477;
	ld.global.nc.u32 	%r479, [%rd140+-4];
	sub.s32 	%r480, %r479, %r471;
	add.s32 	%r481, %r480, 3;
	shr.s32 	%r482, %r481, 31;
	shr.u32 	%r483, %r482, 30;
	add.s32 	%r484, %r481, %r483;
	shr.s32 	%r485, %r484, 2;
	add.s32 	%r486, %r478, %r485;
	ld.global.nc.u32 	%r487, [%rd140];
	sub.s32 	%r488, %r487, %r479;
	add.s32 	%r489, %r488, 3;
	shr.s32 	%r490, %r489, 31;
	shr.u32 	%r491, %r490, 30;
	add.s32 	%r492, %r489, %r491;
	shr.s32 	%r493, %r492, 2;
	add.s32 	%r494, %r486, %r493;
	ld.global.nc.u32 	%r495, [%rd140+4];
	sub.s32 	%r496, %r495, %r487;
	add.s32 	%r497, %r496, 3;
	shr.s32 	%r498, %r497, 31;
	shr.u32 	%r499, %r498, 30;
	add.s32 	%r500, %r497, %r499;
	shr.u32 	%r501, %r500, 2;
	add.s32 	%r502, %r494, %r501;
	ld.global.nc.u32 	%r503, [%rd140+8];
	sub.s32 	%r504, %r503, %r495;
	add.s32 	%r505, %r504, 3;
	shr.s32 	%r506, %r505, 31;
	shr.u32 	%r507, %r506, 30;
	add.s32 	%r508, %r505, %r507;
	shr.u32 	%r509, %r508, 2;
	add.s32 	%r510, %r502, %r509;
	ld.global.nc.u32 	%r511, [%rd140+12];
	sub.s32 	%r512, %r511, %r503;
	add.s32 	%r513, %r512, 3;
	shr.s32 	%r514, %r513, 31;
	shr.u32 	%r515, %r514, 30;
	add.s32 	%r516, %r513, %r515;
	shr.u32 	%r517, %r516, 2;
	add.s32 	%r518, %r510, %r517;
	ld.global.nc.u32 	%r519, [%rd140+16];
	sub.s32 	%r520, %r519, %r511;
	add.s32 	%r521, %r520, 3;
	shr.s32 	%r522, %r521, 31;
	shr.u32 	%r523, %r522, 30;
	add.s32 	%r524, %r521, %r523;
	shr.u32 	%r525, %r524, 2;
	add.s32 	%r526, %r518, %r525;
	shl.b32 	%r527, %r526, 2;
	add.s32 	%r929, %r527, %r929;
	add.s32 	%r914, %r914, 8;
	add.s32 	%r913, %r913, 8;
	add.s64 	%rd140, %rd140, 32;
	setp.ne.s32 	%p21, %r913, 0;
	@%p21 bra 	$L__BB10_26;
$L__BB10_29:
	setp.eq.s32 	%p22, %r42, 0;
	@%p22 bra 	$L__BB10_43;
	and.b32  	%r56, %r910, 3;
	setp.lt.u32 	%p23, %r42, 4;
	@%p23 bra 	$L__BB10_34;
	setp.eq.s32 	%p24, %r922, 0;
	mul.wide.u32 	%rd43, %r922, 4;
	add.s64 	%rd9, %rd2, %rd43;
	mov.b32 	%r920, 3;
	@%p24 bra 	$L__BB10_33;
	ld.global.nc.u32 	%r530, [%rd9+-4];
	sub.s32 	%r920, 3, %r530;
$L__BB10_33:
	ld.global.nc.u32 	%r531, [%rd9];
	add.s32 	%r532, %r920, %r531;
	shr.s32 	%r533, %r532, 31;
	shr.u32 	%r534, %r533, 30;
	add.s32 	%r535, %r532, %r534;
	shr.u32 	%r536, %r535, 2;
	ld.global.nc.u32 	%r537, [%rd9+4];
	sub.s32 	%r538, %r537, %r531;
	add.s32 	%r539, %r538, 3;
	shr.s32 	%r540, %r539, 31;
	shr.u32 	%r541, %r540, 30;
	add.s32 	%r542, %r539, %r541;
	shr.u32 	%r543, %r542, 2;
	add.s32 	%r544, %r536, %r543;
	ld.global.nc.u32 	%r545, [%rd9+8];
	sub.s32 	%r546, %r545, %r537;
	add.s32 	%r547, %r546, 3;
	shr.s32 	%r548, %r547, 31;
	shr.u32 	%r549, %r548, 30;
	add.s32 	%r550, %r547, %r549;
	shr.u32 	%r551, %r550, 2;
	add.s32 	%r552, %r544, %r551;
	ld.global.nc.u32 	%r553, [%rd9+12];
	sub.s32 	%r554, %r553, %r545;
	add.s32 	%r555, %r554, 3;
	shr.s32 	%r556, %r555, 31;
	shr.u32 	%r557, %r556, 30;
	add.s32 	%r558, %r555, %r557;
	shr.u32 	%r559, %r558, 2;
	add.s32 	%r560, %r552, %r559;
	shl.b32 	%r561, %r560, 2;
	add.s32 	%r929, %r561, %r929;
	add.s32 	%r922, %r922, 4;
$L__BB10_34:
	setp.eq.s32 	%p25, %r56, 0;
	@%p25 bra 	$L__BB10_43;
	setp.eq.s32 	%p26, %r56, 1;
	@%p26 bra 	$L__BB10_39;
	setp.eq.s32 	%p27, %r922, 0;
	mul.wide.s32 	%rd44, %r922, 4;
	add.s64 	%rd10, %rd2, %rd44;
	mov.b32 	%r924, 3;
	@%p27 bra 	$L__BB10_38;
	ld.global.nc.u32 	%r564, [%rd10+-4];
	sub.s32 	%r924, 3, %r564;
$L__BB10_38:
	ld.global.nc.u32 	%r565, [%rd10];
	add.s32 	%r566, %r924, %r565;
	shr.s32 	%r567, %r566, 31;
	shr.u32 	%r568, %r567, 30;
	add.s32 	%r569, %r566, %r568;
	shr.u32 	%r570, %r569, 2;
	ld.global.nc.u32 	%r571, [%rd10+4];
	sub.s32 	%r572, %r571, %r565;
	add.s32 	%r573, %r572, 3;
	shr.s32 	%r574, %r573, 31;
	shr.u32 	%r575, %r574, 30;
	add.s32 	%r576, %r573, %r575;
	shr.u32 	%r577, %r576, 2;
	add.s32 	%r578, %r570, %r577;
	shl.b32 	%r579, %r578, 2;
	add.s32 	%r929, %r579, %r929;
	add.s32 	%r922, %r922, 2;
$L__BB10_39:
	and.b32  	%r580, %r910, 1;
	setp.eq.b32 	%p28, %r580, 1;
	not.pred 	%p29, %p28;
	@%p29 bra 	$L__BB10_43;
	setp.eq.s32 	%p30, %r922, 0;
	mul.wide.s32 	%rd45, %r922, 4;
	add.s64 	%rd11, %rd2, %rd45;
	mov.b32 	%r928, 3;
	@%p30 bra 	$L__BB10_42;
	ld.global.nc.u32 	%r582, [%rd11+-4];
	sub.s32 	%r928, 3, %r582;
$L__BB10_42:
	ld.global.nc.u32 	%r583, [%rd11];
	add.s32 	%r584, %r928, %r583;
	shr.s32 	%r585, %r584, 31;
	shr.u32 	%r586, %r585, 30;
	add.s32 	%r587, %r584, %r586;
	and.b32  	%r588, %r587, -4;
	add.s32 	%r929, %r588, %r929;
$L__BB10_43:
	st.shared.u32 	[_ZZ66mx_block_rearrange_2d_K_groups_rowmajor_128x4_vec_pipelined_kernelILi128ELi4EEvPKhiiiiPKiPhiiE24s_output_group_start_col], %r929;
	setp.gt.s32 	%p31, %r911, 0;
	min.u32 	%r589, %r911, 4;
	selp.b32 	%r590, %r589, 0, %p31;
	st.shared.u32 	[_ZZ66mx_block_rearrange_2d_K_groups_rowmajor_128x4_vec_pipelined_kernelILi128ELi4EEvPKhiiiiPKiPhiiE23s_num_chunks_to_process], %r590;
$L__BB10_44:
	bar.sync 	0;
	ld.shared.u32 	%r75, [_ZZ66mx_block_rearrange_2d_K_groups_rowmajor_128x4_vec_pipelined_kernelILi128ELi4EEvPKhiiiiPKiPhiiE23s_input_group_start_col];
	ld.shared.u32 	%r76, [_ZZ66mx_block_rearrange_2d_K_groups_rowmajor_128x4_vec_pipelined_kernelILi128ELi4EEvPKhiiiiPKiPhiiE21s_input_group_end_col];
	ld.shared.u32 	%r77, [_ZZ66mx_block_rearrange_2d_K_groups_rowmajor_128x4_vec_pipelined_kernelILi128ELi4EEvPKhiiiiPKiPhiiE22s_first_chunk_in_group];
	ld.shared.u32 	%r78, [_ZZ66mx_block_rearrange_2d_K_groups_rowmajor_128x4_vec_pipelined_kernelILi128ELi4EEvPKhiiiiPKiPhiiE23s_num_chunks_to_process];
	setp.lt.s32 	%p32, %r78, 1;
	@%p32 bra 	$L__BB10_165;
	ld.shared.u32 	%r591, [_ZZ66mx_block_rearrange_2d_K_groups_rowmajor_128x4_vec_pipelined_kernelILi128ELi4EEvPKhiiiiPKiPhiiE24s_output_group_start_col];
	shl.b32 	%r592, %r2, 7;
	shr.u32 	%r79, %r3, 3;
	and.b32  	%r80, %r3, 7;
	or.b32  	%r81, %r592, %r79;
	shl.b32 	%r593, %r3, 1;
	and.b32  	%r594, %r593, 496;
	shr.u32 	%r595, %r3, 6;
	and.b32  	%r596, %r595, 12;
	or.b32  	%r82, %r594, %r596;
	shl.b32 	%r597, %r3, 4;
	and.b32  	%r83, %r597, 112;
	mul.lo.s32 	%r84, %r591, %r223;
	sub.s32 	%r598, %r76, %r75;
	add.s32 	%r599, %r598, 3;
	shr.s32 	%r600, %r599, 31;
	shr.u32 	%r601, %r600, 30;
	add.s32 	%r602, %r599, %r601;
	shl.b32 	%r603, %r602, 7;
	and.b32  	%r85, %r603, -512;
	cvt.u64.u32 	%rd46, %r81;
	cvt.s64.s32 	%rd47, %r221;
	mad.lo.s64 	%rd12, %rd47, %rd46, %rd18;
	setp.ne.s32 	%p33, %r78, 1;
	@%p33 bra 	$L__BB10_85;
	setp.ge.s32 	%p81, %r81, %r222;
	shl.b32 	%r782, %r77, 7;
	add.s32 	%r86, %r782, %r75;
	sub.s32 	%r783, %r76, %r86;
	min.s32 	%r87, %r783, 128;
	setp.le.s32 	%p82, %r87, %r83;
	shl.b32 	%r785, %r79, 7;
	or.b32  	%r88, %r785, %r83;
	mov.u32 	%r786, _ZZ66mx_block_rearrange_2d_K_groups_rowmajor_128x4_vec_pipelined_kernelILi128ELi4EEvPKhiiiiPKiPhiiE4smem;
	add.s32 	%r89, %r786, %r88;
	or.pred  	%p83, %p81, %p82;
	@%p83 bra 	$L__BB10_82;
	cvt.s64.s32 	%rd106, %r86;
	cvt.u64.u32 	%rd107, %r83;
	add.s64 	%rd108, %rd106, %rd107;
	add.s64 	%rd13, %rd12, %rd108;
	and.b64  	%rd109, %rd13, 15;
	setp.ne.s64 	%p84, %rd109, 0;
	add.s32 	%r789, %r83, 16;
	setp.gt.u32 	%p85, %r789, %r87;
	or.pred  	%p86, %p85, %p84;
	@%p86 bra 	$L__BB10_49;
	cvt.u64.u32 	%rd128, %r88;
	cvt.u64.u32 	%rd129, %r786;
	cvta.shared.u64 	%rd130, %rd129;
	add.s64 	%rd126, %rd130, %rd128;
	// begin inline asm
	cp.async.cg.shared.global [%rd126], [%rd13], 16;

	// end inline asm
	bra.uni 	$L__BB10_83;
$L__BB10_49:
	sub.s32 	%r90, %r87, %r83;
	setp.lt.s32 	%p87, %r90, 1;
	mov.b32 	%r931, 0;
	@%p87 bra 	$L__BB10_51;
	// begin inline asm
	ld.global.nc.u8 %r791, [%rd13];
	// end inline asm
	and.b32  	%r931, %r791, 255;
$L__BB10_51:
	setp.lt.s32 	%p88, %r90, 2;
	@%p88 bra 	$L__BB10_53;
	add.s64 	%rd111, %rd13, 1;
	// begin inline asm
	ld.global.nc.u8 %r792, [%rd111];
	// end inline asm
	shl.b32 	%r793, %r792, 8;
	and.b32  	%r794, %r793, 65280;
	or.b32  	%r931, %r931, %r794;
$L__BB10_53:
	setp.lt.s32 	%p89, %r90, 3;
	@%p89 bra 	$L__BB10_55;
	add.s64 	%rd112, %rd13, 2;
	// begin inline asm
	ld.global.nc.u8 %r795, [%rd112];
	// end inline asm
	shl.b32 	%r796, %r795, 16;
	and.b32  	%r797, %r796, 16711680;
	or.b32  	%r931, %r931, %r797;
$L__BB10_55:
	setp.lt.s32 	%p90, %r90, 4;
	@%p90 bra 	$L__BB10_57;
	add.s64 	%rd113, %rd13, 3;
	// begin inline asm
	ld.global.nc.u8 %r798, [%rd113];
	// end inline asm
	shl.b32 	%r799, %r798, 24;
	or.b32  	%r931, %r931, %r799;
$L__BB10_57:
	setp.lt.s32 	%p91, %r90, 5;
	mov.b32 	%r935, 0;
	@%p91 bra 	$L__BB10_59;
	add.s64 	%rd114, %rd13, 4;
	// begin inline asm
	ld.global.nc.u8 %r801, [%rd114];
	// end inline asm
	and.b32  	%r935, %r801, 255;
$L__BB10_59:
	setp.lt.s32 	%p92, %r90, 6;
	@%p92 bra 	$L__BB10_61;
	add.s64 	%rd115, %rd13, 5;
	// begin inline asm
	ld.global.nc.u8 %r802, [%rd115];
	// end inline asm
	shl.b32 	%r803, %r802, 8;
	and.b32  	%r804, %r803, 65280;
	or.b32  	%r935, %r935, %r804;
$L__BB10_61:
	setp.lt.s32 	%p93, %r90, 7;
	@%p93 bra 	$L__BB10_63;
	add.s64 	%rd116, %rd13, 6;
	// begin inline asm
	ld.global.nc.u8 %r805, [%rd116];
	// end inline asm
	shl.b32 	%r806, %r805, 16;
	and.b32  	%r807, %r806, 16711680;
	or.b32  	%r935, %r935, %r807;
$L__BB10_63:
	setp.lt.s32 	%p94, %r90, 8;
	@%p94 bra 	$L__BB10_65;
	add.s64 	%rd117, %rd13, 7;
	// begin inline asm
	ld.global.nc.u8 %r808, [%rd117];
	// end inline asm
	shl.b32 	%r809, %r808, 24;
	or.b32  	%r935, %r935, %r809;
$L__BB10_65:
	setp.lt.s32 	%p95, %r90, 9;
	mov.b32 	%r939, 0;
	@%p95 bra 	$L__BB10_67;
	add.s64 	%rd118, %rd13, 8;
	// begin inline asm
	ld.global.nc.u8 %r811, [%rd118];
	// end inline asm
	and.b32  	%r939, %r811, 255;
$L__BB10_67:
	setp.lt.s32 	%p96, %r90, 10;
	@%p96 bra 	$L__BB10_69;
	add.s64 	%rd119, %rd13, 9;
	// begin inline asm
	ld.global.nc.u8 %r812, [%rd119];
	// end inline asm
	shl.b32 	%r813, %r812, 8;
	and.b32  	%r814, %r813, 65280;
	or.b32  	%r939, %r939, %r814;
$L__BB10_69:
	setp.lt.s32 	%p97, %r90, 11;
	@%p97 bra 	$L__BB10_71;
	add.s64 	%rd120, %rd13, 10;
	// begin inline asm
	ld.global.nc.u8 %r815, [%rd120];
	// end inline asm
	shl.b32 	%r816, %r815, 16;
	and.b32  	%r817, %r816, 16711680;
	or.b32  	%r939, %r939, %r817;
$L__BB10_71:
	setp.lt.s32 	%p98, %r90, 12;
	@%p98 bra 	$L__BB10_73;
	add.s64 	%rd121, %rd13, 11;
	// begin inline asm
	ld.global.nc.u8 %r818, [%rd121];
	// end inline asm
	shl.b32 	%r819, %r818, 24;
	or.b32  	%r939, %r939, %r819;
$L__BB10_73:
	setp.lt.s32 	%p99, %r90, 13;
	mov.b32 	%r943, 0;
	@%p99 bra 	$L__BB10_75;
	add.s64 	%rd122, %rd13, 12;
	// begin inline asm
	ld.global.nc.u8 %r821, [%rd122];
	// end inline asm
	and.b32  	%r943, %r821, 255;
$L__BB10_75:
	setp.lt.s32 	%p100, %r90, 14;
	@%p100 bra 	$L__BB10_77;
	add.s64 	%rd123, %rd13, 13;
	// begin inline asm
	ld.global.nc.u8 %r822, [%rd123];
	// end inline asm
	shl.b32 	%r823, %r822, 8;
	and.b32  	%r824, %r823, 65280;
	or.b32  	%r943, %r943, %r824;
$L__BB10_77:
	setp.lt.s32 	%p101, %r90, 15;
	@%p101 bra 	$L__BB10_79;
	add.s64 	%rd124, %rd13, 14;
	// begin inline asm
	ld.global.nc.u8 %r825, [%rd124];
	// end inline asm
	shl.b32 	%r826, %r825, 16;
	and.b32  	%r827, %r826, 16711680;
	or.b32  	%r943, %r943, %r827;
$L__BB10_79:
	setp.lt.s32 	%p102, %r90, 16;
	@%p102 bra 	$L__BB10_81;
	add.s64 	%rd125, %rd13, 15;
	// begin inline asm
	ld.global.nc.u8 %r828, [%rd125];
	// end inline asm
	shl.b32 	%r829, %r828, 24;
	or.b32  	%r943, %r943, %r829;
$L__BB10_81:
	st.shared.v4.u32 	[%r89], {%r931, %r935, %r939, %r943};
	bra.uni 	$L__BB10_83;
$L__BB10_82:
	mov.b32 	%r787, 0;
	st.shared.v4.u32 	[%r89], {%r787, %r787, %r787, %r787};
$L__BB10_83:
	// begin inline asm
	cp.async.commit_group;

	// end inline asm
	// begin inline asm
	cp.async.wait_group 0;

	// end inline asm
	bar.sync 	0;
	ld.shared.v4.u32 	{%r831, %r832, %r833, %r834}, [%r89];
	bar.sync 	0;
	shl.b32 	%r835, %r3, 2;
	shr.u32 	%r836, %r82, 5;
	xor.b32  	%r837, %r836, %r835;
	and.b32  	%r838, %r837, 12;
	xor.b32  	%r839, %r838, %r82;
	shl.b32 	%r840, %r80, 11;
	or.b32  	%r841, %r840, %r839;
	add.s32 	%r843, %r786, %r841;
	st.shared.u32 	[%r843], %r831;
	st.shared.u32 	[%r843+512], %r832;
	st.shared.u32 	[%r843+1024], %r833;
	st.shared.u32 	[%r843+1536], %r834;
	bar.sync 	0;
	mul.lo.s32 	%r123, %r85, %r2;
	add.s32 	%r844, %r87, 3;
	shr.s32 	%r845, %r844, 31;
	shr.u32 	%r846, %r845, 30;
	add.s32 	%r847, %r844, %r846;
	shl.b32 	%r848, %r847, 7;
	and.b32  	%r849, %r848, -512;
	setp.ge.s32 	%p103, %r597, %r849;
	@%p103 bra 	$L__BB10_165;
	shl.b32 	%r850, %r77, 14;
	cvt.s64.s32 	%rd131, %r850;
	cvt.s64.s32 	%rd132, %r123;
	cvt.s64.s32 	%rd133, %r84;
	and.b32  	%r851, %r597, 15872;
	and.b32  	%r852, %r597, 496;
	shr.u32 	%r853, %r3, 5;
	shr.u32 	%r854, %r3, 1;
	xor.b32  	%r855, %r853, %r854;
	and.b32  	%r856, %r855, 12;
	or.b32  	%r857, %r856, %r852;
	or.b32  	%r858, %r857, %r851;
	add.s32 	%r860, %r786, %r858;
	ld.shared.u32 	%r861, [%r860];
	add.s32 	%r862, %r597, 4;
	and.b32  	%r863, %r862, 15872;
	and.b32  	%r864, %r862, 500;
	shr.u32 	%r865, %r862, 9;
	shr.u32 	%r866, %r862, 5;
	xor.b32  	%r867, %r865, %r866;
	and.b32  	%r868, %r867, 12;
	xor.b32  	%r869, %r868, %r864;
	or.b32  	%r870, %r869, %r863;
	add.s32 	%r871, %r786, %r870;
	ld.shared.u32 	%r872, [%r871];
	add.s32 	%r873, %r597, 8;
	and.b32  	%r874, %r873, 15872;
	and.b32  	%r875, %r873, 504;
	shr.u32 	%r876, %r873, 9;
	shr.u32 	%r877, %r873, 5;
	xor.b32  	%r878, %r876, %r877;
	and.b32  	%r879, %r878, 12;
	xor.b32  	%r880, %r879, %r875;
	or.b32  	%r881, %r880, %r874;
	add.s32 	%r882, %r786, %r881;
	ld.shared.u32 	%r883, [%r882];
	add.s32 	%r884, %r597, 12;
	and.b32  	%r885, %r884, 15872;
	and.b32  	%r886, %r884, 508;
	shr.u32 	%r887, %r884, 9;
	shr.u32 	%r888, %r884, 5;
	xor.b32  	%r889, %r887, %r888;
	and.b32  	%r890, %r889, 12;
	xor.b32  	%r891, %r890, %r886;
	or.b32  	%r892, %r891, %r885;
	add.s32 	%r893, %r786, %r892;
	ld.shared.u32 	%r894, [%r893];
	cvt.u64.u32 	%rd134, %r597;
	or.b64  	%rd135, %rd131, %rd134;
	add.s64 	%rd136, %rd135, %rd132;
	add.s64 	%rd137, %rd136, %rd133;
	add.s64 	%rd138, %rd1, %rd137;
	st.global.v4.u32 	[%rd138], {%r861, %r872, %r883, %r894};
	bra.uni 	$L__BB10_165;
$L__BB10_85:
	setp.ge.s32 	%p34, %r81, %r222;
	shl.b32 	%r125, %r77, 7;
	add.s32 	%r964, %r125, %r75;
	sub.s32 	%r604, %r76, %r964;
	min.s32 	%r127, %r604, 128;
	setp.le.s32 	%p35, %r127, %r83;
	shl.b32 	%r606, %r79, 7;
	or.b32  	%r128, %r606, %r83;
	cvt.u64.u32 	%rd48, %r128;
	mov.u32 	%r607, _ZZ66mx_block_rearrange_2d_K_groups_rowmajor_128x4_vec_pipelined_kernelILi128ELi4EEvPKhiiiiPKiPhiiE4smem;
	cvt.u64.u32 	%rd49, %r607;
	cvta.shared.u64 	%rd50, %rd49;
	add.s64 	%rd14, %rd50, %rd48;
	add.s32 	%r129, %r607, %r128;
	or.pred  	%p36, %p34, %p35;
	@%p36 bra 	$L__BB10_121;
	cvt.s64.s32 	%rd51, %r964;
	cvt.u64.u32 	%rd52, %r83;
	add.s64 	%rd53, %rd51, %rd52;
	add.s64 	%rd15, %rd12, %rd53;
	and.b64  	%rd54, %rd15, 15;
	setp.ne.s64 	%p37, %rd54, 0;
	add.s32 	%r610, %r83, 16;
	setp.gt.u32 	%p38, %r610, %r127;
	or.pred  	%p39, %p38, %p37;
	@%p39 bra 	$L__BB10_88;
	// begin inline asm
	cp.async.cg.shared.global [%rd14], [%rd15], 16;

	// end inline asm
	bra.uni 	$L__BB10_122;
$L__BB10_88:
	sub.s32 	%r130, %r127, %r83;
	setp.lt.s32 	%p40, %r130, 1;
	mov.b32 	%r947, 0;
	@%p40 bra 	$L__BB10_90;
	// begin inline asm
	ld.global.nc.u8 %r612, [%rd15];
	// end inline asm
	and.b32  	%r947, %r612, 255;
$L__BB10_90:
	setp.lt.s32 	%p41, %r130, 2;
	@%p41 bra 	$L__BB10_92;
	add.s64 	%rd56, %rd15, 1;
	// begin inline asm
	ld.global.nc.u8 %r613, [%rd56];
	// end inline asm
	shl.b32 	%r614, %r613, 8;
	and.b32  	%r615, %r614, 65280;
	or.b32  	%r947, %r947, %r615;
$L__BB10_92:
	setp.lt.s32 	%p42, %r130, 3;
	@%p42 bra 	$L__BB10_94;
	add.s64 	%rd57, %rd15, 2;
	// begin inline asm
	ld.global.nc.u8 %r616, [%rd57];
	// end inline asm
	shl.b32 	%r617, %r616, 16;
	and.b32  	%r618, %r617, 16711680;
	or.b32  	%r947, %r947, %r618;
$L__BB10_94:
	setp.lt.s32 	%p43, %r130, 4;
	@%p43 bra 	$L__BB10_96;
	add.s64 	%rd58, %rd15, 3;
	// begin inline asm
	ld.global.nc.u8 %r619, [%rd58];
	// end inline asm
	shl.b32 	%r620, %r619, 24;
	or.b32  	%r947, %r947, %r620;
$L__BB10_96:
	setp.lt.s32 	%p44, %r130, 5;
	mov.b32 	%r951, 0;
	@%p44 bra 	$L__BB10_98;
	add.s64 	%rd59, %rd15, 4;
	// begin inline asm
	ld.global.nc.u8 %r622, [%rd59];
	// end inline asm
	and.b32  	%r951, %r622, 255;
$L__BB10_98:
	setp.lt.s32 	%p45, %r130, 6;
	@%p45 bra 	$L__BB10_100;
	add.s64 	%rd60, %rd15, 5;
	// begin inline asm
	ld.global.nc.u8 %r623, [%rd60];
	// end inline asm
	shl.b32 	%r624, %r623, 8;
	and.b32  	%r625, %r624, 65280;
	or.b32  	%r951, %r951, %r625;
$L__BB10_100:
	setp.lt.s32 	%p46, %r130, 7;
	@%p46 bra 	$L__BB10_102;
	add.s64 	%rd61, %rd15, 6;
	// begin inline asm
	ld.global.nc.u8 %r626, [%rd61];
	// end inline asm
	shl.b32 	%r627, %r626, 16;
	and.b32  	%r628, %r627, 16711680;
	or.b32  	%r951, %r951, %r628;
$L__BB10_102:
	setp.lt.s32 	%p47, %r130, 8;
	@%p47 bra 	$L__BB10_104;
	add.s64 	%rd62, %rd15, 7;
	// begin inline asm
	ld.global.nc.u8 %r629, [%rd62];
	// end inline asm
	shl.b32 	%r630, %r629, 24;
	or.b32  	%r951, %r951, %r630;
$L__BB10_104:
	setp.lt.s32 	%p48, %r130, 9;
	mov.b32 	%r955, 0;
	@%p48 bra 	$L__BB10_106;
	add.s64 	%rd63, %rd15, 8;
	// begin inline asm
	ld.global.nc.u8 %r632, [%rd63];
	// end inline asm
	and.b32  	%r955, %r632, 255;
$L__BB10_106:
	setp.lt.s32 	%p49, %r130, 10;
	@%p49 bra 	$L__BB10_108;
	add.s64 	%rd64, %rd15, 9;
	// begin inline asm
	ld.global.nc.u8 %r633, [%rd64];
	// end inline asm
	shl.b32 	%r634, %r633, 8;
	and.b32  	%r635, %r634, 65280;
	or.b32  	%r955, %r955, %r635;
$L__BB10_108:
	setp.lt.s32 	%p50, %r130, 11;
	@%p50 bra 	$L__BB10_110;
	add.s64 	%rd65, %rd15, 10;
	// begin inline asm
	ld.global.nc.u8 %r636, [%rd65];
	// end inline asm
	shl.b32 	%r637, %r636, 16;
	and.b32  	%r638, %r637, 16711680;
	or.b32  	%r955, %r955, %r638;
$L__BB10_110:
	setp.lt.s32 	%p51, %r130, 12;
	@%p51 bra 	$L__BB10_112;
	add.s64 	%rd66, %rd15, 11;
	// begin inline asm
	ld.global.nc.u8 %r639, [%rd66];
	// end inline asm
	shl.b32 	%r640, %r639, 24;
	or.b32  	%r955, %r955, %r640;
$L__BB10_112:
	setp.lt.s32 	%p52, %r130, 13;
	mov.b32 	%r959, 0;
	@%p52 bra 	$L__BB10_114;
	add.s64 	%rd67, %rd15, 12;
	// begin inline asm
	ld.global.nc.u8 %r642, [%rd67];
	// end inline asm
	and.b32  	%r959, %r642, 255;
$L__BB10_114:
	setp.lt.s32 	%p53, %r130, 14;
	@%p53 bra 	$L__BB10_116;
	add.s64 	%rd68, %rd15, 13;
	// begin inline asm
	ld.global.nc.u8 %r643, [%rd68];
	// end inline asm
	shl.b32 	%r644, %r643, 8;
	and.b32  	%r645, %r644, 65280;
	or.b32  	%r959, %r959, %r645;
$L__BB10_116:
	setp.lt.s32 	%p54, %r130, 15;
	@%p54 bra 	$L__BB10_118;
	add.s64 	%rd69, %rd15, 14;
	// begin inline asm
	ld.global.nc.u8 %r646, [%rd69];
	// end inline asm
	shl.b32 	%r647, %r646, 16;
	and.b32  	%r648, %r647, 16711680;
	or.b32  	%r959, %r959, %r648;
$L__BB10_118:
	setp.lt.s32 	%p55, %r130, 16;
	@%p55 bra 	$L__BB10_120;
	add.s64 	%rd70, %rd15, 15;
	// begin inline asm
	ld.global.nc.u8 %r649, [%rd70];
	// end inline asm
	shl.b32 	%r650, %r649, 24;
	or.b32  	%r959, %r959, %r650;
$L__BB10_120:
	st.shared.v4.u32 	[%r129], {%r947, %r951, %r955, %r959};
	bra.uni 	$L__BB10_122;
$L__BB10_121:
	mov.b32 	%r608, 0;
	st.shared.v4.u32 	[%r129], {%r608, %r608, %r608, %r608};
$L__BB10_122:
	// begin inline asm
	cp.async.commit_group;

	// end inline asm
	// begin inline asm
	cp.async.wait_group 0;

	// end inline asm
	bar.sync 	0;
	shl.b32 	%r652, %r3, 2;
	shr.u32 	%r653, %r82, 5;
	xor.b32  	%r654, %r653, %r652;
	and.b32  	%r655, %r654, 12;
	xor.b32  	%r656, %r655, %r82;
	cvt.s64.s32 	%rd73, %r84;
	mul.lo.s32 	%r657, %r85, %r2;
	cvt.s64.s32 	%rd74, %r657;
	shl.b32 	%r163, %r3, 4;
	cvt.u64.u32 	%rd75, %r163;
	add.s64 	%rd76, %rd74, %rd75;
	add.s64 	%rd16, %rd76, %rd73;
	shl.b32 	%r658, %r80, 11;
	or.b32  	%r164, %r658, %r656;
	and.b32  	%r659, %r163, 15872;
	and.b32  	%r660, %r163, 496;
	shr.u32 	%r661, %r3, 5;
	shr.u32 	%r662, %r3, 1;
	xor.b32  	%r663, %r661, %r662;
	and.b32  	%r664, %r663, 12;
	or.b32  	%r665, %r664, %r660;
	or.b32  	%r165, %r665, %r659;
	or.b32  	%r666, %r163, 4;
	and.b32  	%r667, %r666, 15872;
	and.b32  	%r668, %r666, 500;
	xor.b32  	%r669, %r664, %r668;
	or.b32  	%r166, %r669, %r667;
	or.b32  	%r670, %r163, 8;
	and.b32  	%r671, %r670, 15872;
	and.b32  	%r672, %r670, 504;
	xor.b32  	%r673, %r664, %r672;
	or.b32  	%r167, %r673, %r671;
	or.b32  	%r674, %r163, 12;
	and.b32  	%r675, %r674, 15872;
	and.b32  	%r676, %r674, 508;
	xor.b32  	%r677, %r664, %r676;
	or.b32  	%r168, %r677, %r675;
	shl.b32 	%r966, %r77, 14;
	sub.s32 	%r678, %r76, %r75;
	sub.s32 	%r679, %r678, %r125;
	add.s32 	%r965, %r679, -128;
	neg.s32 	%r963, %r78;
	mov.b32 	%r962, 1;
	cvt.u64.u32 	%rd78, %r83;
$L__BB10_123:
	setp.ge.s32 	%p56, %r81, %r222;
	add.s32 	%r680, %r962, -1;
	and.b32  	%r177, %r680, 1;
	xor.b32  	%r178, %r177, 1;
	add.s32 	%r964, %r964, 128;
	min.s32 	%r180, %r965, 128;
	setp.le.s32 	%p57, %r180, %r83;
	or.pred  	%p58, %p56, %p57;
	@%p58 bra 	$L__BB10_159;
	cvt.s64.s32 	%rd77, %r964;
	add.s64 	%rd79, %rd77, %rd78;
	add.s64 	%rd17, %rd12, %rd79;
	and.b64  	%rd80, %rd17, 15;
	setp.ne.s64 	%p59, %rd80, 0;
	add.s32 	%r686, %r83, 16;
	setp.gt.s32 	%p60, %r686, %r180;
	or.pred  	%p61, %p60, %p59;
	@%p61 bra 	$L__BB10_126;
	mul.wide.u32 	%rd99, %r178, 16384;
	add.s64 	%rd97, %rd14, %rd99;
	// begin inline asm
	cp.async.cg.shared.global [%rd97], [%rd17], 16;

	// end inline asm
	bra.uni 	$L__BB10_160;
$L__BB10_126:
	sub.s32 	%r181, %r180, %r83;
	setp.lt.s32 	%p62, %r181, 1;
	mov.b32 	%r968, 0;
	@%p62 bra 	$L__BB10_128;
	// begin inline asm
	ld.global.nc.u8 %r688, [%rd17];
	// end inline asm
	and.b32  	%r968, %r688, 255;
$L__BB10_128:
	setp.lt.s32 	%p63, %r181, 2;
	@%p63 bra 	$L__BB10_130;
	add.s64 	%rd82, %rd17, 1;
	// begin inline asm
	ld.global.nc.u8 %r689, [%rd82];
	// end inline asm
	shl.b32 	%r690, %r689, 8;
	and.b32  	%r691, %r690, 65280;
	or.b32  	%r968, %r968, %r691;
$L__BB10_130:
	setp.lt.s32 	%p64, %r181, 3;
	@%p64 bra 	$L__BB10_132;
	add.s64 	%rd83, %rd17, 2;
	// begin inline asm
	ld.global.nc.u8 %r692, [%rd83];
	// end inline asm
	shl.b32 	%r693, %r692, 16;
	and.b32  	%r694, %r693, 16711680;
	or.b32  	%r968, %r968, %r694;
$L__BB10_132:
	setp.lt.s32 	%p65, %r181, 4;
	@%p65 bra 	$L__BB10_134;
	add.s64 	%rd84, %rd17, 3;
	// begin inline asm
	ld.global.nc.u8 %r695, [%rd84];
	// end inline asm
	shl.b32 	%r696, %r695, 24;
	or.b32  	%r968, %r968, %r696;
$L__BB10_134:
	setp.lt.s32 	%p66, %r181, 5;
	mov.b32 	%r972, 0;
	@%p66 bra 	$L__BB10_136;
	add.s64 	%rd85, %rd17, 4;
	// begin inline asm
	ld.global.nc.u8 %r698, [%rd85];
	// end inline asm
	and.b32  	%r972, %r698, 255;
$L__BB10_136:
	setp.lt.s32 	%p67, %r181, 6;
	@%p67 bra 	$L__BB10_138;
	add.s64 	%rd86, %rd17, 5;
	// begin inline asm
	ld.global.nc.u8 %r699, [%rd86];
	// end inline asm
	shl.b32 	%r700, %r699, 8;
	and.b32  	%r701, %r700, 65280;
	or.b32  	%r972, %r972, %r701;
$L__BB10_138:
	setp.lt.s32 	%p68, %r181, 7;
	@%p68 bra 	$L__BB10_140;
	add.s64 	%rd87, %rd17, 6;
	// begin inline asm
	ld.global.nc.u8 %r702, [%rd87];
	// end inline asm
	shl.b32 	%r703, %r702, 16;
	and.b32  	%r704, %r703, 16711680;
	or.b32  	%r972, %r972, %r704;
$L__BB10_140:
	setp.lt.s32 	%p69, %r181, 8;
	@%p69 bra 	$L__BB10_142;
	add.s64 	%rd88, %rd17, 7;
	// begin inline asm
	ld.global.nc.u8 %r705, [%rd88];
	// end inline asm
	shl.b32 	%r706, %r705, 24;
	or.b32  	%r972, %r972, %r706;
$L__BB10_142:
	setp.lt.s32 	%p70, %r181, 9;
	mov.b32 	%r976, 0;
	@%p70 bra 	$L__BB10_144;
	add.s64 	%rd89, %rd17, 8;
	// begin inline asm
	ld.global.nc.u8 %r708, [%rd89];
	// end inline asm
	and.b32  	%r976, %r708, 255;
$L__BB10_144:
	setp.lt.s32 	%p71, %r181, 10;
	@%p71 bra 	$L__BB10_146;
	add.s64 	%rd90, %rd17, 9;
	// begin inline asm
	ld.global.nc.u8 %r709, [%rd90];
	// end inline asm
	shl.b32 	%r710, %r709, 8;
	and.b32  	%r711, %r710, 65280;
	or.b32  	%r976, %r976, %r711;
$L__BB10_146:
	setp.lt.s32 	%p72, %r181, 11;
	@%p72 bra 	$L__BB10_148;
	add.s64 	%rd91, %rd17, 10;
	// begin inline asm
	ld.global.nc.u8 %r712, [%rd91];
	// end inline asm
	shl.b32 	%r713, %r712, 16;
	and.b32  	%r714, %r713, 16711680;
	or.b32  	%r976, %r976, %r714;
$L__BB10_148:
	setp.lt.s32 	%p73, %r181, 12;
	@%p73 bra 	$L__BB10_150;
	add.s64 	%rd92, %rd17, 11;
	// begin inline asm
	ld.global.nc.u8 %r715, [%rd92];
	// end inline asm
	shl.b32 	%r716, %r715, 24;
	or.b32  	%r976, %r976, %r716;
$L__BB10_150:
	setp.lt.s32 	%p74, %r181, 13;
	mov.b32 	%r980, 0;
	@%p74 bra 	$L__BB10_152;
	add.s64 	%rd93, %rd17, 12;
	// begin inline asm
	ld.global.nc.u8 %r718, [%rd93];
	// end inline asm
	and.b32  	%r980, %r718, 255;
$L__BB10_152:
	setp.lt.s32 	%p75, %r181, 14;
	@%p75 bra 	$L__BB10_154;
	add.s64 	%rd94, %rd17, 13;
	// begin inline asm
	ld.global.nc.u8 %r719, [%rd94];
	// end inline asm
	shl.b32 	%r720, %r719, 8;
	and.b32  	%r721, %r720, 65280;
	or.b32  	%r980, %r980, %r721;
$L__BB10_154:
	setp.lt.s32 	%p76, %r181, 15;
	@%p76 bra 	$L__BB10_156;
	add.s64 	%rd95, %rd17, 14;
	// begin inline asm
	ld.global.nc.u8 %r722, [%rd95];
	// end inline asm
	shl.b32 	%r723, %r722, 16;
	and.b32  	%r724, %r723, 16711680;
	or.b32  	%r980, %r980, %r724;
$L__BB10_156:
	setp.lt.s32 	%p77, %r181, 16;
	@%p77 bra 	$L__BB10_158;
	add.s64 	%rd96, %rd17, 15;
	// begin inline asm
	ld.global.nc.u8 %r725, [%rd96];
	// end inline asm
	shl.b32 	%r726, %r725, 24;
	or.b32  	%r980, %r980, %r726;
$L__BB10_158:
	shl.b32 	%r727, %r178, 14;
	add.s32 	%r728, %r129, %r727;
	st.shared.v4.u32 	[%r728], {%r968, %r972, %r976, %r980};
	bra.uni 	$L__BB10_160;
$L__BB10_159:
	shl.b32 	%r682, %r178, 14;
	add.s32 	%r683, %r129, %r682;
	mov.b32 	%r684, 0;
	st.shared.v4.u32 	[%r683], {%r684, %r684, %r684, %r684};
$L__BB10_160:
	// begin inline asm
	cp.async.commit_group;

	// end inline asm
	shl.b32 	%r729, %r177, 14;
	mov.u32 	%r730, _ZZ66mx_block_rearrange_2d_K_groups_rowmajor_128x4_vec_pipelined_kernelILi128ELi4EEvPKhiiiiPKiPhiiE4smem;
	add.s32 	%r214, %r730, %r729;
	add.s32 	%r731, %r214, %r128;
	ld.shared.v4.u32 	{%r732, %r733, %r734, %r735}, [%r731];
	bar.sync 	0;
	add.s32 	%r736, %r965, 128;
	min.s32 	%r737, %r736, 128;
	add.s32 	%r738, %r214, %r164;
	st.shared.u32 	[%r738], %r732;
	st.shared.u32 	[%r738+512], %r733;
	st.shared.u32 	[%r738+1024], %r734;
	st.shared.u32 	[%r738+1536], %r735;
	bar.sync 	0;
	add.s32 	%r739, %r737, 3;
	shr.s32 	%r740, %r739, 31;
	shr.u32 	%r741, %r740, 30;
	add.s32 	%r742, %r739, %r741;
	shl.b32 	%r743, %r742, 7;
	and.b32  	%r744, %r743, -512;
	setp.ge.s32 	%p78, %r163, %r744;
	@%p78 bra 	$L__BB10_162;
	cvt.s64.s32 	%rd100, %r966;
	add.s32 	%r745, %r214, %r165;
	ld.shared.u32 	%r746, [%r745];
	add.s32 	%r747, %r214, %r166;
	ld.shared.u32 	%r748, [%r747];
	add.s32 	%r749, %r214, %r167;
	ld.shared.u32 	%r750, [%r749];
	add.s32 	%r751, %r214, %r168;
	ld.shared.u32 	%r752, [%r751];
	add.s64 	%rd101, %rd16, %rd100;
	add.s64 	%rd102, %rd1, %rd101;
	st.global.v4.u32 	[%rd102], {%r746, %r748, %r750, %r752};
$L__BB10_162:
	// begin inline asm
	cp.async.wait_group 0;

	// end inline asm
	bar.sync 	0;
	add.s32 	%r966, %r966, 16384;
	add.s32 	%r965, %r965, -128;
	add.s32 	%r963, %r963, 1;
	add.s32 	%r962, %r962, 1;
	setp.ne.s32 	%p79, %r963, -1;
	@%p79 bra 	$L__BB10_123;
	add.s32 	%r753, %r78, -1;
	add.s32 	%r219, %r753, %r77;
	shl.b32 	%r754, %r219, 7;
	add.s32 	%r755, %r754, %r75;
	sub.s32 	%r756, %r76, %r755;
	shl.b32 	%r757, %r753, 14;
	and.b32  	%r758, %r757, 16384;
	mov.u32 	%r759, _ZZ66mx_block_rearrange_2d_K_groups_rowmajor_128x4_vec_pipelined_kernelILi128ELi4EEvPKhiiiiPKiPhiiE4smem;
	add.s32 	%r220, %r759, %r758;
	add.s32 	%r760, %r220, %r128;
	ld.shared.v4.u32 	{%r761, %r762, %r763, %r764}, [%r760];
	bar.sync 	0;
	min.s32 	%r765, %r756, 128;
	add.s32 	%r766, %r220, %r164;
	st.shared.u32 	[%r766], %r761;
	st.shared.u32 	[%r766+512], %r762;
	st.shared.u32 	[%r766+1024], %r763;
	st.shared.u32 	[%r766+1536], %r764;
	bar.sync 	0;
	add.s32 	%r767, %r765, 3;
	shr.s32 	%r768, %r767, 31;
	shr.u32 	%r769, %r768, 30;
	add.s32 	%r770, %r767, %r769;
	shl.b32 	%r771, %r770, 7;
	and.b32  	%r772, %r771, -512;
	setp.ge.s32 	%p80, %r163, %r772;
	@%p80 bra 	$L__BB10_165;
	shl.b32 	%r773, %r219, 14;
	cvt.s64.s32 	%rd103, %r773;
	add.s32 	%r774, %r220, %r165;
	ld.shared.u32 	%r775, [%r774];
	add.s32 	%r776, %r220, %r166;
	ld.shared.u32 	%r777, [%r776];
	add.s32 	%r778, %r220, %r167;
	ld.shared.u32 	%r779, [%r778];
	add.s32 	%r780, %r220, %r168;
	ld.shared.u32 	%r781, [%r780];
	add.s64 	%rd104, %rd16, %rd103;
	add.s64 	%rd105, %rd1, %rd104;
	st.global.v4.u32 	[%rd105], {%r775, %r777, %r779, %r781};
$L__BB10_165:
	ret;

}
	// .globl	_Z66mx_block_rearrange_2d_K_groups_rowmajor_128x4_vec_pipelined_kernelILi128ELi8EEvPKhiiiiPKiPhii
.visible .entry _Z66mx_block_rearrange_2d_K_groups_rowmajor_128x4_vec_pipelined_kernelILi128ELi8EEvPKhiiiiPKiPhii(
	.param .u64 .ptr .align 1 _Z66mx_block_rearrange_2d_K_groups_rowmajor_128x4_vec_pipelined_kernelILi128ELi8EEvPKhiiiiPKiPhii_param_0,
	.param .u32 _Z66mx_block_rearrange_2d_K_groups_rowmajor_128x4_vec_pipelined_kernelILi128ELi8EEvPKhiiiiPKiPhii_param_1,
	.param .u32 _Z66mx_block_rearrange_2d_K_groups_rowmajor_128x4_vec_pipelined_kernelILi128ELi8EEvPKhiiiiPKiPhii_param_2,
	.param .u32 _Z66mx_block_rearrange_2d_K_groups_rowmajor_128x4_vec_pipelined_kernelILi128ELi8EEvPKhiiiiPKiPhii_param_3,
	.param .u32 _Z66mx_block_rearrange_2d_K_groups_rowmajor_128x4_vec_pipelined_kernelILi128ELi8EEvPKhiiiiPKiPhii_param_4,
	.param .u64 .ptr .align 1 _Z66mx_block_rearrange_2d_K_groups_rowmajor_128x4_vec_pipelined_kernelILi128ELi8EEvPKhiiiiPKiPhii_param_5,
	.param .u64 .ptr .align 1 _Z66mx_block_rearrange_2d_K_groups_rowmajor_128x4_vec_pipelined_kernelILi128ELi8EEvPKhiiiiPKiPhii_param_6,
	.param .u32 _Z66mx_block_rearrange_2d_K_groups_rowmajor_128x4_vec_pipelined_kernelILi128ELi8EEvPKhiiiiPKiPhii_param_7,
	.param .u32 _Z66mx_block_rearrange_2d_K_groups_rowmajor_128x4_vec_pipelined_kernelILi128ELi8EEvPKhiiiiPKiPhii_param_8
)
{
	.reg .pred 	%p<104>;
	.reg .b32 	%r<983>;
	.reg .b64 	%rd<141>;
	// demoted variable
	.shared .align 16 .b8 _ZZ66mx_block_rearrange_2d_K_groups_rowmajor_128x4_vec_pipelined_kernelILi128ELi8EEvPKhiiiiPKiPhiiE4smem[32768];
	// demoted variable
	.shared .align 4 .b8 _ZZ66mx_block_rearrange_2d_K_groups_rowmajor_128x4_vec_pipelined_kernelILi128ELi8EEvPKhiiiiPKiPhiiE11smem_cumsum[128];
	// demoted variable
	.shared .align 4 .u32 _ZZ66mx_block_rearrange_2d_K_groups_rowmajor_128x4_vec_pipelined_kernelILi128ELi8EEvPKhiiiiPKiPhiiE24s_output_group_start_col;
	// demoted variable
	.shared .align 4 .u32 _ZZ66mx_block_rearrange_2d_K_groups_rowmajor_128x4_vec_pipelined_kernelILi128ELi8EEvPKhiiiiPKiPhiiE23s_input_group_start_col;
	// demoted variable
	.shared .align 4 .u32 _ZZ66mx_block_rearrange_2d_K_groups_rowmajor_128x4_vec_pipelined_kernelILi128ELi8EEvPKhiiiiPKiPhiiE21s_input_group_end_col;
	// demoted variable
	.shared .align 4 .u32 _ZZ66mx_block_rearrange_2d_K_groups_rowmajor_128x4_vec_pipelined_kernelILi128ELi8EEvPKhiiiiPKiPhiiE22s_first_chunk_in_group;
	// demoted variable
	.shared .align 4 .u32 _ZZ66mx_block_rearrange_2d_K_groups_rowmajor_128x4_vec_pipelined_kernelILi128ELi8EEvPKhiiiiPKiPhiiE23s_num_chunks_to_process;
	ld.param.u64 	%rd18, [_Z66mx_block_rearrange_2d_K_groups_rowmajor_128x4_vec_pipelined_kernelILi128ELi8EEvPKhiiiiPKiPhii_param_0];
	ld.param.u32 	%r221, [_Z66mx_block_rearrange_2d_K_groups_rowmajor_128x4_vec_pipelined_kernelILi128ELi8EEvPKhiiiiPKiPhii_param_1];
	ld.param.u32 	%r222, [_Z66mx_block_rearrange_2d_K_groups_rowmajor_128x4_vec_pipelined_kernelILi128ELi8EEvPKhiiiiPKiPhii_param_2];
	ld.param.u32 	%r223, [_Z66mx_block_rearrange_2d_K_groups_rowmajor_128x4_vec_pipelined_kernelILi128ELi8EEvPKhiiiiPKiPhii_param_4];
	ld.param.u64 	%rd19, [_Z66mx_block_rearrange_2d_K_groups_rowmajor_128x4_vec_pipelined_kernelILi128ELi8EEvPKhiiiiPKiPhii_param_5];
	ld.param.u64 	%rd20, [_Z66mx_block_rearrange_2d_K_groups_rowmajor_128x4_vec_pipelined_kernelILi128ELi8EEvPKhiiiiPKiPhii_param_6];
	ld.param.u32 	%r224, [_Z66mx_block_rearrange_2d_K_groups_rowmajor_128x4_vec_pipelined_kernelILi128ELi8EEvPKhiiiiPKiPhii_param_8];
	cvta.to.global.u64 	%rd1, %rd20;
	cvta.to.global.u64 	%rd2, %rd19;
	mov.u32 	%r1, %ctaid.x;
	mov.u32 	%r2, %ctaid.y;
	mov.u32 	%r3, %tid.x;
	setp.ne.s32 	%p1, %r3, 0;
	@%p1 bra 	$L__BB11_15;
	setp.lt.s32 	%p2, %r224, 1;
	mov.b32 	%r902, 0;
	mov.u32 	%r901, %r902;
	@%p2 bra 	$L__BB11_3;
	ld.global.nc.u32 	%r227, [%rd2];
	add.s32 	%r228, %r227, 127;
	shr.s32 	%r229, %r228, 31;
	shr.u32 	%r230, %r229, 25;
	add.s32 	%r231, %r228, %r230;
	shr.s32 	%r232, %r231, 7;
	add.s32 	%r233, %r232, 7;
	shr.u32 	%r234, %r233, 29;
	add.s32 	%r235, %r233, %r234;
	shr.s32 	%r902, %r235, 3;
	st.shared.u32 	[_ZZ66mx_block_rearrange_2d_K_groups_rowmajor_128x4_vec_pipelined_kernelILi128ELi8EEvPKhiiiiPKiPhiiE11smem_cumsum], %r232;
	mov.u32 	%r236, _ZZ66mx_block_rearrange_2d_K_groups_rowmajor_128x4_vec_pipelined_kernelILi128ELi8EEvPKhiiiiPKiPhiiE11smem_cumsum;
	shl.b32 	%r237, %r224, 2;
	add.s32 	%r238, %r236, %r237;
	st.shared.u32 	[%r238], %r902;
	mov.b32 	%r901, 1;
$L__BB11_3:
	setp.ge.s32 	%p3, %r901, %r224;
	@%p3 bra 	$L__BB11_15;
	sub.s32 	%r7, %r224, %r901;
	and.b32  	%r8, %r7, 7;
	sub.s32 	%r239, %r901, %r224;
	setp.gt.u32 	%p4, %r239, -8;
	@%p4 bra 	$L__BB11_7;
	and.b32  	%r240, %r7, -8;
	neg.s32 	%r898, %r240;
	shl.b32 	%r241, %r901, 2;
	mov.u32 	%r242, _ZZ66mx_block_rearrange_2d_K_groups_rowmajor_128x4_vec_pipelined_kernelILi128ELi8EEvPKhiiiiPKiPhiiE11smem_cumsum;
	add.s32 	%r897, %r242, %r241;
	shl.b32 	%r11, %r224, 2;
	mul.wide.u32 	%rd21, %r901, 4;
	add.s64 	%rd22, %rd21, %rd2;
	add.s64 	%rd139, %rd22, 12;
$L__BB11_6:
	.pragma "nounroll";
	ld.global.nc.u32 	%r243, [%rd139+-16];
	ld.global.nc.u32 	%r244, [%rd139+-12];
	sub.s32 	%r245, %r244, %r243;
	add.s32 	%r246, %r245, 127;
	shr.s32 	%r247, %r246, 31;
	shr.u32 	%r248, %r247, 25;
	add.s32 	%r249, %r246, %r248;
	shr.s32 	%r250, %r249, 7;
	add.s32 	%r251, %r250, 7;
	shr.u32 	%r252, %r251, 29;
	add.s32 	%r253, %r251, %r252;
	shr.s32 	%r254, %r253, 3;
	st.shared.u32 	[%r897], %r250;
	add.s32 	%r255, %r254, %r902;
	add.s32 	%r256, %r897, %r11;
	st.shared.u32 	[%r256], %r255;
	ld.global.nc.u32 	%r257, [%rd139+-8];
	sub.s32 	%r258, %r257, %r244;
	add.s32 	%r259, %r258, 127;
	shr.s32 	%r260, %r259, 31;
	shr.u32 	%r261, %r260, 25;
	add.s32 	%r262, %r259, %r261;
	shr.s32 	%r263, %r262, 7;
	add.s32 	%r264, %r263, 7;
	shr.u32 	%r265, %r264, 29;
	add.s32 	%r266, %r264, %r265;
	shr.s32 	%r267, %r266, 3;
	st.shared.u32 	[%r897+4], %r263;
	add.s32 	%r268, %r267, %r255;
	st.shared.u32 	[%r256+4], %r268;
	ld.global.nc.u32 	%r269, [%rd139+-4];
	sub.s32 	%r270, %r269, %r257;
	add.s32 	%r271, %r270, 127;
	shr.s32 	%r272, %r271, 31;
	shr.u32 	%r273, %r272, 25;
	add.s32 	%r274, %r271, %r273;
	shr.s32 	%r275, %r274, 7;
	add.s32 	%r276, %r275, 7;
	shr.u32 	%r277, %r276, 29;
	add.s32 	%r278, %r276, %r277;
	shr.s32 	%r279, %r278, 3;
	st.shared.u32 	[%r897+8], %r275;
	add.s32 	%r280, %r279, %r268;
	st.shared.u32 	[%r256+8], %r280;
	ld.global.nc.u32 	%r281, [%rd139];
	sub.s32 	%r282, %r281, %r269;
	add.s32 	%r283, %r282, 127;
	shr.s32 	%r284, %r283, 31;
	shr.u32 	%r285, %r284, 25;
	add.s32 	%r286, %r283, %r285;
	shr.s32 	%r287, %r286, 7;
	add.s32 	%r288, %r287, 7;
	shr.u32 	%r289, %r288, 29;
	add.s32 	%r290, %r288, %r289;
	shr.s32 	%r291, %r290, 3;
	st.shared.u32 	[%r897+12], %r287;
	add.s32 	%r292, %r291, %r280;
	st.shared.u32 	[%r256+12], %r292;
	ld.global.nc.u32 	%r293, [%rd139+4];
	sub.s32 	%r294, %r293, %r281;
	add.s32 	%r295, %r294, 127;
	shr.s32 	%r296, %r295, 31;
	shr.u32 	%r297, %r296, 25;
	add.s32 	%r298, %r295, %r297;
	shr.s32 	%r299, %r298, 7;
	add.s32 	%r300, %r299, 7;
	shr.u32 	%r301, %r300, 29;
	add.s32 	%r302, %r300, %r301;
	shr.s32 	%r303, %r302, 3;
	st.shared.u32 	[%r897+16], %r299;
	add.s32 	%r304, %r303, %r292;
	st.shared.u32 	[%r256+16], %r304;
	ld.global.nc.u32 	%r305, [%rd139+8];
	sub.s32 	%r306, %r305, %r293;
	add.s32 	%r307, %r306, 127;
	shr.s32 	%r308, %r307, 31;
	shr.u32 	%r309, %r308, 25;
	add.s32 	%r310, %r307, %r309;
	shr.s32 	%r311, %r310, 7;
	add.s32 	%r312, %r311, 7;
	shr.u32 	%r313, %r312, 29;
	add.s32 	%r314, %r312, %r313;
	shr.s32 	%r315, %r314, 3;
	st.shared.u32 	[%r897+20], %r311;
	add.s32 	%r316, %r315, %r304;
	st.shared.u32 	[%r256+20], %r316;
	ld.global.nc.u32 	%r317, [%rd139+12];
	sub.s32 	%r318, %r317, %r305;
	add.s32 	%r319, %r318, 127;
	shr.s32 	%r320, %r319, 31;
	shr.u32 	%r321, %r320, 25;
	add.s32 	%r322, %r319, %r321;
	shr.s32 	%r323, %r322, 7;
	add.s32 	%r324, %r323, 7;
	shr.u32 	%r325, %r324, 29;
	add.s32 	%r326, %r324, %r325;
	shr.s32 	%r327, %r326, 3;
	st.shared.u32 	[%r897+24], %r323;
	add.s32 	%r328, %r327, %r316;
	st.shared.u32 	[%r256+24], %r328;
	ld.global.nc.u32 	%r329, [%rd139+16];
	sub.s32 	%r330, %r329, %r317;
	add.s32 	%r331, %r330, 127;
	shr.s32 	%r332, %r331, 31;
	shr.u32 	%r333, %r332, 25;
	add.s32 	%r334, %r331, %r333;
	shr.s32 	%r335, %r334, 7;
	add.s32 	%r336, %r335, 7;
	shr.u32 	%r337, %r336, 29;
	add.s32 	%r338, %r336, %r337;
	shr.s32 	%r339, %r338, 3;
	st.shared.u32 	[%r897+28], %r335;
	add.s32 	%r902, %r339, %r328;
	st.shared.u32 	[%r256+28], %r902;
	add.s32 	%r901, %r901, 8;
	add.s32 	%r898, %r898, 8;
	add.s32 	%r897, %r897, 32;
	add.s64 	%rd139, %rd139, 32;
	setp.ne.s32 	%p5, %r898, 0;
	@%p5 bra 	$L__BB11_6;
$L__BB11_7:
	setp.eq.s32 	%p6, %r8, 0;
	@%p6 bra 	$L__BB11_15;
	and.b32  	%r22, %r7, 3;
	setp.lt.u32 	%p7, %r8, 4;
	@%p7 bra 	$L__BB11_10;
	mul.wide.s32 	%rd23, %r901, 4;
	add.s64 	%rd24, %rd2, %rd23;
	ld.global.nc.u32 	%r340, [%rd24+-4];
	mul.wide.u32 	%rd25, %r901, 4;
	add.s64 	%rd26, %rd2, %rd25;
	ld.global.nc.u32 	%r341, [%rd26];
	sub.s32 	%r342, %r341, %r340;
	add.s32 	%r343, %r342, 127;
	shr.s32 	%r344, %r343, 31;
	shr.u32 	%r345, %r344, 25;
	add.s32 	%r346, %r343, %r345;
	shr.s32 	%r347, %r346, 7;
	add.s32 	%r348, %r347, 7;
	shr.u32 	%r349, %r348, 29;
	add.s32 	%r350, %r348, %r349;
	shr.s32 	%r351, %r350, 3;
	shl.b32 	%r352, %r901, 2;
	mov.u32 	%r353, _ZZ66mx_block_rearrange_2d_K_groups_rowmajor_128x4_vec_pipelined_kernelILi128ELi8EEvPKhiiiiPKiPhiiE11smem_cumsum;
	add.s32 	%r354, %r353, %r352;
	st.shared.u32 	[%r354], %r347;
	add.s32 	%r355, %r351, %r902;
	shl.b32 	%r356, %r224, 2;
	add.s32 	%r357, %r354, %r356;
	st.shared.u32 	[%r357], %r355;
	add.s32 	%r358, %r901, 1;
	mul.wide.u32 	%rd27, %r358, 4;
	add.s64 	%rd28, %rd2, %rd27;
	ld.global.nc.u32 	%r359, [%rd28];
	sub.s32 	%r360, %r359, %r341;
	add.s32 	%r361, %r360, 127;
	shr.s32 	%r362, %r361, 31;
	shr.u32 	%r363, %r362, 25;
	add.s32 	%r364, %r361, %r363;
	shr.s32 	%r365, %r364, 7;
	add.s32 	%r366, %r365, 7;
	shr.u32 	%r367, %r366, 29;
	add.s32 	%r368, %r366, %r367;
	shr.s32 	%r369, %r368, 3;
	st.shared.u32 	[%r354+4], %r365;
	add.s32 	%r370, %r369, %r355;
	st.shared.u32 	[%r357+4], %r370;
	add.s32 	%r371, %r901, 2;
	ld.global.nc.u32 	%r372, [%rd24+4];
	mul.wide.u32 	%rd29, %r371, 4;
	add.s64 	%rd30, %rd2, %rd29;
	ld.global.nc.u32 	%r373, [%rd30];
	sub.s32 	%r374, %r373, %r372;
	add.s32 	%r375, %r374, 127;
	shr.s32 	%r376, %r375, 31;
	shr.u32 	%r377, %r376, 25;
	add.s32 	%r378, %r375, %r377;
	shr.s32 	%r379, %r378, 7;
	add.s32 	%r380, %r379, 7;
	shr.u32 	%r381, %r380, 29;
	add.s32 	%r382, %r380, %r381;
	shr.s32 	%r383, %r382, 3;
	st.shared.u32 	[%r354+8], %r379;
	add.s32 	%r384, %r383, %r370;
	st.shared.u32 	[%r357+8], %r384;
	ld.global.nc.u32 	%r385, [%rd24+8];
	ld.global.nc.u32 	%r386, [%rd26+12];
	sub.s32 	%r387, %r386, %r385;
	add.s32 	%r388, %r387, 127;
	shr.s32 	%r389, %r388, 31;
	shr.u32 	%r390, %r389, 25;
	add.s32 	%r391, %r388, %r390;
	shr.s32 	%r392, %r391, 7;
	add.s32 	%r393, %r392, 7;
	shr.u32 	%r394, %r393, 29;
	add.s32 	%r395, %r393, %r394;
	shr.s32 	%r396, %r395, 3;
	st.shared.u32 	[%r354+12], %r392;
	add.s32 	%r902, %r396, %r384;
	st.shared.u32 	[%r357+12], %r902;
	add.s32 	%r901, %r901, 4;
$L__BB11_10:
	setp.eq.s32 	%p8, %r22, 0;
	@%p8 bra 	$L__BB11_15;
	setp.eq.s32 	%p9, %r22, 1;
	@%p9 bra 	$L__BB11_13;
	mul.wide.s32 	%rd31, %r901, 4;
	add.s64 	%rd32, %rd2, %rd31;
	ld.global.nc.u32 	%r397, [%rd32+-4];
	mul.wide.u32 	%rd33, %r901, 4;
	add.s64 	%rd34, %rd2, %rd33;
	ld.global.nc.u32 	%r398, [%rd34];
	sub.s32 	%r399, %r398, %r397;
	add.s32 	%r400, %r399, 127;
	shr.s32 	%r401, %r400, 31;
	shr.u32 	%r402, %r401, 25;
	add.s32 	%r403, %r400, %r402;
	shr.s32 	%r404, %r403, 7;
	add.s32 	%r405, %r404, 7;
	shr.u32 	%r406, %r405, 29;
	add.s32 	%r407, %r405, %r406;
	shr.s32 	%r408, %r407, 3;
	shl.b32 	%r409, %r901, 2;
	mov.u32 	%r410, _ZZ66mx_block_rearrange_2d_K_groups_rowmajor_128x4_vec_pipelined_kernelILi128ELi8EEvPKhiiiiPKiPhiiE11smem_cumsum;
	add.s32 	%r411, %r410, %r409;
	st.shared.u32 	[%r411], %r404;
	add.s32 	%r412, %r408, %r902;
	shl.b32 	%r413, %r224, 2;
	add.s32 	%r414, %r411, %r413;
	st.shared.u32 	[%r414], %r412;
	ld.global.nc.u32 	%r415, [%rd34+4];
	sub.s32 	%r416, %r415, %r398;
	add.s32 	%r417, %r416, 127;
	shr.s32 	%r418, %r417, 31;
	shr.u32 	%r419, %r418, 25;
	add.s32 	%r420, %r417, %r419;
	shr.s32 	%r421, %r420, 7;
	add.s32 	%r422, %r421, 7;
	shr.u32 	%r423, %r422, 29;
	add.s32 	%r424, %r422, %r423;
	shr.s32 	%r425, %r424, 3;
	st.shared.u32 	[%r411+4], %r421;
	add.s32 	%r902, %r425, %r412;
	st.shared.u32 	[%r414+4], %r902;
	add.s32 	%r901, %r901, 2;
$L__BB11_13:
	and.b32  	%r426, %r7, 1;
	setp.eq.b32 	%p10, %r426, 1;
	not.pred 	%p11, %p10;
	@%p11 bra 	$L__BB11_15;
	mul.wide.s32 	%rd35, %r901, 4;
	add.s64 	%rd36, %rd2, %rd35;
	ld.global.nc.u32 	%r427, [%rd36+-4];
	mul.wide.u32 	%rd37, %r901, 4;
	add.s64 	%rd38, %rd2, %rd37;
	ld.global.nc.u32 	%r428, [%rd38];
	sub.s32 	%r429, %r428, %r427;
	add.s32 	%r430, %r429, 127;
	shr.s32 	%r431, %r430, 31;
	shr.u32 	%r432, %r431, 25;
	add.s32 	%r433, %r430, %r432;
	shr.s32 	%r434, %r433, 7;
	add.s32 	%r435, %r434, 7;
	shr.u32 	%r436, %r435, 29;
	add.s32 	%r437, %r435, %r436;
	shr.s32 	%r438, %r437, 3;
	shl.b32 	%r439, %r901, 2;
	mov.u32 	%r440, _ZZ66mx_block_rearrange_2d_K_groups_rowmajor_128x4_vec_pipelined_kernelILi128ELi8EEvPKhiiiiPKiPhiiE11smem_cumsum;
	add.s32 	%r441, %r440, %r439;
	st.shared.u32 	[%r441], %r434;
	add.s32 	%r442, %r438, %r902;
	shl.b32 	%r443, %r224, 2;
	add.s32 	%r444, %r441, %r443;
	st.shared.u32 	[%r444], %r442;
$L__BB11_15:
	bar.sync 	0;
	setp.lt.s32 	%p12, %r224, 1;
	@%p12 bra 	$L__BB11_19;
	mov.b32 	%r31, 0;
	mov.u32 	%r448, _ZZ66mx_block_rearrange_2d_K_groups_rowmajor_128x4_vec_pipelined_kernelILi128ELi8EEvPKhiiiiPKiPhiiE11smem_cumsum;
	mov.u32 	%r908, %r31;
$L__BB11_17:
	add.s32 	%r446, %r31, %r224;
	shl.b32 	%r447, %r446, 2;
	add.s32 	%r449, %r448, %r447;
	ld.shared.u32 	%r33, [%r449];
	setp.lt.s32 	%p13, %r1, %r33;
	@%p13 bra 	$L__BB11_20;
	add.s32 	%r31, %r31, 1;
	setp.eq.s32 	%p14, %r31, %r224;
	mov.u32 	%r908, %r33;
	@%p14 bra 	$L__BB11_19;
	bra.uni 	$L__BB11_17;
$L__BB11_19:
	setp.eq.s32 	%p15, %r3, 0;
	mov.b32 	%r909, 0;
	mov.u32 	%r910, %r909;
	mov.u32 	%r911, %r909;
	mov.u32 	%r912, %r909;
	@%p15 bra 	$L__BB11_23;
	bra.uni 	$L__BB11_44;
$L__BB11_20:
	setp.eq.s32 	%p16, %r3, 0;
	sub.s32 	%r451, %r1, %r908;
	shl.b32 	%r909, %r451, 3;
	@%p16 bra 	$L__BB11_21;
	bra.uni 	$L__BB11_44;
$L__BB11_21:
	shl.b32 	%r453, %r31, 2;
	add.s32 	%r455, %r448, %r453;
	ld.shared.u32 	%r456, [%r455];
	sub.s32 	%r911, %r456, %r909;
	setp.eq.s32 	%p17, %r31, 0;
	mov.b32 	%r910, 0;
	mov.u32 	%r912, %r910;
	@%p17 bra 	$L__BB11_23;
	mul.wide.u32 	%rd39, %r31, 4;
	add.s64 	%rd40, %rd2, %rd39;
	ld.global.nc.u32 	%r912, [%rd40+-4];
	mov.u32 	%r910, %r31;
$L__BB11_23:
	st.shared.u32 	[_ZZ66mx_block_rearrange_2d_K_groups_rowmajor_128x4_vec_pipelined_kernelILi128ELi8EEvPKhiiiiPKiPhiiE23s_input_group_start_col], %r912;
	mul.wide.u32 	%rd41, %r910, 4;
	add.s64 	%rd42, %rd2, %rd41;
	ld.global.nc.u32 	%r458, [%rd42];
	st.shared.u32 	[_ZZ66mx_block_rearrange_2d_K_groups_rowmajor_128x4_vec_pipelined_kernelILi128ELi8EEvPKhiiiiPKiPhiiE21s_input_group_end_col], %r458;
	st.shared.u32 	[_ZZ66mx_block_rearrange_2d_K_groups_rowmajor_128x4_vec_pipelined_kernelILi128ELi8EEvPKhiiiiPKiPhiiE22s_first_chunk_in_group], %r909;
	setp.eq.s32 	%p18, %r910, 0;
	mov.b32 	%r929, 0;
	@%p18 bra 	$L__BB11_43;
	and.b32  	%r42, %r910, 7;
	setp.lt.u32 	%p19, %r910, 8;
	mov.b32 	%r922, 0;
	mov.u32 	%r929, %r922;
	@%p19 bra 	$L__BB11_29;
	and.b32  	%r922, %r910, 2147483640;
	and.b32  	%r462, %r910, -8;
	neg.s32 	%r913, %r462;
	add.s64 	%rd140, %rd2, 12;
	mov.b32 	%r914, 0;
	mov.u32 	%r929, %r914;
$L__BB11_26:
	.pragma "nounroll";
	setp.eq.s32 	%p20, %r914, 0;
	mov.b32 	%r916, 3;
	@%p20 bra 	$L__BB11_28;
	ld.global.nc.u32 	%r464, [%rd140+-16];
	sub.s32 	%r916, 3, %r464;
$L__BB11_28:
	ld.global.nc.u32 	%r465, [%rd140+-12];
	add.s32 	%r466, %r916, %r465;
	shr.s32 	%r467, %r466, 31;
	shr.u32 	%r468, %r467, 30;
	add.s32 	%r469, %r466, %r468;
	shr.s32 	%r470, %r469, 2;
	ld.global.nc.u32 	%r471, [%rd140+-8];
	sub.s32 	%r472, %r471, %r465;
	add.s32 	%r473, %r472, 3;
	shr.s32 	%r474, %r473, 31;
	shr.u32 	%r475, %r474, 30;
	add.s32 	%r476, %r473, %r475;
	shr.s32 	%r477, %r476, 2;
	add.s32 	%r478, %r470, %r477;
	ld.global.nc.u32 	%r479, [%rd140+-4];
	sub.s32 	%r480, %r479, %r471;
	add.s32 	%r481, %r480, 3;
	shr.s32 	%r482, %r481, 31;
	shr.u32 	%r483, %r482, 30;
	add.s32 	%r484, %r481, %r483;
	shr.s32 	%r485, %r484, 2;
	add.s32 	%r486, %r478, %r485;
	ld.global.nc.u32 	%r487, [%rd140];
	sub.s32 	%r488, %r487, %r479;
	add.s32 	%r489, %r488, 3;
	shr.s32 	%r490, %r489, 31;
	shr.u32 	%r491, %r490, 30;
	add.s32 	%r492, %r489, %r491;
	shr.s32 	%r493, %r492, 2;
	add.s32 	%r494, %r486, %r493;
	ld.global.nc.u32 	%r495, [%rd140+4];
	sub.s32 	%r496, %r495, %r487;
	add.s32 	%r497, %r496, 3;
	shr.s32 	%r498, %r497, 31;
	shr.u32 	%r499, %r498, 30;
	add.s32 	%r500, %r497, %r499;
	shr.u32 	%r501, %r500, 2;
	add.s32 	%r502, %r494, %r501;
	ld.global.nc.u32 	%r503, [%rd140+8];
	sub.s32 	%r504, %r503, %r495;
	add.s32 	%r505, %r504, 3;
	shr.s32 	%r506, %r505, 31;
	shr.u32 	%r507, %r506, 30;
	add.s32 	%r508, %r505, %r507;
	shr.u32 	%r509, %r508, 2;
	add.s32 	%r510, %r502, %r509;
	ld.global.nc.u32 	%r511, [%rd140+12];
	sub.s32 	%r512, %r511, %r503;
	add.s32 	%r513, %r512, 3;
	shr.s32 	%r514, %r513, 31;
	shr.u32 	%r515, %r514, 30;
	add.s32 	%r516, %r513, %r515;
	shr.u32 	%r517, %r516, 2;
	add.s32 	%r518, %r510, %r517;
	ld.global.nc.u32 	%r519, [%rd140+16];
	sub.s32 	%r520, %r519, %r511;
	add.s32 	%r521, %r520, 3;
	shr.s32 	%r522, %r521, 31;
	shr.u32 	%r523, %r522, 30;
	add.s32 	%r524, %r521, %r523;
	shr.u32 	%r525, %r524, 2;
	add.s32 	%r526, %r518, %r525;
	shl.b32 	%r527, %r526, 2;
	add.s32 	%r929, %r527, %r929;
	add.s32 	%r914, %r914, 8;
	add.s32 	%r913, %r913, 8;
	add.s64 	%rd140, %rd140, 32;
	setp.ne.s32 	%p21, %r913, 0;
	@%p21 bra 	$L__BB11_26;
$L__BB11_29:
	setp.eq.s32 	%p22, %r42, 0;
	@%p22 bra 	$L__BB11_43;
	and.b32  	%r56, %r910, 3;
	setp.lt.u32 	%p23, %r42, 4;
	@%p23 bra 	$L__BB11_34;
	setp.eq.s32 	%p24, %r922, 0;
	mul.wide.u32 	%rd43, %r922, 4;
	add.s64 	%rd9, %rd2, %rd43;
	mov.b32 	%r920, 3;
	@%p24 bra 	$L__BB11_33;
	ld.global.nc.u32 	%r530, [%rd9+-4];
	sub.s32 	%r920, 3, %r530;
$L__BB11_33:
	ld.global.nc.u32 	%r531, [%rd9];
	add.s32 	%r532, %r920, %r531;
	shr.s32 	%r533, %r532, 31;
	shr.u32 	%r534, %r533, 30;
	add.s32 	%r535, %r532, %r534;
	shr.u32 	%r536, %r535, 2;
	ld.global.nc.u32 	%r537, [%rd9+4];
	sub.s32 	%r538, %r537, %r531;
	add.s32 	%r539, %r538, 3;
	shr.s32 	%r540, %r539, 31;
	shr.u32 	%r541, %r540, 30;
	add.s32 	%r542, %r539, %r541;
	shr.u32 	%r543, %r542, 2;
	add.s32 	%r544, %r536, %r543;
	ld.global.nc.u32 	%r545, [%rd9+8];
	sub.s32 	%r546, %r545, %r537;
	add.s32 	%r547, %r546, 3;
	shr.s32 	%r548, %r547, 31;
	shr.u32 	%r549, %r548, 30;
	add.s32 	%r550, %r547, %r549;
	shr.u32 	%r551, %r550, 2;
	add.s32 	%r552, %r544, %r551;
	ld.global.nc.u32 	%r553, [%rd9+12];
	sub.s32 	%r554, %r553, %r545;
	add.s32 	%r555, %r554, 3;
	shr.s32 	%r556, %r555, 31;
	shr.u32 	%r557, %r556, 30;
	add.s32 	%r558, %r555, %r557;
	shr.u32 	%r559, %r558, 2;
	add.s32 	%r560, %r552, %r559;
	shl.b32 	%r561, %r560, 2;
	add.s32 	%r929, %r561, %r929;
	add.s32 	%r922, %r922, 4;
$L__BB11_34:
	setp.eq.s32 	%p25, %r56, 0;
	@%p25 bra 	$L__BB11_43;
	setp.eq.s32 	%p26, %r56, 1;
	@%p26 bra 	$L__BB11_39;
	setp.eq.s32 	%p27, %r922, 0;
	mul.wide.s32 	%rd44, %r922, 4;
	add.s64 	%rd10, %rd2, %rd44;
	mov.b32 	%r924, 3;
	@%p27 bra 	$L__BB11_38;
	ld.global.nc.u32 	%r564, [%rd10+-4];
	sub.s32 	%r924, 3, %r564;
$L__BB11_38:
	ld.global.nc.u32 	%r565, [%rd10];
	add.s32 	%r566, %r924, %r565;
	shr.s32 	%r567, %r566, 31;
	shr.u32 	%r568, %r567, 30;
	add.s32 	%r569, %r566, %r568;
	shr.u32 	%r570, %r569, 2;
	ld.global.nc.u32 	%r571, [%rd10+4];
	sub.s32 	%r572, %r571, %r565;
	add.s32 	%r573, %r572, 3;
	shr.s32 	%r574, %r573, 31;
	shr.u32 	%r575, %r574, 30;
	add.s32 	%r576, %r573, %r575;
	shr.u32 	%r577, %r576, 2;
	add.s32 	%r578, %r570, %r577;
	shl.b32 	%r579, %r578, 2;
	add.s32 	%r929, %r579, %r929;
	add.s32 	%r922, %r922, 2;
$L__BB11_39:
	and.b32  	%r580, %r910, 1;
	setp.eq.b32 	%p28, %r580, 1;
	not.pred 	%p29, %p28;
	@%p29 bra 	$L__BB11_43;
	setp.eq.s32 	%p30, %r922, 0;
	mul.wide.s32 	%rd45, %r922, 4;
	add.s64 	%rd11, %rd2, %rd45;
	mov.b32 	%r928, 3;
	@%p30 bra 	$L__BB11_42;
	ld.global.nc.u32 	%r582, [%rd11+-4];
	sub.s32 	%r928, 3, %r582;
$L__BB11_42:
	ld.global.nc.u32 	%r583, [%rd11];
	add.s32 	%r584, %r928, %r583;
	shr.s32 	%r585, %r584, 31;
	shr.u32 	%r586, %r585, 30;
	add.s32 	%r587, %r584, %r586;
	and.b32  	%r588, %r587, -4;
	add.s32 	%r929, %r588, %r929;
$L__BB11_43:
	st.shared.u32 	[_ZZ66mx_block_rearrange_2d_K_groups_rowmajor_128x4_vec_pipelined_kernelILi128ELi8EEvPKhiiiiPKiPhiiE24s_output_group_start_col], %r929;
	setp.gt.s32 	%p31, %r911, 0;
	min.u32 	%r589, %r911, 8;
	selp.b32 	%r590, %r589, 0, %p31;
	st.shared.u32 	[_ZZ66mx_block_rearrange_2d_K_groups_rowmajor_128x4_vec_pipelined_kernelILi128ELi8EEvPKhiiiiPKiPhiiE23s_num_chunks_to_process], %r590;
$L__BB11_44:
	bar.sync 	0;
	ld.shared.u32 	%r75, [_ZZ66mx_block_rearrange_2d_K_groups_rowmajor_128x4_vec_pipelined_kernelILi128ELi8EEvPKhiiiiPKiPhiiE23s_input_group_start_col];
	ld.shared.u32 	%r76, [_ZZ66mx_block_rearrange_2d_K_groups_rowmajor_128x4_vec_pipelined_kernelILi128ELi8EEvPKhiiiiPKiPhiiE21s_input_group_end_col];
	ld.shared.u32 	%r77, [_ZZ66mx_block_rearrange_2d_K_groups_rowmajor_128x4_vec_pipelined_kernelILi128ELi8EEvPKhiiiiPKiPhiiE22s_first_chunk_in_group];
	ld.shared.u32 	%r78, [_ZZ66mx_block_rearrange_2d_K_groups_rowmajor_128x4_vec_pipelined_kernelILi128ELi8EEvPKhiiiiPKiPhiiE23s_num_chunks_to_process];
	setp.lt.s32 	%p32, %r78, 1;
	@%p32 bra 	$L__BB11_165;
	ld.shared.u32 	%r591, [_ZZ66mx_block_rearrange_2d_K_groups_rowmajor_128x4_vec_pipelined_kernelILi128ELi8EEvPKhiiiiPKiPhiiE24s_output_group_start_col];
	shl.b32 	%r592, %r2, 7;
	shr.u32 	%r79, %r3, 3;
	and.b32  	%r80, %r3, 7;
	or.b32  	%r81, %r592, %r79;
	shl.b32 	%r593, %r3, 1;
	and.b32  	%r594, %r593, 496;
	shr.u32 	%r595, %r3, 6;
	and.b32  	%r596, %r595, 12;
	or.b32  	%r82, %r594, %r596;
	shl.b32 	%r597, %r3, 4;
	and.b32  	%r83, %r597, 112;
	mul.lo.s32 	%r84, %r591, %r223;
	sub.s32 	%r598, %r76, %r75;
	add.s32 	%r599, %r598, 3;
	shr.s32 	%r600, %r599, 31;
	shr.u32 	%r601, %r600, 30;
	add.s32 	%r602, %r599, %r601;
	shl.b32 	%r603, %r602, 7;
	and.b32  	%r85, %r603, -512;
	cvt.u64.u32 	%rd46, %r81;
	cvt.s64.s32 	%rd47, %r221;
	mad.lo.s64 	%rd12, %rd47, %rd46, %rd18;
	setp.ne.s32 	%p33, %r78, 1;
	@%p33 bra 	$L__BB11_85;
	setp.ge.s32 	%p81, %r81, %r222;
	shl.b32 	%r782, %r77, 7;
	add.s32 	%r86, %r782, %r75;
	sub.s32 	%r783, %r76, %r86;
	min.s32 	%r87, %r783, 128;
	setp.le.s32 	%p82, %r87, %r83;
	shl.b32 	%r785, %r79, 7;
	or.b32  	%r88, %r785, %r83;
	mov.u32 	%r786, _ZZ66mx_block_rearrange_2d_K_groups_rowmajor_128x4_vec_pipelined_kernelILi128ELi8EEvPKhiiiiPKiPhiiE4smem;
	add.s32 	%r89, %r786, %r88;
	or.pred  	%p83, %p81, %p82;
	@%p83 bra 	$L__BB11_82;
	cvt.s64.s32 	%rd106, %r86;
	cvt.u64.u32 	%rd107, %r83;
	add.s64 	%rd108, %rd106, %rd107;
	add.s64 	%rd13, %rd12, %rd108;
	and.b64  	%rd109, %rd13, 15;
	setp.ne.s64 	%p84, %rd109, 0;
	add.s32 	%r789, %r83, 16;
	setp.gt.u32 	%p85, %r789, %r87;
	or.pred  	%p86, %p85, %p84;
	@%p86 bra 	$L__BB11_49;
	cvt.u64.u32 	%rd128, %r88;
	cvt.u64.u32 	%rd129, %r786;
	cvta.shared.u64 	%rd130, %rd129;
	add.s64 	%rd126, %rd130, %rd128;
	// begin inline asm
	cp.async.cg.shared.global [%rd126], [%rd13], 16;

	// end inline asm
	bra.uni 	$L__BB11_83;
$L__BB11_49:
	sub.s32 	%r90, %r87, %r83;
	setp.lt.s32 	%p87, %r90, 1;
	mov.b32 	%r931, 0;
	@%p87 bra 	$L__BB11_51;
	// begin inline asm
	ld.global.nc.u8 %r791, [%rd13];
	// end inline asm
	and.b32  	%r931, %r791, 255;
$L__BB11_51:
	setp.lt.s32 	%p88, %r90, 2;
	@%p88 bra 	$L__BB11_53;
	add.s64 	%rd111, %rd13, 1;
	// begin inline asm
	ld.global.nc.u8 %r792, [%rd111];
	// end inline asm
	shl.b32 	%r793, %r792, 8;
	and.b32  	%r794, %r793, 65280;
	or.b32  	%r931, %r931, %r794;
$L__BB11_53:
	setp.lt.s32 	%p89, %r90, 3;
	@%p89 bra 	$L__BB11_55;
	add.s64 	%rd112, %rd13, 2;
	// begin inline asm
	ld.global.nc.u8 %r795, [%rd112];
	// end inline asm
	shl.b32 	%r796, %r795, 16;
	and.b32  	%r797, %r796, 16711680;
	or.b32  	%r931, %r931, %r797;
$L__BB11_55:
	setp.lt.s32 	%p90, %r90, 4;
	@%p90 bra 	$L__BB11_57;
	add.s64 	%rd113, %rd13, 3;
	// begin inline asm
	ld.global.nc.u8 %r798, [%rd113];
	// end inline asm
	shl.b32 	%r799, %r798, 24;
	or.b32  	%r931, %r931, %r799;
$L__BB11_57:
	setp.lt.s32 	%p91, %r90, 5;
	mov.b32 	%r935, 0;
	@%p91 bra 	$L__BB11_59;
	add.s64 	%rd114, %rd13, 4;
	// begin inline asm
	ld.global.nc.u8 %r801, [%rd114];
	// end inline asm
	and.b32  	%r935, %r801, 255;
$L__BB11_59:
	setp.lt.s32 	%p92, %r90, 6;
	@%p92 bra 	$L__BB11_61;
	add.s64 	%rd115, %rd13, 5;
	// begin inline asm
	ld.global.nc.u8 %r802, [%rd115];
	// end inline asm
	shl.b32 	%r803, %r802, 8;
	and.b32  	%r804, %r803, 65280;
	or.b32  	%r935, %r935, %r804;
$L__BB11_61:
	setp.lt.s32 	%p93, %r90, 7;
	@%p93 bra 	$L__BB11_63;
	add.s64 	%rd116, %rd13, 6;
	// begin inline asm
	ld.global.nc.u8 %r805, [%rd116];
	// end inline asm
	shl.b32 	%r806, %r805, 16;
	and.b32  	%r807, %r806, 16711680;
	or.b32  	%r935, %r935, %r807;
$L__BB11_63:
	setp.lt.s32 	%p94, %r90, 8;
	@%p94 bra 	$L__BB11_65;
	add.s64 	%rd117, %rd13, 7;
	// begin inline asm
	ld.global.nc.u8 %r808, [%rd117];
	// end inline asm
	shl.b32 	%r809, %r808, 24;
	or.b32  	%r935, %r935, %r809;
$L__BB11_65:
	setp.lt.s32 	%p95, %r90, 9;
	mov.b32 	%r939, 0;
	@%p95 bra 	$L__BB11_67;
	add.s64 	%rd118, %rd13, 8;
	// begin inline asm
	ld.global.nc.u8 %r811, [%rd118];
	// end inline asm
	and.b32  	%r939, %r811, 255;
$L__BB11_67:
	setp.lt.s32 	%p96, %r90, 10;
	@%p96 bra 	$L__BB11_69;
	add.s64 	%rd119, %rd13, 9;
	// begin inline asm
	ld.global.nc.u8 %r812, [%rd119];
	// end inline asm
	shl.b32 	%r813, %r812, 8;
	and.b32  	%r814, %r813, 65280;
	or.b32  	%r939, %r939, %r814;
$L__BB11_69:
	setp.lt.s32 	%p97, %r90, 11;
	@%p97 bra 	$L__BB11_71;
	add.s64 	%rd120, %rd13, 10;
	// begin inline asm
	ld.global.nc.u8 %r815, [%rd120];
	// end inline asm
	shl.b32 	%r816, %r815, 16;
	and.b32  	%r817, %r816, 16711680;
	or.b32  	%r939, %r939, %r817;
$L__BB11_71:
	setp.lt.s32 	%p98, %r90, 12;
	@%p98 bra 	$L__BB11_73;
	add.s64 	%rd121, %rd13, 11;
	// begin inline asm
	ld.global.nc.u8 %r818, [%rd121];
	// end inline asm
	shl.b32 	%r819, %r818, 24;
	or.b32  	%r939, %r939, %r819;
$L__BB11_73:
	setp.lt.s32 	%p99, %r90, 13;
	mov.b32 	%r943, 0;
	@%p99 bra 	$L__BB11_75;
	add.s64 	%rd122, %rd13, 12;
	// begin inline asm
	ld.global.nc.u8 %r821, [%rd122];
	// end inline asm
	and.b32  	%r943, %r821, 255;
$L__BB11_75:
	setp.lt.s32 	%p100, %r90, 14;
	@%p100 bra 	$L__BB11_77;
	add.s64 	%rd123, %rd13, 13;
	// begin inline asm
	ld.global.nc.u8 %r822, [%rd123];
	// end inline asm
	shl.b32 	%r823, %r822, 8;
	and.b32  	%r824, %r823, 65280;
	or.b32  	%r943, %r943, %r824;
$L__BB11_77:
	setp.lt.s32 	%p101, %r90, 15;
	@%p101 bra 	$L__BB11_79;
	add.s64 	%rd124, %rd13, 14;
	// begin inline asm
	ld.global.nc.u8 %r825, [%rd124];
	// end inline asm
	shl.b32 	%r826, %r825, 16;
	and.b32  	%r827, %r826, 16711680;
	or.b32  	%r943, %r943, %r827;
$L__BB11_79:
	setp.lt.s32 	%p102, %r90, 16;
	@%p102 bra 	$L__BB11_81;
	add.s64 	%rd125, %rd13, 15;
	// begin inline asm
	ld.global.nc.u8 %r828, [%rd125];
	// end inline asm
	shl.b32 	%r829, %r828, 24;
	or.b32  	%r943, %r943, %r829;
$L__BB11_81:
	st.shared.v4.u32 	[%r89], {%r931, %r935, %r939, %r943};
	bra.uni 	$L__BB11_83;
$L__BB11_82:
	mov.b32 	%r787, 0;
	st.shared.v4.u32 	[%r89], {%r787, %r787, %r787, %r787};
$L__BB11_83:
	// begin inline asm
	cp.async.commit_group;

	// end inline asm
	// begin inline asm
	cp.async.wait_group 0;

	// end inline asm
	bar.sync 	0;
	ld.shared.v4.u32 	{%r831, %r832, %r833, %r834}, [%r89];
	bar.sync 	0;
	shl.b32 	%r835, %r3, 2;
	shr.u32 	%r836, %r82, 5;
	xor.b32  	%r837, %r836, %r835;
	and.b32  	%r838, %r837, 12;
	xor.b32  	%r839, %r838, %r82;
	shl.b32 	%r840, %r80, 11;
	or.b32  	%r841, %r840, %r839;
	add.s32 	%r843, %r786, %r841;
	st.shared.u32 	[%r843], %r831;
	st.shared.u32 	[%r843+512], %r832;
	st.shared.u32 	[%r843+1024], %r833;
	st.shared.u32 	[%r843+1536], %r834;
	bar.sync 	0;
	mul.lo.s32 	%r123, %r85, %r2;
	add.s32 	%r844, %r87, 3;
	shr.s32 	%r845, %r844, 31;
	shr.u32 	%r846, %r845, 30;
	add.s32 	%r847, %r844, %r846;
	shl.b32 	%r848, %r847, 7;
	and.b32  	%r849, %r848, -512;
	setp.ge.s32 	%p103, %r597, %r849;
	@%p103 bra 	$L__BB11_165;
	shl.b32 	%r850, %r77, 14;
	cvt.s64.s32 	%rd131, %r850;
	cvt.s64.s32 	%rd132, %r123;
	cvt.s64.s32 	%rd133, %r84;
	and.b32  	%r851, %r597, 15872;
	and.b32  	%r852, %r597, 496;
	shr.u32 	%r853, %r3, 5;
	shr.u32 	%r854, %r3, 1;
	xor.b32  	%r855, %r853, %r854;
	and.b32  	%r856, %r855, 12;
	or.b32  	%r857, %r856, %r852;
	or.b32  	%r858, %r857, %r851;
	add.s32 	%r860, %r786, %r858;
	ld.shared.u32 	%r861, [%r860];
	add.s32 	%r862, %r597, 4;
	and.b32  	%r863, %r862, 15872;
	and.b32  	%r864, %r862, 500;
	shr.u32 	%r865, %r862, 9;
	shr.u32 	%r866, %r862, 5;
	xor.b32  	%r867, %r865, %r866;
	and.b32  	%r868, %r867, 12;
	xor.b32  	%r869, %r868, %r864;
	or.b32  	%r870, %r869, %r863;
	add.s32 	%r871, %r786, %r870;
	ld.shared.u32 	%r872, [%r871];
	add.s32 	%r873, %r597, 8;
	and.b32  	%r874, %r873, 15872;
	and.b32  	%r875, %r873, 504;
	shr.u32 	%r876, %r873, 9;
	shr.u32 	%r877, %r873, 5;
	xor.b32  	%r878, %r876, %r877;
	and.b32  	%r879, %r878, 12;
	xor.b32  	%r880, %r879, %r875;
	or.b32  	%r881, %r880, %r874;
	add.s32 	%r882, %r786, %r881;
	ld.shared.u32 	%r883, [%r882];
	add.s32 	%r884, %r597, 12;
	and.b32  	%r885, %r884, 15872;
	and.b32  	%r886, %r884, 508;
	shr.u32 	%r887, %r884, 9;
	shr.u32 	%r888, %r884, 5;
	xor.b32  	%r889, %r887, %r888;
	and.b32  	%r890, %r889, 12;
	xor.b32  	%r891, %r890, %r886;
	or.b32  	%r892, %r891, %r885;
	add.s32 	%r893, %r786, %r892;
	ld.shared.u32 	%r894, [%r893];
	cvt.u64.u32 	%rd134, %r597;
	or.b64  	%rd135, %rd131, %rd134;
	add.s64 	%rd136, %rd135, %rd132;
	add.s64 	%rd137, %rd136, %rd133;
	add.s64 	%rd138, %rd1, %rd137;
	st.global.v4.u32 	[%rd138], {%r861, %r872, %r883, %r894};
	bra.uni 	$L__BB11_165;
$L__BB11_85:
	setp.ge.s32 	%p34, %r81, %r222;
	shl.b32 	%r125, %r77, 7;
	add.s32 	%r964, %r125, %r75;
	sub.s32 	%r604, %r76, %r964;
	min.s32 	%r127, %r604, 128;
	setp.le.s32 	%p35, %r127, %r83;
	shl.b32 	%r606, %r79, 7;
	or.b32  	%r128, %r606, %r83;
	cvt.u64.u32 	%rd48, %r128;
	mov.u32 	%r607, _ZZ66mx_block_rearrange_2d_K_groups_rowmajor_128x4_vec_pipelined_kernelILi128ELi8EEvPKhiiiiPKiPhiiE4smem;
	cvt.u64.u32 	%rd49, %r607;
	cvta.shared.u64 	%rd50, %rd49;
	add.s64 	%rd14, %rd50, %rd48;
	add.s32 	%r129, %r607, %r128;
	or.pred  	%p36, %p34, %p35;
	@%p36 bra 	$L__BB11_121;
	cvt.s64.s32 	%rd51, %r964;
	cvt.u64.u32 	%rd52, %r83;
	add.s64 	%rd53, %rd51, %rd52;
	add.s64 	%rd15, %rd12, %rd53;
	and.b64  	%rd54, %rd15, 15;
	setp.ne.s64 	%p37, %rd54, 0;
	add.s32 	%r610, %r83, 16;
	setp.gt.u32 	%p38, %r610, %r127;
	or.pred  	%p39, %p38, %p37;
	@%p39 bra 	$L__BB11_88;
	// begin inline asm
	cp.async.cg.shared.global [%rd14], [%rd15], 16;

	// end inline asm
	bra.uni 	$L__BB11_122;
$L__BB11_88:
	sub.s32 	%r130, %r127, %r83;
	setp.lt.s32 	%p40, %r130, 1;
	mov.b32 	%r947, 0;
	@%p40 bra 	$L__BB11_90;
	// begin inline asm
	ld.global.nc.u8 %r612, [%rd15];
	// end inline asm
	and.b32  	%r947, %r612, 255;
$L__BB11_90:
	setp.lt.s32 	%p41, %r130, 2;
	@%p41 bra 	$L__BB11_92;
	add.s64 	%rd56, %rd15, 1;
	// begin inline asm
	ld.global.nc.u8 %r613, [%rd56];
	// end inline asm
	shl.b32 	%r614, %r613, 8;
	and.b32  	%r615, %r614, 65280;
	or.b32  	%r947, %r947, %r615;
$L__BB11_92:
	setp.lt.s32 	%p42, %r130, 3;
	@%p42 bra 	$L__BB11_94;
	add.s64 	%rd57, %rd15, 2;
	// begin inline asm
	ld.global.nc.u8 %r616, [%rd57];
	// end inline asm
	shl.b32 	%r617, %r616, 16;
	and.b32  	%r618, %r617, 16711680;
	or.b32  	%r947, %r947, %r618;
$L__BB11_94:
	setp.lt.s32 	%p43, %r130, 4;
	@%p43 bra 	$L__BB11_96;
	add.s64 	%rd58, %rd15, 3;
	// begin inline asm
	ld.global.nc.u8 %r619, [%rd58];
	// end inline asm
	shl.b32 	%r620, %r619, 24;
	or.b32  	%r947, %r947, %r620;
$L__BB11_96:
	setp.lt.s32 	%p44, %r130, 5;
	mov.b32 	%r951, 0;
	@%p44 bra 	$L__BB11_98;
	add.s64 	%rd59, %rd15, 4;
	// begin inline asm
	ld.global.nc.u8 %r622, [%rd59];
	// end inline asm
	and.b32  	%r951, %r622, 255;
$L__BB11_98:
	setp.lt.s32 	%p45, %r130, 6;
	@%p45 bra 	$L__BB11_100;
	add.s64 	%rd60, %rd15, 5;
	// begin inline asm
	ld.global.nc.u8 %r623, [%rd60];
	// end inline asm
	shl.b32 	%r624, %r623, 8;
	and.b32  	%r625, %r624, 65280;
	or.b32  	%r951, %r951, %r625;
$L__BB11_100:
	setp.lt.s32 	%p46, %r130, 7;
	@%p46 bra 	$L__BB11_102;
	add.s64 	%rd61, %rd15, 6;
	// begin inline asm
	ld.global.nc.u8 %r626, [%rd61];
	// end inline asm
	shl.b32 	%r627, %r626, 16;
	and.b32  	%r628, %r627, 16711680;
	or.b32  	%r951, %r951, %r628;
$L__BB11_102:
	setp.lt.s32 	%p47, %r130, 8;
	@%p47 bra 	$L__BB11_104;
	add.s64 	%rd62, %rd15, 7;
	// begin inline asm
	ld.global.nc.u8 %r629, [%rd62];
	// end inline asm
	shl.b32 	%r630, %r629, 24;
	or.b32  	%r951, %r951, %r630;
$L__BB11_104:
	setp.lt.s32 	%p48, %r130, 9;
	mov.b32 	%r955, 0;
	@%p48 bra 	$L__BB11_106;
	add.s64 	%rd63, %rd15, 8;
	// begin inline asm
	ld.global.nc.u8 %r632, [%rd63];
	// end inline asm
	and.b32  	%r955, %r632, 255;
$L__BB11_106:
	setp.lt.s32 	%p49, %r130, 10;
	@%p49 bra 	$L__BB11_108;
	add.s64 	%rd64, %rd15, 9;
	// begin inline asm
	ld.global.nc.u8 %r633, [%rd64];
	// end inline asm
	shl.b32 	%r634, %r633, 8;
	and.b32  	%r635, %r634, 65280;
	or.b32  	%r955, %r955, %r635;
$L__BB11_108:
	setp.lt.s32 	%p50, %r130, 11;
	@%p50 bra 	$L__BB11_110;
	add.s64 	%rd65, %rd15, 10;
	// begin inline asm
	ld.global.nc.u8 %r636, [%rd65];
	// end inline asm
	shl.b32 	%r637, %r636, 16;
	and.b32  	%r638, %r637, 16711680;
	or.b32  	%r955, %r955, %r638;
$L__BB11_110:
	setp.lt.s32 	%p51, %r130, 12;
	@%p51 bra 	$L__BB11_112;
	add.s64 	%rd66, %rd15, 11;
	// begin inline asm
	ld.global.nc.u8 %r639, [%rd66];
	// end inline asm
	shl.b32 	%r640, %r639, 24;
	or.b32  	%r955, %r955, %r640;
$L__BB11_112:
	setp.lt.s32 	%p52, %r130, 13;
	mov.b32 	%r959, 0;
	@%p52 bra 	$L__BB11_114;
	add.s64 	%rd67, %rd15, 12;
	// begin inline asm
	ld.global.nc.u8 %r642, [%rd67];
	// end inline asm
	and.b32  	%r959, %r642, 255;
$L__BB11_114:
	setp.lt.s32 	%p53, %r130, 14;
	@%p53 bra 	$L__BB11_116;
	add.s64 	%rd68, %rd15, 13;
	// begin inline asm
	ld.global.nc.u8 %r643, [%rd68];
	// end inline asm
	shl.b32 	%r644, %r643, 8;
	and.b32  	%r645, %r644, 65280;
	or.b32  	%r959, %r959, %r645;
$L__BB11_116:
	setp.lt.s32 	%p54, %r130, 15;
	@%p54 bra 	$L__BB11_118;
	add.s64 	%rd69, %rd15, 14;
	// begin inline asm
	ld.global.nc.u8 %r646, [%rd69];
	// end inline asm
	shl.b32 	%r647, %r646, 16;
	and.b32  	%r648, %r647, 16711680;
	or.b32  	%r959, %r959, %r648;
$L__BB11_118:
	setp.lt.s32 	%p55, %r130, 16;
	@%p55 bra 	$L__BB11_120;
	add.s64 	%rd70, %rd15, 15;
	// begin inline asm
	ld.global.nc.u8 %r649, [%rd70];
	// end inline asm
	shl.b32 	%r650, %r649, 24;
	or.b32  	%r959, %r959, %r650;
$L__BB11_120:
	st.shared.v4.u32 	[%r129], {%r947, %r951, %r955, %r959};
	bra.uni 	$L__BB11_122;
$L__BB11_121:
	mov.b32 	%r608, 0;
	st.shared.v4.u32 	[%r129], {%r608, %r608, %r608, %r608};
$L__BB11_122:
	// begin inline asm
	cp.async.commit_group;

	// end inline asm
	// begin inline asm
	cp.async.wait_group 0;

	// end inline asm
	bar.sync 	0;
	shl.b32 	%r652, %r3, 2;
	shr.u32 	%r653, %r82, 5;
	xor.b32  	%r654, %r653, %r652;
	and.b32  	%r655, %r654, 12;
	xor.b32  	%r656, %r655, %r82;
	cvt.s64.s32 	%rd73, %r84;
	mul.lo.s32 	%r657, %r85, %r2;
	cvt.s64.s32 	%rd74, %r657;
	shl.b32 	%r163, %r3, 4;
	cvt.u64.u32 	%rd75, %r163;
	add.s64 	%rd76, %rd74, %rd75;
	add.s64 	%rd16, %rd76, %rd73;
	shl.b32 	%r658, %r80, 11;
	or.b32  	%r164, %r658, %r656;
	and.b32  	%r659, %r163, 15872;
	and.b32  	%r660, %r163, 496;
	shr.u32 	%r661, %r3, 5;
	shr.u32 	%r662, %r3, 1;
	xor.b32  	%r663, %r661, %r662;
	and.b32  	%r664, %r663, 12;
	or.b32  	%r665, %r664, %r660;
	or.b32  	%r165, %r665, %r659;
	or.b32  	%r666, %r163, 4;
	and.b32  	%r667, %r666, 15872;
	and.b32  	%r668, %r666, 500;
	xor.b32  	%r669, %r664, %r668;
	or.b32  	%r166, %r669, %r667;
	or.b32  	%r670, %r163, 8;
	and.b32  	%r671, %r670, 15872;
	and.b32  	%r672, %r670, 504;
	xor.b32  	%r673, %r664, %r672;
	or.b32  	%r167, %r673, %r671;
	or.b32  	%r674, %r163, 12;
	and.b32  	%r675, %r674, 15872;
	and.b32  	%r676, %r674, 508;
	xor.b32  	%r677, %r664, %r676;
	or.b32  	%r168, %r677, %r675;
	shl.b32 	%r966, %r77, 14;
	sub.s32 	%r678, %r76, %r75;
	sub.s32 	%r679, %r678, %r125;
	add.s32 	%r965, %r679, -128;
	neg.s32 	%r963, %r78;
	mov.b32 	%r962, 1;
	cvt.u64.u32 	%rd78, %r83;
$L__BB11_123:
	setp.ge.s32 	%p56, %r81, %r222;
	add.s32 	%r680, %r962, -1;
	and.b32  	%r177, %r680, 1;
	xor.b32  	%r178, %r177, 1;
	add.s32 	%r964, %r964, 128;
	min.s32 	%r180, %r965, 128;
	setp.le.s32 	%p57, %r180, %r83;
	or.pred  	%p58, %p56, %p57;
	@%p58 bra 	$L__BB11_159;
	cvt.s64.s32 	%rd77, %r964;
	add.s64 	%rd79, %rd77, %rd78;
	add.s64 	%rd17, %rd12, %rd79;
	and.b64  	%rd80, %rd17, 15;
	setp.ne.s64 	%p59, %rd80, 0;
	add.s32 	%r686, %r83, 16;
	setp.gt.s32 	%p60, %r686, %r180;
	or.pred  	%p61, %p60, %p59;
	@%p61 bra 	$L__BB11_126;
	mul.wide.u32 	%rd99, %r178, 16384;
	add.s64 	%rd97, %rd14, %rd99;
	// begin inline asm
	cp.async.cg.shared.global [%rd97], [%rd17], 16;

	// end inline asm
	bra.uni 	$L__BB11_160;
$L__BB11_126:
	sub.s32 	%r181, %r180, %r83;
	setp.lt.s32 	%p62, %r181, 1;
	mov.b32 	%r968, 0;
	@%p62 bra 	$L__BB11_128;
	// begin inline asm
	ld.global.nc.u8 %r688, [%rd17];
	// end inline asm
	and.b32  	%r968, %r688, 255;
$L__BB11_128:
	setp.lt.s32 	%p63, %r181, 2;
	@%p63 bra 	$L__BB11_130;
	add.s64 	%rd82, %rd17, 1;
	// begin inline asm
	ld.global.nc.u8 %r689, [%rd82];
	// end inline asm
	shl.b32 	%r690, %r689, 8;
	and.b32  	%r691, %r690, 65280;
	or.b32  	%r968, %r968, %r691;
$L__BB11_130:
	setp.lt.s32 	%p64, %r181, 3;
	@%p64 bra 	$L__BB11_132;
	add.s64 	%rd83, %rd17, 2;
	// begin inline asm
	ld.global.nc.u8 %r692, [%rd83];
	// end inline asm
	shl.b32 	%r693, %r692, 16;
	and.b32  	%r694, %r693, 16711680;
	or.b32  	%r968, %r968, %r694;
$L__BB11_132:
	setp.lt.s32 	%p65, %r181, 4;
	@%p65 bra 	$L__BB11_134;
	add.s64 	%rd84, %rd17, 3;
	// begin inline asm
	ld.global.nc.u8 %r695, [%rd84];
	// end inline asm
	shl.b32 	%r696, %r695, 24;
	or.b32  	%r968, %r968, %r696;
$L__BB11_134:
	setp.lt.s32 	%p66, %r181, 5;
	mov.b32 	%r972, 0;
	@%p66 bra 	$L__BB11_136;
	add.s64 	%rd85, %rd17, 4;
	// begin inline asm
	ld.global.nc.u8 %r698, [%rd85];
	// end inline asm
	and.b32  	%r972, %r698, 255;
$L__BB11_136:
	setp.lt.s32 	%p67, %r181, 6;
	@%p67 bra 	$L__BB11_138;
	add.s64 	%rd86, %rd17, 5;
	// begin inline asm
	ld.global.nc.u8 %r699, [%rd86];
	// end inline asm
	shl.b32 	%r700, %r699, 8;
	and.b32  	%r701, %r700, 65280;
	or.b32  	%r972, %r972, %r701;
$L__BB11_138:
	setp.lt.s32 	%p68, %r181, 7;
	@%p68 bra 	$L__BB11_140;
	add.s64 	%rd87, %rd17, 6;
	// begin inline asm
	ld.global.nc.u8 %r702, [%rd87];
	// end inline asm
	shl.b32 	%r703, %r702, 16;
	and.b32  	%r704, %r703, 16711680;
	or.b32  	%r972, %r972, %r704;
$L__BB11_140:
	setp.lt.s32 	%p69, %r181, 8;
	@%p69 bra 	$L__BB11_142;
	add.s64 	%rd88, %rd17, 7;
	// begin inline asm
	ld.global.nc.u8 %r705, [%rd88];
	// end inline asm
	shl.b32 	%r706, %r705, 24;
	or.b32  	%r972, %r972, %r706;
$L__BB11_142:
	setp.lt.s32 	%p70, %r181, 9;
	mov.b32 	%r976, 0;
	@%p70 bra 	$L__BB11_144;
	add.s64 	%rd89, %rd17, 8;
	// begin inline asm
	ld.global.nc.u8 %r708, [%rd89];
	// end inline asm
	and.b32  	%r976, %r708, 255;
$L__BB11_144:
	setp.lt.s32 	%p71, %r181, 10;
	@%p71 bra 	$L__BB11_146;
	add.s64 	%rd90, %rd17, 9;
	// begin inline asm
	ld.global.nc.u8 %r709, [%rd90];
	// end inline asm
	shl.b32 	%r710, %r709, 8;
	and.b32  	%r711, %r710, 65280;
	or.b32  	%r976, %r976, %r711;
$L__BB11_146:
	setp.lt.s32 	%p72, %r181, 11;
	@%p72 bra 	$L__BB11_148;
	add.s64 	%rd91, %rd17, 10;
	// begin inline asm
	ld.global.nc.u8 %r712, [%rd91];
	// end inline asm
	shl.b32 	%r713, %r712, 16;
	and.b32  	%r714, %r713, 16711680;
	or.b32  	%r976, %r976, %r714;
$L__BB11_148:
	setp.lt.s32 	%p73, %r181, 12;
	@%p73 bra 	$L__BB11_150;
	add.s64 	%rd92, %rd17, 11;
	// begin inline asm
	ld.global.nc.u8 %r715, [%rd92];
	// end inline asm
	shl.b32 	%r716, %r715, 24;
	or.b32  	%r976, %r976, %r716;
$L__BB11_150:
	setp.lt.s32 	%p74, %r181, 13;
	mov.b32 	%r980, 0;
	@%p74 bra 	$L__BB11_152;
	add.s64 	%rd93, %rd17, 12;
	// begin inline asm
	ld.global.nc.u8 %r718, [%rd93];
	// end inline asm
	and.b32  	%r980, %r718, 255;
$L__BB11_152:
	setp.lt.s32 	%p75, %r181, 14;
	@%p75 bra 	$L__BB11_154;
	add.s64 	%rd94, %rd17, 13;
	// begin inline asm
	ld.global.nc.u8 %r719, [%rd94];
	// end inline asm
	shl.b32 	%r720, %r719, 8;
	and.b32  	%r721, %r720, 65280;
	or.b32  	%r980, %r980, %r721;
$L__BB11_154:
	setp.lt.s32 	%p76, %r181, 15;
	@%p76 bra 	$L__BB11_156;
	add.s64 	%rd95, %rd17, 14;
	// begin inline asm
	ld.global.nc.u8 %r722, [%rd95];
	// end inline asm
	shl.b32 	%r723, %r722, 16;
	and.b32  	%r724, %r723, 16711680;
	or.b32  	%r980, %r980, %r724;
$L__BB11_156:
	setp.lt.s32 	%p77, %r181, 16;
	@%p77 bra 	$L__BB11_158;
	add.s64 	%rd96, %rd17, 15;
	// begin inline asm
	ld.global.nc.u8 %r725, [%rd96];
	// end inline asm
	shl.b32 	%r726, %r725, 24;
	or.b32  	%r980, %r980, %r726;
$L__BB11_158:
	shl.b32 	%r727, %r178, 14;
	add.s32 	%r728, %r129, %r727;
	st.shared.v4.u32 	[%r728], {%r968, %r972, %r976, %r980};
	bra.uni 	$L__BB11_160;
$L__BB11_159:
	shl.b32 	%r682, %r178, 14;
	add.s32 	%r683, %r129, %r682;
	mov.b32 	%r684, 0;
	st.shared.v4.u32 	[%r683], {%r684, %r684, %r684, %r684};
$L__BB11_160:
	// begin inline asm
	cp.async.commit_group;

	// end inline asm
	shl.b32 	%r729, %r177, 14;
	mov.u32 	%r730, _ZZ66mx_block_rearrange_2d_K_groups_rowmajor_128x4_vec_pipelined_kernelILi128ELi8EEvPKhiiiiPKiPhiiE4smem;
	add.s32 	%r214, %r730, %r729;
	add.s32 	%r731, %r214, %r128;
	ld.shared.v4.u32 	{%r732, %r733, %r734, %r735}, [%r731];
	bar.sync 	0;
	add.s32 	%r736, %r965, 128;
	min.s32 	%r737, %r736, 128;
	add.s32 	%r738, %r214, %r164;
	st.shared.u32 	[%r738], %r732;
	st.shared.u32 	[%r738+512], %r733;
	st.shared.u32 	[%r738+1024], %r734;
	st.shared.u32 	[%r738+1536], %r735;
	bar.sync 	0;
	add.s32 	%r739, %r737, 3;
	shr.s32 	%r740, %r739, 31;
	shr.u32 	%r741, %r740, 30;
	add.s32 	%r742, %r739, %r741;
	shl.b32 	%r743, %r742, 7;
	and.b32  	%r744, %r743, -512;
	setp.ge.s32 	%p78, %r163, %r744;
	@%p78 bra 	$L__BB11_162;
	cvt.s64.s32 	%rd100, %r966;
	add.s32 	%r745, %r214, %r165;
	ld.shared.u32 	%r746, [%r745];
	add.s32 	%r747, %r214, %r166;
	ld.shared.u32 	%r748, [%r747];
	add.s32 	%r749, %r214, %r167;
	ld.shared.u32 	%r750, [%r749];
	add.s32 	%r751, %r214, %r168;
	ld.shared.u32 	%r752, [%r751];
	add.s64 	%rd101, %rd16, %rd100;
	add.s64 	%rd102, %rd1, %rd101;
	st.global.v4.u32 	[%rd102], {%r746, %r748, %r750, %r752};
$L__BB11_162:
	// begin inline asm
	cp.async.wait_group 0;

	// end inline asm
	bar.sync 	0;
	add.s32 	%r966, %r966, 16384;
	add.s32 	%r965, %r965, -128;
	add.s32 	%r963, %r963, 1;
	add.s32 	%r962, %r962, 1;
	setp.ne.s32 	%p79, %r963, -1;
	@%p79 bra 	$L__BB11_123;
	add.s32 	%r753, %r78, -1;
	add.s32 	%r219, %r753, %r77;
	shl.b32 	%r754, %r219, 7;
	add.s32 	%r755, %r754, %r75;
	sub.s32 	%r756, %r76, %r755;
	shl.b32 	%r757, %r753, 14;
	and.b32  	%r758, %r757, 16384;
	mov.u32 	%r759, _ZZ66mx_block_rearrange_2d_K_groups_rowmajor_128x4_vec_pipelined_kernelILi128ELi8EEvPKhiiiiPKiPhiiE4smem;
	add.s32 	%r220, %r759, %r758;
	add.s32 	%r760, %r220, %r128;
	ld.shared.v4.u32 	{%r761, %r762, %r763, %r764}, [%r760];
	bar.sync 	0;
	min.s32 	%r765, %r756, 128;
	add.s32 	%r766, %r220, %r164;
	st.shared.u32 	[%r766], %r761;
	st.shared.u32 	[%r766+512], %r762;
	st.shared.u32 	[%r766+1024], %r763;
	st.shared.u32 	[%r766+1536], %r764;
	bar.sync 	0;
	add.s32 	%r767, %r765, 3;
	shr.s32 	%r768, %r767, 31;
	shr.u32 	%r769, %r768, 30;
	add.s32 	%r770, %r767, %r769;
	shl.b32 	%r771, %r770, 7;
	and.b32  	%r772, %r771, -512;
	setp.ge.s32 	%p80, %r163, %r772;
	@%p80 bra 	$L__BB11_165;
	shl.b32 	%r773, %r219, 14;
	cvt.s64.s32 	%rd103, %r773;
	add.s32 	%r774, %r220, %r165;
	ld.shared.u32 	%r775, [%r774];
	add.s32 	%r776, %r220, %r166;
	ld.shared.u32 	%r777, [%r776];
	add.s32 	%r778, %r220, %r167;
	ld.shared.u32 	%r779, [%r778];
	add.s32 	%r780, %r220, %r168;
	ld.shared.u32 	%r781, [%r780];
	add.s64 	%rd104, %rd16, %rd103;
	add.s64 	%rd105, %rd1, %rd104;
	st.global.v4.u32 	[%rd105], {%r775, %r777, %r779, %r781};
$L__BB11_165:
	ret;

}
	// .globl	_Z66mx_block_rearrange_2d_K_groups_rowmajor_128x4_vec_pipelined_kernelILi128ELi16EEvPKhiiiiPKiPhii
.visible .entry _Z66mx_block_rearrange_2d_K_groups_rowmajor_128x4_vec_pipelined_kernelILi128ELi16EEvPKhiiiiPKiPhii(
	.param .u64 .ptr .align 1 _Z66mx_block_rearrange_2d_K_groups_rowmajor_128x4_vec_pipelined_kernelILi128ELi16EEvPKhiiiiPKiPhii_param_0,
	.param .u32 _Z66mx_block_rearrange_2d_K_groups_rowmajor_128x4_vec_pipelined_kernelILi128ELi16EEvPKhiiiiPKiPhii_param_1,
	.param .u32 _Z66mx_block_rearrange_2d_K_groups_rowmajor_128x4_vec_pipelined_kernelILi128ELi16EEvPKhiiiiPKiPhii_param_2,
	.param .u32 _Z66mx_block_rearrange_2d_K_groups_rowmajor_128x4_vec_pipelined_kernelILi128ELi16EEvPKhiiiiPKiPhii_param_3,
	.param .u32 _Z66mx_block_rearrange_2d_K_groups_rowmajor_128x4_vec_pipelined_kernelILi128ELi16EEvPKhiiiiPKiPhii_param_4,
	.param .u64 .ptr .align 1 _Z66mx_block_rearrange_2d_K_groups_rowmajor_128x4_vec_pipelined_kernelILi128ELi16EEvPKhiiiiPKiPhii_param_5,
	.param .u64 .ptr .align 1 _Z66mx_block_rearrange_2d_K_groups_rowmajor_128x4_vec_pipelined_kernelILi128ELi16EEvPKhiiiiPKiPhii_param_6,
	.param .u32 _Z66mx_block_rearrange_2d_K_groups_rowmajor_128x4_vec_pipelined_kernelILi128ELi16EEvPKhiiiiPKiPhii_param_7,
	.param .u32 _Z66mx_block_rearrange_2d_K_groups_rowmajor_128x4_vec_pipelined_kernelILi128ELi16EEvPKhiiiiPKiPhii_param_8
)
{
	.reg .pred 	%p<104>;
	.reg .b32 	%r<983>;
	.reg .b64 	%rd<141>;
	// demoted variable
	.shared .align 16 .b8 _ZZ66mx_block_rearrange_2d_K_groups_rowmajor_128x4_vec_pipelined_kernelILi128ELi16EEvPKhiiiiPKiPhiiE4smem[32768];
	// demoted variable
	.shared .align 4 .b8 _ZZ66mx_block_rearrange_2d_K_groups_rowmajor_128x4_vec_pipelined_kernelILi128ELi16EEvPKhiiiiPKiPhiiE11smem_cumsum[128];
	// demoted variable
	.shared .align 4 .u32 _ZZ66mx_block_rearrange_2d_K_groups_rowmajor_128x4_vec_pipelined_kernelILi128ELi16EEvPKhiiiiPKiPhiiE24s_output_group_start_col;
	// demoted variable
	.shared .align 4 .u32 _ZZ66mx_block_rearrange_2d_K_groups_rowmajor_128x4_vec_pipelined_kernelILi128ELi16EEvPKhiiiiPKiPhiiE23s_input_group_start_col;
	// demoted variable
	.shared .align 4 .u32 _ZZ66mx_block_rearrange_2d_K_groups_rowmajor_128x4_vec_pipelined_kernelILi128ELi16EEvPKhiiiiPKiPhiiE21s_input_group_end_col;
	// demoted variable
	.shared .align 4 .u32 _ZZ66mx_block_rearrange_2d_K_groups_rowmajor_128x4_vec_pipelined_kernelILi128ELi16EEvPKhiiiiPKiPhiiE22s_first_chunk_in_group;
	// demoted variable
	.shared .align 4 .u32 _ZZ66mx_block_rearrange_2d_K_groups_rowmajor_128x4_vec_pipelined_kernelILi128ELi16EEvPKhiiiiPKiPhiiE23s_num_chunks_to_process;
	ld.param.u64 	%rd18, [_Z66mx_block_rearrange_2d_K_groups_rowmajor_128x4_vec_pipelined_kernelILi128ELi16EEvPKhiiiiPKiPhii_param_0];
	ld.param.u32 	%r221, [_Z66mx_block_rearrange_2d_K_groups_rowmajor_128x4_vec_pipelined_kernelILi128ELi16EEvPKhiiiiPKiPhii_param_1];
	ld.param.u32 	%r222, [_Z66mx_block_rearrange_2d_K_groups_rowmajor_128x4_vec_pipelined_kernelILi128ELi16EEvPKhiiiiPKiPhii_param_2];
	ld.param.u32 	%r223, [_Z66mx_block_rearrange_2d_K_groups_rowmajor_128x4_vec_pipelined_kernelILi128ELi16EEvPKhiiiiPKiPhii_param_4];
	ld.param.u64 	%rd19, [_Z66mx_block_rearrange_2d_K_groups_rowmajor_128x4_vec_pipelined_kernelILi128ELi16EEvPKhiiiiPKiPhii_param_5];
	ld.param.u64 	%rd20, [_Z66mx_block_rearrange_2d_K_groups_rowmajor_128x4_vec_pipelined_kernelILi128ELi16EEvPKhiiiiPKiPhii_param_6];
	ld.param.u32 	%r224, [_Z66mx_block_rearrange_2d_K_groups_rowmajor_128x4_vec_pipelined_kernelILi128ELi16EEvPKhiiiiPKiPhii_param_8];
	cvta.to.global.u64 	%rd1, %rd20;
	cvta.to.global.u64 	%rd2, %rd19;
	mov.u32 	%r1, %ctaid.x;
	mov.u32 	%r2, %ctaid.y;
	mov.u32 	%r3, %tid.x;
	setp.ne.s32 	%p1, %r3, 0;
	@%p1 bra 	$L__BB12_15;
	setp.lt.s32 	%p2, %r224, 1;
	mov.b32 	%r902, 0;
	mov.u32 	%r901, %r902;
	@%p2 bra 	$L__BB12_3;
	ld.global.nc.u32 	%r227, [%rd2];
	add.s32 	%r228, %r227, 127;
	shr.s32 	%r229, %r228, 31;
	shr.u32 	%r230, %r229, 25;
	add.s32 	%r231, %r228, %r230;
	shr.s32 	%r232, %r231, 7;
	add.s32 	%r233, %r232, 15;
	shr.u32 	%r234, %r233, 28;
	add.s32 	%r235, %r233, %r234;
	shr.s32 	%r902, %r235, 4;
	st.shared.u32 	[_ZZ66mx_block_rearrange_2d_K_groups_rowmajor_128x4_vec_pipelined_kernelILi128ELi16EEvPKhiiiiPKiPhiiE11smem_cumsum], %r232;
	mov.u32 	%r236, _ZZ66mx_block_rearrange_2d_K_groups_rowmajor_128x4_vec_pipelined_kernelILi128ELi16EEvPKhiiiiPKiPhiiE11smem_cumsum;
	shl.b32 	%r237, %r224, 2;
	add.s32 	%r238, %r236, %r237;
	st.shared.u32 	[%r238], %r902;
	mov.b32 	%r901, 1;
$L__BB12_3:
	setp.ge.s32 	%p3, %r901, %r224;
	@%p3 bra 	$L__BB12_15;
	sub.s32 	%r7, %r224, %r901;
	and.b32  	%r8, %r7, 7;
	sub.s32 	%r239, %r901, %r224;
	setp.gt.u32 	%p4, %r239, -8;
	@%p4 bra 	$L__BB12_7;
	and.b32  	%r240, %r7, -8;
	neg.s32 	%r898, %r240;
	shl.b32 	%r241, %r901, 2;
	mov.u32 	%r242, _ZZ66mx_block_rearrange_2d_K_groups_rowmajor_128x4_vec_pipelined_kernelILi128ELi16EEvPKhiiiiPKiPhiiE11smem_cumsum;
	add.s32 	%r897, %r242, %r241;
	shl.b32 	%r11, %r224, 2;
	mul.wide.u32 	%rd21, %r901, 4;
	add.s64 	%rd22, %rd21, %rd2;
	add.s64 	%rd139, %rd22, 12;
$L__BB12_6:
	.pragma "nounroll";
	ld.global.nc.u32 	%r243, [%rd139+-16];
	ld.global.nc.u32 	%r244, [%rd139+-12];
	sub.s32 	%r245, %r244, %r243;
	add.s32 	%r246, %r245, 127;
	shr.s32 	%r247, %r246, 31;
	shr.u32 	%r248, %r247, 25;
	add.s32 	%r249, %r246, %r248;
	shr.s32 	%r250, %r249, 7;
	add.s32 	%r251, %r250, 15;
	shr.u32 	%r252, %r251, 28;
	add.s32 	%r253, %r251, %r252;
	shr.s32 	%r254, %r253, 4;
	st.shared.u32 	[%r897], %r250;
	add.s32 	%r255, %r254, %r902;
	add.s32 	%r256, %r897, %r11;
	st.shared.u32 	[%r256], %r255;
	ld.global.nc.u32 	%r257, [%rd139+-8];
	sub.s32 	%r258, %r257, %r244;
	add.s32 	%r259, %r258, 127;
	shr.s32 	%r260, %r259, 31;
	shr.u32 	%r261, %r260, 25;
	add.s32 	%r262, %r259, %r261;
	shr.s32 	%r263, %r262, 7;
	add.s32 	%r264, %r263, 15;
	shr.u32 	%r265, %r264, 28;
	add.s32 	%r266, %r264, %r265;
	shr.s32 	%r267, %r266, 4;
	st.shared.u32 	[%r897+4], %r263;
	add.s32 	%r268, %r267, %r255;
	st.shared.u32 	[%r256+4], %r268;
	ld.global.nc.u32 	%r269, [%rd139+-4];
	sub.s32 	%r270, %r269, %r257;
	add.s32 	%r271, %r270, 127;
	shr.s32 	%r272, %r271, 31;
	shr.u32 	%r273, %r272, 25;
	add.s32 	%r274, %r271, %r273;
	shr.s32 	%r275, %r274, 7;
	add.s32 	%r276, %r275, 15;
	shr.u32 	%r277, %r276, 28;
	add.s32 	%r278, %r276, %r277;
	shr.s32 	%r279, %r278, 4;
	st.shared.u32 	[%r897+8], %r275;
	add.s32 	%r280, %r279, %r268;
	st.shared.u32 	[%r256+8], %r280;
	ld.global.nc.u32 	%r281, [%rd139];
	sub.s32 	%r282, %r281, %r269;
	add.s32 	%r283, %r282, 127;
	shr.s32 	%r284, %r283, 31;
	shr.u32 	%r285, %r284, 25;
	add.s32 	%r286, %r283, %r285;
	shr.s32 	%r287, %r286, 7;
	add.s32 	%r288, %r287, 15;
	shr.u32 	%r289, %r288, 28;
	add.s32 	%r290, %r288, %r289;
	shr.s32 	%r291, %r290, 4;
	st.shared.u32 	[%r897+12], %r287;
	add.s32 	%r292, %r291, %r280;
	st.shared.u32 	[%r256+12], %r292;
	ld.global.nc.u32 	%r293, [%rd139+4];
	sub.s32 	%r294, %r293, %r281;
	add.s32 	%r295, %r294, 127;
	shr.s32 	%r296, %r295, 31;
	shr.u32 	%r297, %r296, 25;
	add.s32 	%r298, %r295, %r297;
	shr.s32 	%r299, %r298, 7;
	add.s32 	%r300, %r299, 15;
	shr.u32 	%r301, %r300, 28;
	add.s32 	%r302, %r300, %r301;
	shr.s32 	%r303, %r302, 4;
	st.shared.u32 	[%r897+16], %r299;
	add.s32 	%r304, %r303, %r292;
	st.shared.u32 	[%r256+16], %r304;
	ld.global.nc.u32 	%r305, [%rd139+8];
	sub.s32 	%r306, %r305, %r293;
	add.s32 	%r307, %r306, 127;
	shr.s32 	%r308, %r307, 31;
	shr.u32 	%r309, %r308, 25;
	add.s32 	%r310, %r307, %r309;
	shr.s32 	%r311, %r310, 7;
	add.s32 	%r312, %r311, 15;
	shr.u32 	%r313, %r312, 28;
	add.s32 	%r314, %r312, %r313;
	shr.s32 	%r315, %r314, 4;
	st.shared.u32 	[%r897+20], %r311;
	add.s32 	%r316, %r315, %r304;
	st.shared.u32 	[%r256+20], %r316;
	ld.global.nc.u32 	%r317, [%rd139+12];
	sub.s32 	%r318, %r317, %r305;
	add.s32 	%r319, %r318, 127;
	shr.s32 	%r320, %r319, 31;
	shr.u32 	%r321, %r320, 25;
	add.s32 	%r322, %r319, %r321;
	shr.s32 	%r323, %r322, 7;
	add.s32 	%r324, %r323, 15;
	shr.u32 	%r325, %r324, 28;
	add.s32 	%r326, %r324, %r325;
	shr.s32 	%r327, %r326, 4;
	st.shared.u32 	[%r897+24], %r323;
	add.s32 	%r328, %r327, %r316;
	st.shared.u32 	[%r256+24], %r328;
	ld.global.nc.u32 	%r329, [%rd139+16];
	sub.s32 	%r330, %r329, %r317;
	add.s32 	%r331, %r330, 127;
	shr.s32 	%r332, %r331, 31;
	shr.u32 	%r333, %r332, 25;
	add.s32 	%r334, %r331, %r333;
	shr.s32 	%r335, %r334, 7;
	add.s32 	%r336, %r335, 15;
	shr.u32 	%r337, %r336, 28;
	add.s32 	%r338, %r336, %r337;
	shr.s32 	%r339, %r338, 4;
	st.shared.u32 	[%r897+28], %r335;
	add.s32 	%r902, %r339, %r328;
	st.shared.u32 	[%r256+28], %r902;
	add.s32 	%r901, %r901, 8;
	add.s32 	%r898, %r898, 8;
	add.s32 	%r897, %r897, 32;
	add.s64 	%rd139, %rd139, 32;
	setp.ne.s32 	%p5, %r898, 0;
	@%p5 bra 	$L__BB12_6;
$L__BB12_7:
	setp.eq.s32 	%p6, %r8, 0;
	@%p6 bra 	$L__BB12_15;
	and.b32  	%r22, %r7, 3;
	setp.lt.u32 	%p7, %r8, 4;
	@%p7 bra 	$L__BB12_10;
	mul.wide.s32 	%rd23, %r901, 4;
	add.s64 	%rd24, %rd2, %rd23;
	ld.global.nc.u32 	%r340, [%rd24+-4];
	mul.wide.u32 	%rd25, %r901, 4;
	add.s64 	%rd26, %rd2, %rd25;
	ld.global.nc.u32 	%r341, [%rd26];
	sub.s32 	%r342, %r341, %r340;
	add.s32 	%r343, %r342, 127;
	shr.s32 	%r344, %r343, 31;
	shr.u32 	%r345, %r344, 25;
	add.s32 	%r346, %r343, %r345;
	shr.s32 	%r347, %r346, 7;
	add.s32 	%r348, %r347, 15;
	shr.u32 	%r349, %r348, 28;
	add.s32 	%r350, %r348, %r349;
	shr.s32 	%r351, %r350, 4;
	shl.b32 	%r352, %r901, 2;
	mov.u32 	%r353, _ZZ66mx_block_rearrange_2d_K_groups_rowmajor_128x4_vec_pipelined_kernelILi128ELi16EEvPKhiiiiPKiPhiiE11smem_cumsum;
	add.s32 	%r354, %r353, %r352;
	st.shared.u32 	[%r354], %r347;
	add.s32 	%r355, %r351, %r902;
	shl.b32 	%r356, %r224, 2;
	add.s32 	%r357, %r354, %r356;
	st.shared.u32 	[%r357], %r355;
	add.s32 	%r358, %r901, 1;
	mul.wide.u32 	%rd27, %r358, 4;
	add.s64 	%rd28, %rd2, %rd27;
	ld.global.nc.u32 	%r359, [%rd28];
	sub.s32 	%r360, %r359, %r341;
	add.s32 	%r361, %r360, 127;
	shr.s32 	%r362, %r361, 31;
	shr.u32 	%r363, %r362, 25;
	add.s32 	%r364, %r361, %r363;
	shr.s32 	%r365, %r364, 7;
	add.s32 	%r366, %r365, 15;
	shr.u32 	%r367, %r366, 28;
	add.s32 	%r368, %r366, %r367;
	shr.s32 	%r369, %r368, 4;
	st.shared.u32 	[%r354+4], %r365;
	add.s32 	%r370, %r369, %r355;
	st.shared.u32 	[%r357+4], %r370;
	add.s32 	%r371, %r901, 2;
	ld.global.nc.u32 	%r372, [%rd24+4];
	mul.wide.u32 	%rd29, %r371, 4;
	add.s64 	%rd30, %rd2, %rd29;
	ld.global.nc.u32 	%r373, [%rd30];
	sub.s32 	%r374, %r373, %r372;
	add.s32 	%r375, %r374, 127;
	shr.s32 	%r376, %r375, 31;
	shr.u32 	%r377, %r376, 25;
	add.s32 	%r378, %r375, %r377;
	shr.s32 	%r379, %r378, 7;
	add.s32 	%r380, %r379, 15;
	shr.u32 	%r381, %r380, 28;
	add.s32 	%r382, %r380, %r381;
	shr.s32 	%r383, %r382, 4;
	st.shared.u32 	[%r354+8], %r379;
	add.s32 	%r384, %r383, %r370;
	st.shared.u32 	[%r357+8], %r384;
	ld.global.nc.u32 	%r385, [%rd24+8];
	ld.global.nc.u32 	%r386, [%rd26+12];
	sub.s32 	%r387, %r386, %r385;
	add.s32 	%r388, %r387, 127;
	shr.s32 	%r389, %r388, 31;
	shr.u32 	%r390, %r389, 25;
	add.s32 	%r391, %r388, %r390;
	shr.s32 	%r392, %r391, 7;
	add.s32 	%r393, %r392, 15;
	shr.u32 	%r394, %r393, 28;
	add.s32 	%r395, %r393, %r394;
	shr.s32 	%r396, %r395, 4;
	st.shared.u32 	[%r354+12], %r392;
	add.s32 	%r902, %r396, %r384;
	st.shared.u32 	[%r357+12], %r902;
	add.s32 	%r901, %r901, 4;
$L__BB12_10:
	setp.eq.s32 	%p8, %r22, 0;
	@%p8 bra 	$L__BB12_15;
	setp.eq.s32 	%p9, %r22, 1;
	@%p9 bra 	$L__BB12_13;
	mul.wide.s32 	%rd31, %r901, 4;
	add.s64 	%rd32, %rd2, %rd31;
	ld.global.nc.u32 	%r397, [%rd32+-4];
	mul.wide.u32 	%rd33, %r901, 4;
	add.s64 	%rd34, %rd2, %rd33;
	ld.global.nc.u32 	%r398, [%rd34];
	sub.s32 	%r399, %r398, %r397;
	add.s32 	%r400, %r399, 127;
	shr.s32 	%r401, %r400, 31;
	shr.u32 	%r402, %r401, 25;
	add.s32 	%r403, %r400, %r402;
	shr.s32 	%r404, %r403, 7;
	add.s32 	%r405, %r404, 15;
	shr.u32 	%r406, %r405, 28;
	add.s32 	%r407, %r405, %r406;
	shr.s32 	%r408, %r407, 4;
	shl.b32 	%r409, %r901, 2;
	mov.u32 	%r410, _ZZ66mx_block_rearrange_2d_K_groups_rowmajor_128x4_vec_pipelined_kernelILi128ELi16EEvPKhiiiiPKiPhiiE11smem_cumsum;
	add.s32 	%r411, %r410, %r409;
	st.shared.u32 	[%r411], %r404;
	add.s32 	%r412, %r408, %r902;
	shl.b32 	%r413, %r224, 2;
	add.s32 	%r414, %r411, %r413;
	st.shared.u32 	[%r414], %r412;
	ld.global.nc.u32 	%r415, [%rd34+4];
	sub.s32 	%r416, %r415, %r398;
	add.s32 	%r417, %r416, 127;
	shr.s32 	%r418, %r417, 31;
	shr.u32 	%r419, %r418, 25;
	add.s32 	%r420, %r417, %r419;
	shr.s32 	%r421, %r420, 7;
	add.s32 	%r422, %r421, 15;
	shr.u32 	%r423, %r422, 28;
	add.s32 	%r424, %r422, %r423;
	shr.s32 	%r425, %r424, 4;
	st.shared.u32 	[%r411+4], %r421;
	add.s32 	%r902, %r425, %r412;
	st.shared.u32 	[%r414+4], %r902;
	add.s32 	%r901, %r901, 2;
$L__BB12_13:
	and.b32  	%r426, %r7, 1;
	setp.eq.b32 	%p10, %r426, 1;
	not.pred 	%p11, %p10;
	@%p11 bra 	$L__BB12_15;
	mul.wide.s32 	%rd35, %r901, 4;
	add.s64 	%rd36, %rd2, %rd35;
	ld.global.nc.u32 	%r427, [%rd36+-4];
	mul.wide.u32 	%rd37, %r901, 4;
	add.s64 	%rd38, %rd2, %rd37;
	ld.global.nc.u32 	%r428, [%rd38];
	sub.s32 	%r429, %r428, %r427;
	add.s32 	%r430, %r429, 127;
	shr.s32 	%r431, %r430, 31;
	shr.u32 	%r432, %r431, 25;
	add.s32 	%r433, %r430, %r432;
	shr.s32 	%r434, %r433, 7;
	add.s32 	%r435, %r434, 15;
	shr.u32 	%r436, %r435, 28;
	add.s32 	%r437, %r435, %r436;
	shr.s32 	%r438, %r437, 4;
	shl.b32 	%r439, %r901, 2;
	mov.u32 	%r440, _ZZ66mx_block_rearrange_2d_K_groups_rowmajor_128x4_vec_pipelined_kernelILi128ELi16EEvPKhiiiiPKiPhiiE11smem_cumsum;
	add.s32 	%r441, %r440, %r439;
	st.shared.u32 	[%r441], %r434;
	add.s32 	%r442, %r438, %r902;
	shl.b32 	%r443, %r224, 2;
	add.s32 	%r444, %r441, %r443;
	st.shared.u32 	[%r444], %r442;
$L__BB12_15:
	bar.sync 	0;
	setp.lt.s32 	%p12, %r224, 1;
	@%p12 bra 	$L__BB12_19;
	mov.b32 	%r31, 0;
	mov.u32 	%r448, _ZZ66mx_block_rearrange_2d_K_groups_rowmajor_128x4_vec_pipelined_kernelILi128ELi16EEvPKhiiiiPKiPhiiE11smem_cumsum;
	mov.u32 	%r908, %r31;
$L__BB12_17:
	add.s32 	%r446, %r31, %r224;
	shl.b32 	%r447, %r446, 2;
	add.s32 	%r449, %r448, %r447;
	ld.shared.u32 	%r33, [%r449];
	setp.lt.s32 	%p13, %r1, %r33;
	@%p13 bra 	$L__BB12_20;
	add.s32 	%r31, %r31, 1;
	setp.eq.s32 	%p14, %r31, %r224;
	mov.u32 	%r908, %r33;
	@%p14 bra 	$L__BB12_19;
	bra.uni 	$L__BB12_17;
$L__BB12_19:
	setp.eq.s32 	%p15, %r3, 0;
	mov.b32 	%r909, 0;
	mov.u32 	%r910, %r909;
	mov.u32 	%r911, %r909;
	mov.u32 	%r912, %r909;
	@%p15 bra 	$L__BB12_23;
	bra.uni 	$L__BB12_44;
$L__BB12_20:
	setp.eq.s32 	%p16, %r3, 0;
	sub.s32 	%r451, %r1, %r908;
	shl.b32 	%r909, %r451, 4;
	@%p16 bra 	$L__BB12_21;
	bra.uni 	$L__BB12_44;
$L__BB12_21:
	shl.b32 	%r453, %r31, 2;
	add.s32 	%r455, %r448, %r453;
	ld.shared.u32 	%r456, [%r455];
	sub.s32 	%r911, %r456, %r909;
	setp.eq.s32 	%p17, %r31, 0;
	mov.b32 	%r910, 0;
	mov.u32 	%r912, %r910;
	@%p17 bra 	$L__BB12_23;
	mul.wide.u32 	%rd39, %r31, 4;
	add.s64 	%rd40, %rd2, %rd39;
	ld.global.nc.u32 	%r912, [%rd40+-4];
	mov.u32 	%r910, %r31;
$L__BB12_23:
	st.shared.u32 	[_ZZ66mx_block_rearrange_2d_K_groups_rowmajor_128x4_vec_pipelined_kernelILi128ELi16EEvPKhiiiiPKiPhiiE23s_input_group_start_col], %r912;
	mul.wide.u32 	%rd41, %r910, 4;
	add.s64 	%rd42, %rd2, %rd41;
	ld.global.nc.u32 	%r458, [%rd42];
	st.shared.u32 	[_ZZ66mx_block_rearrange_2d_K_groups_rowmajor_128x4_vec_pipelined_kernelILi128ELi16EEvPKhiiiiPKiPhiiE21s_input_group_end_col], %r458;
	st.shared.u32 	[_ZZ66mx_block_rearrange_2d_K_groups_rowmajor_128x4_vec_pipelined_kernelILi128ELi16EEvPKhiiiiPKiPhiiE22s_first_chunk_in_group], %r909;
	setp.eq.s32 	%p18, %r910, 0;
	mov.b32 	%r929, 0;
	@%p18 bra 	$L__BB12_43;
	and.b32  	%r42, %r910, 7;
	setp.lt.u32 	%p19, %r910, 8;
	mov.b32 	%r922, 0;
	mov.u32 	%r929, %r922;
	@%p19 bra 	$L__BB12_29;
	and.b32  	%r922, %r910, 2147483640;
	and.b32  	%r462, %r910, -8;
	neg.s32 	%r913, %r462;
	add.s64 	%rd140, %rd2, 12;
	mov.b32 	%r914, 0;
	mov.u32 	%r929, %r914;
$L__BB12_26:
	.pragma "nounroll";
	setp.eq.s32 	%p20, %r914, 0;
	mov.b32 	%r916, 3;
	@%p20 bra 	$L__BB12_28;
	ld.global.nc.u32 	%r464, [%rd140+-16];
	sub.s32 	%r916, 3, %r464;
$L__BB12_28:
	ld.global.nc.u32 	%r465, [%rd140+-12];
	add.s32 	%r466, %r916, %r465;
	shr.s32 	%r467, %r466, 31;
	shr.u32 	%r468, %r467, 30;
	add.s32 	%r469, %r466, %r468;
	shr.s32 	%r470, %r469, 2;
	ld.global.nc.u32 	%r471, [%rd140+-8];
	sub.s32 	%r472, %r471, %r465;
	add.s32 	%r473, %r472, 3;
	shr.s32 	%r474, %r473, 31;
	shr.u32 	%r475, %r474, 30;
	add.s32 	%r476, %r473, %r475;
	shr.s32 	%r477, %r476, 2;
	add.s32 	%r478, %r470, %r477;
	ld.global.nc.u32 	%r479, [%rd140+-4];
	sub.s32 	%r480, %r479, %r471;
	add.s32 	%r481, %r480, 3;
	shr.s32 	%r482, %r481, 31;
	shr.u32 	%r483, %r482, 30;
	add.s32 	%r484, %r481, %r483;
	shr.s32 	%r485, %r484, 2;
	add.s32 	%r486, %r478, %r485;
	ld.global.nc.u32 	%r487, [%rd140];
	sub.s32 	%r488, %r487, %r479;
	add.s32 	%r489, %r488, 3;
	shr.s32 	%r490, %r489, 31;
	shr.u32 	%r491, %r490, 30;
	add.s32 	%r492, %r489, %r491;
	shr.s32 	%r493, %r492, 2;
	add.s32 	%r494, %r486, %r493;
	ld.global.nc.u32 	%r495, [%rd140+4];
	sub.s32 	%r496, %r495, %r487;
	add.s32 	%r497, %r496, 3;
	shr.s32 	%r498, %r497, 31;
	shr.u32 	%r499, %r498, 30;
	add.s32 	%r500, %r497, %r499;
	shr.u32 	%r501, %r500, 2;
	add.s32 	%r502, %r494, %r501;
	ld.global.nc.u32 	%r503, [%rd140+8];
	sub.s32 	%r504, %r503, %r495;
	add.s32 	%r505, %r504, 3;
	shr.s32 	%r506, %r505, 31;
	shr.u32 	%r507, %r506, 30;
	add.s32 	%r508, %r505, %r507;
	shr.u32 	%r509, %r508, 2;
	add.s32 	%r510, %r502, %r509;
	ld.global.nc.u32 	%r511, [%rd140+12];
	sub.s32 	%r512, %r511, %r503;
	add.s32 	%r513, %r512, 3;
	shr.s32 	%r514, %r513, 31;
	shr.u32 	%r515, %r514, 30;
	add.s32 	%r516, %r513, %r515;
	shr.u32 	%r517, %r516, 2;
	add.s32 	%r518, %r510, %r517;
	ld.global.nc.u32 	%r519, [%rd140+16];
	sub.s32 	%r520, %r519, %r511;
	add.s32 	%r521, %r520, 3;
	shr.s32 	%r522, %r521, 31;
	shr.u32 	%r523, %r522, 30;
	add.s32 	%r524, %r521, %r523;
	shr.u32 	%r525, %r524, 2;
	add.s32 	%r526, %r518, %r525;
	shl.b32 	%r527, %r526, 2;
	add.s32 	%r929, %r527, %r929;
	add.s32 	%r914, %r914, 8;
	add.s32 	%r913, %r913, 8;
	add.s64 	%rd140, %rd140, 32;
	setp.ne.s32 	%p21, %r913, 0;
	@%p21 bra 	$L__BB12_26;
$L__BB12_29:
	setp.eq.s32 	%p22, %r42, 0;
	@%p22 bra 	$L__BB12_43;
	and.b32  	%r56, %r910, 3;
	setp.lt.u32 	%p23, %r42, 4;
	@%p23 bra 	$L__BB12_34;
	setp.eq.s32 	%p24, %r922, 0;
	mul.wide.u32 	%rd43, %r922, 4;
	add.s64 	%rd9, %rd2, %rd43;
	mov.b32 	%r920, 3;
	@%p24 bra 	$L__BB12_33;
	ld.global.nc.u32 	%r530, [%rd9+-4];
	sub.s32 	%r920, 3, %r530;
$L__BB12_33:
	ld.global.nc.u32 	%r531, [%rd9];
	add.s32 	%r532, %r920, %r531;
	shr.s32 	%r533, %r532, 31;
	shr.u32 	%r534, %r533, 30;
	add.s32 	%r535, %r532, %r534;
	shr.u32 	%r536, %r535, 2;
	ld.global.nc.u32 	%r537, [%rd9+4];
	sub.s32 	%r538, %r537, %r531;
	add.s32 	%r539, %r538, 3;
	shr.s32 	%r540, %r539, 31;
	shr.u32 	%r541, %r540, 30;
	add.s32 	%r542, %r539, %r541;
	shr.u32 	%r543, %r542, 2;
	add.s32 	%r544, %r536, %r543;
	ld.global.nc.u32 	%r545, [%rd9+8];
	sub.s32 	%r546, %r545, %r537;
	add.s32 	%r547, %r546, 3;
	shr.s32 	%r548, %r547, 31;
	shr.u32 	%r549, %r548, 30;
	add.s32 	%r550, %r547, %r549;
	shr.u32 	%r551, %r550, 2;
	add.s32 	%r552, %r544, %r551;
	ld.global.nc.u32 	%r553, [%rd9+12];
	sub.s32 	%r554, %r553, %r545;
	add.s32 	%r555, %r554, 3;
	shr.s32 	%r556, %r555, 31;
	shr.u32 	%r557, %r556, 30;
	add.s32 	%r558, %r555, %r557;
	shr.u32 	%r559, %r558, 2;
	add.s32 	%r560, %r552, %r559;
	shl.b32 	%r561, %r560, 2;
	add.s32 	%r929, %r561, %r929;
	add.s32 	%r922, %r922, 4;
$L__BB12_34:
	setp.eq.s32 	%p25, %r56, 0;
	@%p25 bra 	$L__BB12_43;
	setp.eq.s32 	%p26, %r56, 1;
	@%p26 bra 	$L__BB12_39;
	setp.eq.s32 	%p27, %r922, 0;
	mul.wide.s32 	%rd44, %r922, 4;
	add.s64 	%rd10, %rd2, %rd44;
	mov.b32 	%r924, 3;
	@%p27 bra 	$L__BB12_38;
	ld.global.nc.u32 	%r564, [%rd10+-4];
	sub.s32 	%r924, 3, %r564;
$L__BB12_38:
	ld.global.nc.u32 	%r565, [%rd10];
	add.s32 	%r566, %r924, %r565;
	shr.s32 	%r567, %r566, 31;
	shr.u32 	%r568, %r567, 30;
	add.s32 	%r569, %r566, %r568;
	shr.u32 	%r570, %r569, 2;
	ld.global.nc.u32 	%r571, [%rd10+4];
	sub.s32 	%r572, %r571, %r565;
	add.s32 	%r573, %r572, 3;
	shr.s32 	%r574, %r573, 31;
	shr.u32 	%r575, %r574, 30;
	add.s32 	%r576, %r573, %r575;
	shr.u32 	%r577, %r576, 2;
	add.s32 	%r578, %r570, %r577;
	shl.b32 	%r579, %r578, 2;
	add.s32 	%r929, %r579, %r929;
	add.s32 	%r922, %r922, 2;
$L__BB12_39:
	and.b32  	%r580, %r910, 1;
	setp.eq.b32 	%p28, %r580, 1;
	not.pred 	%p29, %p28;
	@%p29 bra 	$L__BB12_43;
	setp.eq.s32 	%p30, %r922, 0;
	mul.wide.s32 	%rd45, %r922, 4;
	add.s64 	%rd11, %rd2, %rd45;
	mov.b32 	%r928, 3;
	@%p30 bra 	$L__BB12_42;
	ld.global.nc.u32 	%r582, [%rd11+-4];
	sub.s32 	%r928, 3, %r582;
$L__BB12_42:
	ld.global.nc.u32 	%r583, [%rd11];
	add.s32 	%r584, %r928, %r583;
	shr.s32 	%r585, %r584, 31;
	shr.u32 	%r586, %r585, 30;
	add.s32 	%r587, %r584, %r586;
	and.b32  	%r588, %r587, -4;
	add.s32 	%r929, %r588, %r929;
$L__BB12_43:
	st.shared.u32 	[_ZZ66mx_block_rearrange_2d_K_groups_rowmajor_128x4_vec_pipelined_kernelILi128ELi16EEvPKhiiiiPKiPhiiE24s_output_group_start_col], %r929;
	setp.gt.s32 	%p31, %r911, 0;
	min.u32 	%r589, %r911, 16;
	selp.b32 	%r590, %r589, 0, %p31;
	st.shared.u32 	[_ZZ66mx_block_rearrange_2d_K_groups_rowmajor_128x4_vec_pipelined_kernelILi128ELi16EEvPKhiiiiPKiPhiiE23s_num_chunks_to_process], %r590;
$L__BB12_44:
	bar.sync 	0;
	ld.shared.u32 	%r75, [_ZZ66mx_block_rearrange_2d_K_groups_rowmajor_128x4_vec_pipelined_kernelILi128ELi16EEvPKhiiiiPKiPhiiE23s_input_group_start_col];
	ld.shared.u32 	%r76, [_ZZ66mx_block_rearrange_2d_K_groups_rowmajor_128x4_vec_pipelined_kernelILi128ELi16EEvPKhiiiiPKiPhiiE21s_input_group_end_col];
	ld.shared.u32 	%r77, [_ZZ66mx_block_rearrange_2d_K_groups_rowmajor_128x4_vec_pipelined_kernelILi128ELi16EEvPKhiiiiPKiPhiiE22s_first_chunk_in_group];
	ld.shared.u32 	%r78, [_ZZ66mx_block_rearrange_2d_K_groups_rowmajor_128x4_vec_pipelined_kernelILi128ELi16EEvPKhiiiiPKiPhiiE23s_num_chunks_to_process];
	setp.lt.s32 	%p32, %r78, 1;
	@%p32 bra 	$L__BB12_165;
	ld.shared.u32 	%r591, [_ZZ66mx_block_rearrange_2d_K_groups_rowmajor_128x4_vec_pipelined_kernelILi128ELi16EEvPKhiiiiPKiPhiiE24s_output_group_start_col];
	shl.b32 	%r592, %r2, 7;
	shr.u32 	%r79, %r3, 3;
	and.b32  	%r80, %r3, 7;
	or.b32  	%r81, %r592, %r79;
	shl.b32 	%r593, %r3, 1;
	and.b32  	%r594, %r593, 496;
	shr.u32 	%r595, %r3, 6;
	and.b32  	%r596, %r595, 12;
	or.b32  	%r82, %r594, %r596;
	shl.b32 	%r597, %r3, 4;
	and.b32  	%r83, %r597, 112;
	mul.lo.s32 	%r84, %r591, %r223;
	sub.s32 	%r598, %r76, %r75;
	add.s32 	%r599, %r598, 3;
	shr.s32 	%r600, %r599, 31;
	shr.u32 	%r601, %r600, 30;
	add.s32 	%r602, %r599, %r601;
	shl.b32 	%r603, %r602, 7;
	and.b32  	%r85, %r603, -512;
	cvt.u64.u32 	%rd46, %r81;
	cvt.s64.s32 	%rd47, %r221;
	mad.lo.s64 	%rd12, %rd47, %rd46, %rd18;
	setp.ne.s32 	%p33, %r78, 1;
	@%p33 bra 	$L__BB12_85;
	setp.ge.s32 	%p81, %r81, %r222;
	shl.b32 	%r782, %r77, 7;
	add.s32 	%r86, %r782, %r75;
	sub.s32 	%r783, %r76, %r86;
	min.s32 	%r87, %r783, 128;
	setp.le.s32 	%p82, %r87, %r83;
	shl.b32 	%r785, %r79, 7;
	or.b32  	%r88, %r785, %r83;
	mov.u32 	%r786, _ZZ66mx_block_rearrange_2d_K_groups_rowmajor_128x4_vec_pipelined_kernelILi128ELi16EEvPKhiiiiPKiPhiiE4smem;
	add.s32 	%r89, %r786, %r88;
	or.pred  	%p83, %p81, %p82;
	@%p83 bra 	$L__BB12_82;
	cvt.s64.s32 	%rd106, %r86;
	cvt.u64.u32 	%rd107, %r83;
	add.s64 	%rd108, %rd106, %rd107;
	add.s64 	%rd13, %rd12, %rd108;
	and.b64  	%rd109, %rd13, 15;
	setp.ne.s64 	%p84, %rd109, 0;
	add.s32 	%r789, %r83, 16;
	setp.gt.u32 	%p85, %r789, %r87;
	or.pred  	%p86, %p85, %p84;
	@%p86 bra 	$L__BB12_49;
	cvt.u64.u32 	%rd128, %r88;
	cvt.u64.u32 	%rd129, %r786;
	cvta.shared.u64 	%rd130, %rd129;
	add.s64 	%rd126, %rd130, %rd128;
	// begin inline asm
	cp.async.cg.shared.global [%rd126], [%rd13], 16;

	// end inline asm
	bra.uni 	$L__BB12_83;
$L__BB12_49:
	sub.s32 	%r90, %r87, %r83;
	setp.lt.s32 	%p87, %r90, 1;
	mov.b32 	%r931, 0;
	@%p87 bra 	$L__BB12_51;
	// begin inline asm
	ld.global.nc.u8 %r791, [%rd13];
	// end inline asm
	and.b32  	%r931, %r791, 255;
$L__BB12_51:
	setp.lt.s32 	%p88, %r90, 2;
	@%p88 bra 	$L__BB12_53;
	add.s64 	%rd111, %rd13, 1;
	// begin inline asm
	ld.global.nc.u8 %r792, [%rd111];
	// end inline asm
	shl.b32 	%r793, %r792, 8;
	and.b32  	%r794, %r793, 65280;
	or.b32  	%r931, %r931, %r794;
$L__BB12_53:
	setp.lt.s32 	%p89, %r90, 3;
	@%p89 bra 	$L__BB12_55;
	add.s64 	%rd112, %rd13, 2;
	// begin inline asm
	ld.global.nc.u8 %r795, [%rd112];
	// end inline asm
	shl.b32 	%r796, %r795, 16;
	and.b32  	%r797, %r796, 16711680;
	or.b32  	%r931, %r931, %r797;
$L__BB12_55:
	setp.lt.s32 	%p90, %r90, 4;
	@%p90 bra 	$L__BB12_57;
	add.s64 	%rd113, %rd13, 3;
	// begin inline asm
	ld.global.nc.u8 %r798, [%rd113];
	// end inline asm
	shl.b32 	%r799, %r798, 24;
	or.b32  	%r931, %r931, %r799;
$L__BB12_57:
	setp.lt.s32 	%p91, %r90, 5;
	mov.b32 	%r935, 0;
	@%p91 bra 	$L__BB12_59;
	add.s64 	%rd114, %rd13, 4;
	// begin inline asm
	ld.global.nc.u8 %r801, [%rd114];
	// end inline asm
	and.b32  	%r935, %r801, 255;
$L__BB12_59:
	setp.lt.s32 	%p92, %r90, 6;
	@%p92 bra 	$L__BB12_61;
	add.s64 	%rd115, %rd13, 5;
	// begin inline asm
	ld.global.nc.u8 %r802, [%rd115];
	// end inline asm
	shl.b32 	%r803, %r802, 8;
	and.b32  	%r804, %r803, 65280;
	or.b32  	%r935, %r935, %r804;
$L__BB12_61:
	setp.lt.s32 	%p93, %r90, 7;
	@%p93 bra 	$L__BB12_63;
	add.s64 	%rd116, %rd13, 6;
	// begin inline asm
	ld.global.nc.u8 %r805, [%rd116];
	// end inline asm
	shl.b32 	%r806, %r805, 16;
	and.b32  	%r807, %r806, 16711680;
	or.b32  	%r935, %r935, %r807;
$L__BB12_63:
	setp.lt.s32 	%p94, %r90, 8;
	@%p94 bra 	$L__BB12_65;
	add.s64 	%rd117, %rd13, 7;
	// begin inline asm
	ld.global.nc.u8 %r808, [%rd117];
	// end inline asm
	shl.b32 	%r809, %r808, 24;
	or.b32  	%r935, %r935, %r809;
$L__BB12_65:
	setp.lt.s32 	%p95, %r90, 9;
	mov.b32 	%r939, 0;
	@%p95 bra 	$L__BB12_67;
	add.s64 	%rd118, %rd13, 8;
	// begin inline asm
	ld.global.nc.u8 %r811, [%rd118];
	// end inline asm
	and.b32  	%r939, %r811, 255;
$L__BB12_67:
	setp.lt.s32 	%p96, %r90, 10;
	@%p96 bra 	$L__BB12_69;
	add.s64 	%rd119, %rd13, 9;
	// begin inline asm
	ld.global.nc.u8 %r812, [%rd119];
	// end inline asm
	shl.b32 	%r813, %r812, 8;
	and.b32  	%r814, %r813, 65280;
	or.b32  	%r939, %r939, %r814;
$L__BB12_69:
	setp.lt.s32 	%p97, %r90, 11;
	@%p97 bra 	$L__BB12_71;
	add.s64 	%rd120, %rd13, 10;
	// begin inline asm
	ld.global.nc.u8 %r815, [%rd120];
	// end inline asm
	shl.b32 	%r816, %r815, 16;
	and.b32  	%r817, %r816, 16711680;
	or.b32  	%r939, %r939, %r817;
$L__BB12_71:
	setp.lt.s32 	%p98, %r90, 12;
	@%p98 bra 	$L__BB12_73;
	add.s64 	%rd121, %rd13, 11;
	// begin inline asm
	ld.global.nc.u8 %r818, [%rd121];
	// end inline asm
	shl.b32 	%r819, %r818, 24;
	or.b32  	%r939, %r939, %r819;
$L__BB12_73:
	setp.lt.s32 	%p99, %r90, 13;
	mov.b32 	%r943, 0;
	@%p99 bra 	$L__BB12_75;
	add.s64 	%rd122, %rd13, 12;
	// begin inline asm
	ld.global.nc.u8 %r821, [%rd122];
	// end inline asm
	and.b32  	%r943, %r821, 255;
$L__BB12_75:
	setp.lt.s32 	%p100, %r90, 14;
	@%p100 bra 	$L__BB12_77;
	add.s64 	%rd123, %rd13, 13;
	// begin inline asm
	ld.global.nc.u8 %r822, [%rd123];
	// end inline asm
	shl.b32 	%r823, %r822, 8;
	and.b32  	%r824, %r823, 65280;
	or.b32  	%r943, %r943, %r824;
$L__BB12_77:
	setp.lt.s32 	%p101, %r90, 15;
	@%p101 bra 	$L__BB12_79;
	add.s64 	%rd124, %rd13, 14;
	// begin inline asm
	ld.global.nc.u8 %r825, [%rd124];
	// end inline asm
	shl.b32 	%r826, %r825, 16;
	and.b32  	%r827, %r826, 16711680;
	or.b32  	%r943, %r943, %r827;
$L__BB12_79:
	setp.lt.s32 	%p102, %r90, 16;
	@%p102 bra 	$L__BB12_81;
	add.s64 	%rd125, %rd13, 15;
	// begin inline asm
	ld.global.nc.u8 %r828, [%rd125];
	// end inline asm
	shl.b32 	%r829, %r828, 24;
	or.b32  	%r943, %r943, %r829;
$L__BB12_81:
	st.shared.v4.u32 	[%r89], {%r931, %r935, %r939, %r943};
	bra.uni 	$L__BB12_83;
$L__BB12_82:
	mov.b32 	%r787, 0;
	st.shared.v4.u32 	[%r89], {%r787, %r787, %r787, %r787};
$L__BB12_83:
	// begin inline asm
	cp.async.commit_group;

	// end inline asm
	// begin inline asm
	cp.async.wait_group 0;

	// end inline asm
	bar.sync 	0;
	ld.shared.v4.u32 	{%r831, %r832, %r833, %r834}, [%r89];
	bar.sync 	0;
	shl.b32 	%r835, %r3, 2;
	shr.u32 	%r836, %r82, 5;
	xor.b32  	%r837, %r836, %r835;
	and.b32  	%r838, %r837, 12;
	xor.b32  	%r839, %r838, %r82;
	shl.b32 	%r840, %r80, 11;
	or.b32  	%r841, %r840, %r839;
	add.s32 	%r843, %r786, %r841;
	st.shared.u32 	[%r843], %r831;
	st.shared.u32 	[%r843+512], %r832;
	st.shared.u32 	[%r843+1024], %r833;
	st.shared.u32 	[%r843+1536], %r834;
	bar.sync 	0;
	mul.lo.s32 	%r123, %r85, %r2;
	add.s32 	%r844, %r87, 3;
	shr.s32 	%r845, %r844, 31;
	shr.u32 	%r846, %r845, 30;
	add.s32 	%r847, %r844, %r846;
	shl.b32 	%r848, %r847, 7;
	and.b32  	%r849, %r848, -512;
	setp.ge.s32 	%p103, %r597, %r849;
	@%p103 bra 	$L__BB12_165;
	shl.b32 	%r850, %r77, 14;
	cvt.s64.s32 	%rd131, %r850;
	cvt.s64.s32 	%rd132, %r123;
	cvt.s64.s32 	%rd133, %r84;
	and.b32  	%r851, %r597, 15872;
	and.b32  	%r852, %r597, 496;
	shr.u32 	%r853, %r3, 5;
	shr.u32 	%r854, %r3, 1;
	xor.b32  	%r855, %r853, %r854;
	and.b32  	%r856, %r855, 12;
	or.b32  	%r857, %r856, %r852;
	or.b32  	%r858, %r857, %r851;
	add.s32 	%r860, %r786, %r858;
	ld.shared.u32 	%r861, [%r860];
	add.s32 	%r862, %r597, 4;
	and.b32  	%r863, %r862, 15872;
	and.b32  	%r864, %r862, 500;
	shr.u32 	%r865, %r862, 9;
	shr.u32 	%r866, %r862, 5;
	xor.b32  	%r867, %r865, %r866;
	and.b32  	%r868, %r867, 12;
	xor.b32  	%r869, %r868, %r864;
	or.b32  	%r870, %r869, %r863;
	add.s32 	%r871, %r786, %r870;
	ld.shared.u32 	%r872, [%r871];
	add.s32 	%r873, %r597, 8;
	and.b32  	%r874, %r873, 15872;
	and.b32  	%r875, %r873, 504;
	shr.u32 	%r876, %r873, 9;
	shr.u32 	%r877, %r873, 5;
	xor.b32  	%r878, %r876, %r877;
	and.b32  	%r879, %r878, 12;
	xor.b32  	%r880, %r879, %r875;
	or.b32  	%r881, %r880, %r874;
	add.s32 	%r882, %r786, %r881;
	ld.shared.u32 	%r883, [%r882];
	add.s32 	%r884, %r597, 12;
	and.b32  	%r885, %r884, 15872;
	and.b32  	%r886, %r884, 508;
	shr.u32 	%r887, %r884, 9;
	shr.u32 	%r888, %r884, 5;
	xor.b32  	%r889, %r887, %r888;
	and.b32  	%r890, %r889, 12;
	xor.b32  	%r891, %r890, %r886;
	or.b32  	%r892, %r891, %r885;
	add.s32 	%r893, %r786, %r892;
	ld.shared.u32 	%r894, [%r893];
	cvt.u64.u32 	%rd134, %r597;
	or.b64  	%rd135, %rd131, %rd134;
	add.s64 	%rd136, %rd135, %rd132;
	add.s64 	%rd137, %rd136, %rd133;
	add.s64 	%rd138, %rd1, %rd137;
	st.global.v4.u32 	[%rd138], {%r861, %r872, %r883, %r894};
	bra.uni 	$L__BB12_165;
$L__BB12_85:
	setp.ge.s32 	%p34, %r81, %r222;
	shl.b32 	%r125, %r77, 7;
	add.s32 	%r964, %r125, %r75;
	sub.s32 	%r604, %r76, %r964;
	min.s32 	%r127, %r604, 128;
	setp.le.s32 	%p35, %r127, %r83;
	shl.b32 	%r606, %r79, 7;
	or.b32  	%r128, %r606, %r83;
	cvt.u64.u32 	%rd48, %r128;
	mov.u32 	%r607, _ZZ66mx_block_rearrange_2d_K_groups_rowmajor_128x4_vec_pipelined_kernelILi128ELi16EEvPKhiiiiPKiPhiiE4smem;
	cvt.u64.u32 	%rd49, %r607;
	cvta.shared.u64 	%rd50, %rd49;
	add.s64 	%rd14, %rd50, %rd48;
	add.s32 	%r129, %r607, %r128;
	or.pred  	%p36, %p34, %p35;
	@%p36 bra 	$L__BB12_121;
	cvt.s64.s32 	%rd51, %r964;
	cvt.u64.u32 	%rd52, %r83;
	add.s64 	%rd53, %rd51, %rd52;
	add.s64 	%rd15, %rd12, %rd53;
	and.b64  	%rd54, %rd15, 15;
	setp.ne.s64 	%p37, %rd54, 0;
	add.s32 	%r610, %r83, 16;
	setp.gt.u32 	%p38, %r610, %r127;
	or.pred  	%p39, %p38, %p37;
	@%p39 bra 	$L__BB12_88;
	// begin inline asm
	cp.async.cg.shared.global [%rd14], [%rd15], 16;

	// end inline asm
	bra.uni 	$L__BB12_122;
$L__BB12_88:
	sub.s32 	%r130, %r127, %r83;
	setp.lt.s32 	%p40, %r130, 1;
	mov.b32 	%r947, 0;
	@%p40 bra 	$L__BB12_90;
	// begin inline asm
	ld.global.nc.u8 %r612, [%rd15];
	// end inline asm
	and.b32  	%r947, %r612, 255;
$L__BB12_90:
	setp.lt.s32 	%p41, %r130, 2;
	@%p41 bra 	$L__BB12_92;
	add.s64 	%rd56, %rd15, 1;
	// begin inline asm
	ld.global.nc.u8 %r613, [%rd56];
	// end inline asm
	shl.b32 	%r614, %r613, 8;
	and.b32  	%r615, %r614, 65280;
	or.b32  	%r947, %r947, %r615;
$L__BB12_92:
	setp.lt.s32 	%p42, %r130, 3;
	@%p42 bra 	$L__BB12_94;
	add.s64 	%rd57, %rd15, 2;
	// begin inline asm
	ld.global.nc.u8 %r616, [%rd57];
	// end inline asm
	shl.b32 	%r617, %r616, 16;
	and.b32  	%r618, %r617, 16711680;
	or.b32  	%r947, %r947, %r618;
$L__BB12_94:
	setp.lt.s32 	%p43, %r130, 4;
	@%p43 bra 	$L__BB12_96;
	add.s64 	%rd58, %rd15, 3;
	// begin inline asm
	ld.global.nc.u8 %r619, [%rd58];
	// end inline asm
	shl.b32 	%r620, %r619, 24;
	or.b32  	%r947, %r947, %r620;
$L__BB12_96:
	setp.lt.s32 	%p44, %r130, 5;
	mov.b32 	%r951, 0;
	@%p44 bra 	$L__BB12_98;
	add.s64 	%rd59, %rd15, 4;
	// begin inline asm
	ld.global.nc.u8 %r622, [%rd59];
	// end inline asm
	and.b32  	%r951, %r622, 255;
$L__BB12_98:
	setp.lt.s32 	%p45, %r130, 6;
	@%p45 bra 	$L__BB12_100;
	add.s64 	%rd60, %rd15, 5;
	// begin inline asm
	ld.global.nc.u8 %r623, [%rd60];
	// end inline asm
	shl.b32 	%r624, %r623, 8;
	and.b32  	%r625, %r624, 65280;
	or.b32  	%r951, %r951, %r625;
$L__BB12_100:
	setp.lt.s32 	%p46, %r130, 7;
	@%p46 bra 	$L__BB12_102;
	add.s64 	%rd61, %rd15, 6;
	// begin inline asm
	ld.global.nc.u8 %r626, [%rd61];
	// end inline asm
	shl.b32 	%r627, %r626, 16;
	and.b32  	%r628, %r627, 16711680;
	or.b32  	%r951, %r951, %r628;
$L__BB12_102:
	setp.lt.s32 	%p47, %r130, 8;
	@%p47 bra 	$L__BB12_104;
	add.s64 	%rd62, %rd15, 7;
	// begin inline asm
	ld.global.nc.u8 %r629, [%rd62];
	// end inline asm
	shl.b32 	%r630, %r629, 24;
	or.b32  	%r951, %r951, %r630;
$L__BB12_104:
	setp.lt.s32 	%p48, %r130, 9;
	mov.b32 	%r955, 0;
	@%p48 bra 	$L__BB12_106;
	add.s64 	%rd63, %rd15, 8;
	// begin inline asm
	ld.global.nc.u8 %r632, [%rd63];
	// end inline asm
	and.b32  	%r955, %r632, 255;
$L__BB12_106:
	setp.lt.s32 	%p49, %r130, 10;
	@%p49 bra 	$L__BB12_108;
	add.s64 	%rd64, %rd15, 9;
	// begin inline asm
	ld.global.nc.u8 %r633, [%rd64];
	// end inline asm
	shl.b32 	%r634, %r633, 8;
	and.b32  	%r635, %r634, 65280;
	or.b32  	%r955, %r955, %r635;
$L__BB12_108:
	setp.lt.s32 	%p50, %r130, 11;
	@%p50 bra 	$L__BB12_110;
	add.s64 	%rd65, %rd15, 10;
	// begin inline asm
	ld.global.nc.u8 %r636, [%rd65];
	// end inline asm
	shl.b32 	%r637, %r636, 16;
	and.b32  	%r638, %r637, 16711680;
	or.b32  	%r955, %r955, %r638;
$L__BB12_110:
	setp.lt.s32 	%p51, %r130, 12;
	@%p51 bra 	$L__BB12_112;
	add.s64 	%rd66, %rd15, 11;
	// begin inline asm
	ld.global.nc.u8 %r639, [%rd66];
	// end inline asm
	shl.b32 	%r640, %r639, 24;
	or.b32  	%r955, %r955, %r640;
$L__BB12_112:
	setp.lt.s32 	%p52, %r130, 13;
	mov.b32 	%r959, 0;
	@%p52 bra 	$L__BB12_114;
	add.s64 	%rd67, %rd15, 12;
	// begin inline asm
	ld.global.nc.u8 %r642, [%rd67];
	// end inline asm
	and.b32  	%r959, %r642, 255;
$L__BB12_114:
	setp.lt.s32 	%p53, %r130, 14;
	@%p53 bra 	$L__BB12_116;
	add.s64 	%rd68, %rd15, 13;
	// begin inline asm
	ld.global.nc.u8 %r643, [%rd68];
	// end inline asm
	shl.b32 	%r644, %r643, 8;
	and.b32  	%r645, %r644, 65280;
	or.b32  	%r959, %r959, %r645;
$L__BB12_116:
	setp.lt.s32 	%p54, %r130, 15;
	@%p54 bra 	$L__BB12_118;
	add.s64 	%rd69, %rd15, 14;
	// begin inline asm
	ld.global.nc.u8 %r646, [%rd69];
	// end inline asm
	shl.b32 	%r647, %r646, 16;
	and.b32  	%r648, %r647, 16711680;
	or.b32  	%r959, %r959, %r648;
$L__BB12_118:
	setp.lt.s32 	%p55, %r130, 16;
	@%p55 bra 	$L__BB12_120;
	add.s64 	%rd70, %rd15, 15;
	// begin inline asm
	ld.global.nc.u8 %r649, [%rd70];
	// end inline asm
	shl.b32 	%r650, %r649, 24;
	or.b32  	%r959, %r959, %r650;
$L__BB12_120:
	st.shared.v4.u32 	[%r129], {%r947, %r951, %r955, %r959};
	bra.uni 	$L__BB12_122;
$L__BB12_121:
	mov.b32 	%r608, 0;
	st.shared.v4.u32 	[%r129], {%r608, %r608, %r608, %r608};
$L__BB12_122:
	// begin inline asm
	cp.async.commit_group;

	// end inline asm
	// begin inline asm
	cp.async.wait_group 0;

	// end inline asm
	bar.sync 	0;
	shl.b32 	%r652, %r3, 2;
	shr.u32 	%r653, %r82, 5;
	xor.b32  	%r654, %r653, %r652;
	and.b32  	%r655, %r654, 12;
	xor.b32  	%r656, %r655, %r82;
	cvt.s64.s32 	%rd73, %r84;
	mul.lo.s32 	%r657, %r85, %r2;
	cvt.s64.s32 	%rd74, %r657;
	shl.b32 	%r163, %r3, 4;
	cvt.u64.u32 	%rd75, %r163;
	add.s64 	%rd76, %rd74, %rd75;
	add.s64 	%rd16, %rd76, %rd73;
	shl.b32 	%r658, %r80, 11;
	or.b32  	%r164, %r658, %r656;
	and.b32  	%r659, %r163, 15872;
	and.b32  	%r660, %r163, 496;
	shr.u32 	%r661, %r3, 5;
	shr.u32 	%r662, %r3, 1;
	xor.b32  	%r663, %r661, %r662;
	and.b32  	%r664, %r663, 12;
	or.b32  	%r665, %r664, %r660;
	or.b32  	%r165, %r665, %r659;
	or.b32  	%r666, %r163, 4;
	and.b32  	%r667, %r666, 15872;
	and.b32  	%r668, %r666, 500;
	xor.b32  	%r669, %r664, %r668;
	or.b32  	%r166, %r669, %r667;
	or.b32  	%r670, %r163, 8;
	and.b32  	%r671, %r670, 15872;
	and.b32  	%r672, %r670, 504;
	xor.b32  	%r673, %r664, %r672;
	or.b32  	%r167, %r673, %r671;
	or.b32  	%r674, %r163, 12;
	and.b32  	%r675, %r674, 15872;
	and.b32  	%r676, %r674, 508;
	xor.b32  	%r677, %r664, %r676;
	or.b32  	%r168, %r677, %r675;
	shl.b32 	%r966, %r77, 14;
	sub.s32 	%r678, %r76, %r75;
	sub.s32 	%r679, %r678, %r125;
	add.s32 	%r965, %r679, -128;
	neg.s32 	%r963, %r78;
	mov.b32 	%r962, 1;
	cvt.u64.u32 	%rd78, %r83;
$L__BB12_123:
	setp.ge.s32 	%p56, %r81, %r222;
	add.s32 	%r680, %r962, -1;
	and.b32  	%r177, %r680, 1;
	xor.b32  	%r178, %r177, 1;
	add.s32 	%r964, %r964, 128;
	min.s32 	%r180, %r965, 128;
	setp.le.s32 	%p57, %r180, %r83;
	or.pred  	%p58, %p56, %p57;
	@%p58 bra 	$L__BB12_159;
	cvt.s64.s32 	%rd77, %r964;
	add.s64 	%rd79, %rd77, %rd78;
	add.s64 	%rd17, %rd12, %rd79;
	and.b64  	%rd80, %rd17, 15;
	setp.ne.s64 	%p59, %rd80, 0;
	add.s32 	%r686, %r83, 16;
	setp.gt.s32 	%p60, %r686, %r180;
	or.pred  	%p61, %p60, %p59;
	@%p61 bra 	$L__BB12_126;
	mul.wide.u32 	%rd99, %r178, 16384;
	add.s64 	%rd97, %rd14, %rd99;
	// begin inline asm
	cp.async.cg.shared.global [%rd97], [%rd17], 16;

	// end inline asm
	bra.uni 	$L__BB12_160;
$L__BB12_126:
	sub.s32 	%r181, %r180, %r83;
	setp.lt.s32 	%p62, %r181, 1;
	mov.b32 	%r968, 0;
	@%p62 bra 	$L__BB12_128;
	// begin inline asm
	ld.global.nc.u8 %r688, [%rd17];
	// end inline asm
	and.b32  	%r968, %r688, 255;
$L__BB12_128:
	setp.lt.s32 	%p63, %r181, 2;
	@%p63 bra 	$L__BB12_130;
	add.s64 	%rd82, %rd17, 1;
	// begin inline asm
	ld.global.nc.u8 %r689, [%rd82];
	// end inline asm
	shl.b32 	%r690, %r689, 8;
	and.b32  	%r691, %r690, 65280;
	or.b32  	%r968, %r968, %r691;
$L__BB12_130:
	setp.lt.s32 	%p64, %r181, 3;
	@%p64 bra 	$L__BB12_132;
	add.s64 	%rd83, %rd17, 2;
	// begin inline asm
	ld.global.nc.u8 %r692, [%rd83];
	// end inline asm
	shl.b32 	%r693, %r692, 16;
	and.b32  	%r694, %r693, 16711680;
	or.b32  	%r968, %r968, %r694;
$L__BB12_132:
	setp.lt.s32 	%p65, %r181, 4;
	@%p65 bra 	$L__BB12_134;
	add.s64 	%rd84, %rd17, 3;
	// begin inline asm
	ld.global.nc.u8 %r695, [%rd84];
	// end inline asm
	shl.b32 	%r696, %r695, 24;
	or.b32  	%r968, %r968, %r696;
$L__BB12_134:
	setp.lt.s32 	%p66, %r181, 5;
	mov.b32 	%r972, 0;
	@%p66 bra 	$L__BB12_136;
	add.s64 	%rd85, %rd17, 4;
	// begin inline asm
	ld.global.nc.u8 %r698, [%rd85];
	// end inline asm
	and.b32  	%r972, %r698, 255;
$L__BB12_136:
	setp.lt.s32 	%p67, %r181, 6;
	@%p67 bra 	$L__BB12_138;
	add.s64 	%rd86, %rd17, 5;
	// begin inline asm
	ld.global.nc.u8 %r699, [%rd86];
	// end inline asm
	shl.b32 	%r700, %r699, 8;
	and.b32  	%r701, %r700, 65280;
	or.b32  	%r972, %r972, %r701;
$L__BB12_138:
	setp.lt.s32 	%p68, %r181, 7;
	@%p68 bra 	$L__BB12_140;
	add.s64 	%rd87, %rd17, 6;
	// begin inline asm
	ld.global.nc.u8 %r702, [%rd87];
	// end inline asm
	shl.b32 	%r703, %r702, 16;
	and.b32  	%r704, %r703, 16711680;
	or.b32  	%r972, %r972, %r704;
$L__BB12_140:
	setp.lt.s32 	%p69, %r181, 8;
	@%p69 bra 	$L__BB12_142;
	add.s64 	%rd88, %rd17, 7;
	// begin inline asm
	ld.global.nc.u8 %r705, [%rd88];
	// end inline asm
	shl.b32 	%r706, %r705, 24;
	or.b32  	%r972, %r972, %r706;
$L__BB12_142:
	setp.lt.s32 	%p70, %r181, 9;
	mov.b32 	%r976, 0;
	@%p70 bra 	$L__BB12_144;
	add.s64 	%rd89, %rd17, 8;
	// begin inline asm
	ld.global.nc.u8 %r708, [%rd89];
	// end inline asm
	and.b32  	%r976, %r708, 255;
$L__BB12_144:
	setp.lt.s32 	%p71, %r181, 10;
	@%p71 bra 	$L__BB12_146;
	add.s64 	%rd90, %rd17, 9;
	// begin inline asm
	ld.global.nc.u8 %r709, [%rd90];
	// end inline asm
	shl.b32 	%r710, %r709, 8;
	and.b32  	%r711, %r710, 65280;
	or.b32  	%r976, %r976, %r711;
$L__BB12_146:
	setp.lt.s32 	%p72, %r181, 11;
	@%p72 bra 	$L__BB12_148;
	add.s64 	%rd91, %rd17, 10;
	// begin inline asm
	ld.global.nc.u8 %r712, [%rd91];
	// end inline asm
	shl.b32 	%r713, %r712, 16;
	and.b32  	%r714, %r713, 16711680;
	or.b32  	%r976, %r976, %r714;
$L__BB12_148:
	setp.lt.s32 	%p73, %r181, 12;
	@%p73 bra 	$L__BB12_150;
	add.s64 	%rd92, %rd17, 11;
	// begin inline asm
	ld.global.nc.u8 %r715, [%rd92];
	// end inline asm
	shl.b32 	%r716, %r715, 24;
	or.b32  	%r976, %r976, %r716;
$L__BB12_150:
	setp.lt.s32 	%p74, %r181, 13;
	mov.b32 	%r980, 0;
	@%p74 bra 	$L__BB12_152;
	add.s64 	%rd93, %rd17, 12;
	// begin inline asm
	ld.global.nc.u8 %r718, [%rd93];
	// end inline asm
	and.b32  	%r980, %r718, 255;
$L__BB12_152:
	setp.lt.s32 	%p75, %r181, 14;
	@%p75 bra 	$L__BB12_154;
	add.s64 	%rd94, %rd17, 13;
	// begin inline asm
	ld.global.nc.u8 %r719, [%rd94];
	// end inline asm
	shl.b32 	%r720, %r719, 8;
	and.b32  	%r721, %r720, 65280;
	or.b32  	%r980, %r980, %r721;
$L__BB12_154:
	setp.lt.s32 	%p76, %r181, 15;
	@%p76 bra 	$L__BB12_156;
	add.s64 	%rd95, %rd17, 14;
	// begin inline asm
	ld.global.nc.u8 %r722, [%rd95];
	// end inline asm
	shl.b32 	%r723, %r722, 16;
	and.b32  	%r724, %r723, 16711680;
	or.b32  	%r980, %r980, %r724;
$L__BB12_156:
	setp.lt.s32 	%p77, %r181, 16;
	@%p77 bra 	$L__BB12_158;
	add.s64 	%rd96, %rd17, 15;
	// begin inline asm
	ld.global.nc.u8 %r725, [%rd96];
	// end inline asm
	shl.b32 	%r726, %r725, 24;
	or.b32  	%r980, %r980, %r726;
$L__BB12_158:
	shl.b32 	%r727, %r178, 14;
	add.s32 	%r728, %r129, %r727;
	st.shared.v4.u32 	[%r728], {%r968, %r972, %r976, %r980};
	bra.uni 	$L__BB12_160;
$L__BB12_159:
	shl.b32 	%r682, %r178, 14;
	add.s32 	%r683, %r129, %r682;
	mov.b32 	%r684, 0;
	st.shared.v4.u32 	[%r683], {%r684, %r684, %r684, %r684};
$L__BB12_160:
	// begin inline asm
	cp.async.commit_group;

	// end inline asm
	shl.b32 	%r729, %r177, 14;
	mov.u32 	%r730, _ZZ66mx_block_rearrange_2d_K_groups_rowmajor_128x4_vec_pipelined_kernelILi128ELi16EEvPKhiiiiPKiPhiiE4smem;
	add.s32 	%r214, %r730, %r729;
	add.s32 	%r731, %r214, %r128;
	ld.shared.v4.u32 	{%r732, %r733, %r734, %r735}, [%r731];
	bar.sync 	0;
	add.s32 	%r736, %r965, 128;
	min.s32 	%r737, %r736, 128;
	add.s32 	%r738, %r214, %r164;
	st.shared.u32 	[%r738], %r732;
	st.shared.u32 	[%r738+512], %r733;
	st.shared.u32 	[%r738+1024], %r734;
	st.shared.u32 	[%r738+1536], %r735;
	bar.sync 	0;
	add.s32 	%r739, %r737, 3;
	shr.s32 	%r740, %r739, 31;
	shr.u32 	%r741, %r740, 30;
	add.s32 	%r742, %r739, %r741;
	shl.b32 	%r743, %r742, 7;
	and.b32  	%r744, %r743, -512;
	setp.ge.s32 	%p78, %r163, %r744;
	@%p78 bra 	$L__BB12_162;
	cvt.s64.s32 	%rd100, %r966;
	add.s32 	%r745, %r214, %r165;
	ld.shared.u32 	%r746, [%r745];
	add.s32 	%r747, %r214, %r166;
	ld.shared.u32 	%r748, [%r747];
	add.s32 	%r749, %r214, %r167;
	ld.shared.u32 	%r750, [%r749];
	add.s32 	%r751, %r214, %r168;
	ld.shared.u32 	%r752, [%r751];
	add.s64 	%rd101, %rd16, %rd100;
	add.s64 	%rd102, %rd1, %rd101;
	st.global.v4.u32 	[%rd102], {%r746, %r748, %r750, %r752};
$L__BB12_162:
	// begin inline asm
	cp.async.wait_group 0;

	// end inline asm
	bar.sync 	0;
	add.s32 	%r966, %r966, 16384;
	add.s32 	%r965, %r965, -128;
	add.s32 	%r963, %r963, 1;
	add.s32 	%r962, %r962, 1;
	setp.ne.s32 	%p79, %r963, -1;
	@%p79 bra 	$L__BB12_123;
	add.s32 	%r753, %r78, -1;
	add.s32 	%r219, %r753, %r77;
	shl.b32 	%r754, %r219, 7;
	add.s32 	%r755, %r754, %r75;
	sub.s32 	%r756, %r76, %r755;
	shl.b32 	%r757, %r753, 14;
	and.b32  	%r758, %r757, 16384;
	mov.u32 	%r759, _ZZ66mx_block_rearrange_2d_K_groups_rowmajor_128x4_vec_pipelined_kernelILi128ELi16EEvPKhiiiiPKiPhiiE4smem;
	add.s32 	%r220, %r759, %r758;
	add.s32 	%r760, %r220, %r128;
	ld.shared.v4.u32 	{%r761, %r762, %r763, %r764}, [%r760];
	bar.sync 	0;
	min.s32 	%r765, %r756, 128;
	add.s32 	%r766, %r220, %r164;
	st.shared.u32 	[%r766], %r761;
	st.shared.u32 	[%r766+512], %r762;
	st.shared.u32 	[%r766+1024], %r763;
	st.shared.u32 	[%r766+1536], %r764;
	bar.sync 	0;
	add.s32 	%r767, %r765, 3;
	shr.s32 	%r768, %r767, 31;
	shr.u32 	%r769, %r768, 30;
	add.s32 	%r770, %r767, %r769;
	shl.b32 	%r771, %r770, 7;
	and.b32  	%r772, %r771, -512;
	setp.ge.s32 	%p80, %r163, %r772;
	@%p80 bra 	$L__BB12_165;
	shl.b32 	%r773, %r219, 14;
	cvt.s64.s32 	%rd103, %r773;
	add.s32 	%r774, %r220, %r165;
	ld.shared.u32 	%r775, [%r774];
	add.s32 	%r776, %r220, %r166;
	ld.shared.u32 	%r777, [%r776];
	add.s32 	%r778, %r220, %r167;
	ld.shared.u32 	%r779, [%r778];
	add.s32 	%r780, %r220, %r168;
	ld.shared.u32 	%r781, [%r780];
	add.s64 	%rd104, %rd16, %rd103;
	add.s64 	%rd105, %rd1, %rd104;
	st.global.v4.u32 	[%rd105], {%r775, %r777, %r779, %r781};
$L__BB12_165:
	ret;

}


// ===== COMPILED SASS (sm_100) =====

	.target	sm_100

	.elftype	@"ET_EXEC"


//--------------------- .note.nv.tkinfo           --------------------------
	.section	.note.nv.tkinfo,"",@"SHT_NOTE"
	.sectionflags	@"SHF_NOTE_NV_TKINFO"
	.tkinfo
        /*0018*/ 	.word	0x00000002
        /*0030*/ 	.string	""
        /*0030*/ 	.string	"ptxas"
        /*0030*/ 	.string	"Cuda compilation tools, release 13.0, V13.0.88"
        /*0030*/ 	.string	"Build cuda_13.0.r13.0/compiler.36424714_0"
        /*0030*/ 	.string	"-arch sm_100 -m 64 "



//--------------------- .note.nv.cuinfo           --------------------------
	.section	.note.nv.cuinfo,"",@"SHT_NOTE"
	.sectionflags	@"SHF_NOTE_NV_CUINFO"
        /*0018*/ 	.short	0x0002
        /*001a*/ 	.short	0x0064
        /*001c*/ 	.short	0x0082
	.zero		2


//--------------------- .nv.info                  --------------------------
	.section	.nv.info,"",@"SHT_CUDA_INFO"
	.align	4


	//----- nvinfo : EIATTR_REGCOUNT
	.align		4
        /*0000*/ 	.byte	0x04, 0x2f
        /*0002*/ 	.short	(.L_1 - .L_0)
	.align		4
.L_0:
        /*0004*/ 	.word	index@(_Z46mx_block_rearrange_2d_K_groups_rowmajor_kernelPKhiiiiPKiPhii)
        /*0008*/ 	.word	0x0000001e


	//----- nvinfo : EIATTR_FRAME_SIZE
	.align		4
.L_1:
        /*000c*/ 	.byte	0x04, 0x11
        /*000e*/ 	.short	(.L_3 - .L_2)
	.align		4
.L_2:
        /*0010*/ 	.word	index@(_Z46mx_block_rearrange_2d_K_groups_rowmajor_kernelPKhiiiiPKiPhii)
        /*0014*/ 	.word	0x00000000


	//----- nvinfo : EIATTR_REGCOUNT
	.align		4
.L_3:
        /*0018*/ 	.byte	0x04, 0x2f
        /*001a*/ 	.short	(.L_5 - .L_4)
	.align		4
.L_4:
        /*001c*/ 	.word	index@(_Z46mx_block_rearrange_2d_K_groups_colmajor_kernelPKhiiiiiPKiPhii)
        /*0020*/ 	.word	0x0000001d


	//----- nvinfo : EIATTR_FRAME_SIZE
	.align		4
.L_5:
        /*0024*/ 	.byte	0x04, 0x11
        /*0026*/ 	.short	(.L_7 - .L_6)
	.align		4
.L_6:
        /*0028*/ 	.word	index@(_Z46mx_block_rearrange_2d_K_groups_colmajor_kernelPKhiiiiiPKiPhii)
        /*002c*/ 	.word	0x00000000


	//----- nvinfo : EIATTR_REGCOUNT
	.align		4
.L_7:
        /*0030*/ 	.byte	0x04, 0x2f
        /*0032*/ 	.short	(.L_9 - .L_8)
	.align		4
.L_8:
        /*0034*/ 	.word	index@(_Z57mx_block_rearrange_2d_K_groups_colmajor_vectorized_kernelPKhiiiiPKiPhii)
        /*0038*/ 	.word	0x00000020


	//----- nvinfo : EIATTR_FRAME_SIZE
	.align		4
.L_9:
        /*003c*/ 	.byte	0x04, 0x11
        /*003e*/ 	.short	(.L_11 - .L_10)
	.align		4
.L_10:
        /*0040*/ 	.word	index@(_Z57mx_block_rearrange_2d_K_groups_colmajor_vectorized_kernelPKhiiiiPKiPhii)
        /*0044*/ 	.word	0x00000000


	//----- nvinfo : EIATTR_REGCOUNT
	.align		4
.L_11:
        /*0048*/ 	.byte	0x04, 0x2f
        /*004a*/ 	.short	(.L_13 - .L_12)
	.align		4
.L_12:
        /*004c*/ 	.word	index@(_Z61mx_block_rearrange_2d_K_groups_colmajor_vectorized_16B_kernelPKhiiiiPKiPhii)
        /*0050*/ 	.word	0x00000020


	//----- nvinfo : EIATTR_FRAME_SIZE
	.align		4
.L_13:
        /*0054*/ 	.byte	0x04, 0x11
        /*0056*/ 	.short	(.L_15 - .L_14)
	.align		4
.L_14:
        /*0058*/ 	.word	index@(_Z61mx_block_rearrange_2d_K_groups_colmajor_vectorized_16B_kernelPKhiiiiPKiPhii)
        /*005c*/ 	.word	0x00000000


	//----- nvinfo : EIATTR_REGCOUNT
	.align		4
.L_15:
        /*0060*/ 	.byte	0x04, 0x2f
        /*0062*/ 	.short	(.L_17 - .L_16)
	.align		4
.L_16:
        /*0064*/ 	.word	index@(_Z57mx_block_rearrange_2d_K_groups_rowmajor_vectorized_kernelPKhiiiiPKiPhii)
        /*0068*/ 	.word	0x00000020


	//----- nvinfo : EIATTR_FRAME_SIZE
	.align		4
.L_17:
        /*006c*/ 	.byte	0x04, 0x11
        /*006e*/ 	.short	(.L_19 - .L_18)
	.align		4
.L_18:
        /*0070*/ 	.word	index@(_Z57mx_block_rearrange_2d_K_groups_rowmajor_vectorized_kernelPKhiiiiPKiPhii)
        /*0074*/ 	.word	0x00000000


	//----- nvinfo : EIATTR_REGCOUNT
	.align		4
.L_19:
        /*0078*/ 	.byte	0x04, 0x2f
        /*007a*/ 	.short	(.L_21 - .L_20)
	.align		4
.L_20:
        /*007c*/ 	.word	index@(_Z56mx_block_rearrange_2d_K_groups_rowmajor_128x4_vec_kernelILi64EEvPKhiiiiPKiPhii)
        /*0080*/ 	.word	0x00000020


	//----- nvinfo : EIATTR_FRAME_SIZE
	.align		4
.L_21:
        /*0084*/ 	.byte	0x04, 0x11
        /*0086*/ 	.short	(.L_23 - .L_22)
	.align		4
.L_22:
        /*0088*/ 	.word	index@(_Z56mx_block_rearrange_2d_K_groups_rowmajor_128x4_vec_kernelILi64EEvPKhiiiiPKiPhii)
        /*008c*/ 	.word	0x00000000


	//----- nvinfo : EIATTR_REGCOUNT
	.align		4
.L_23:
        /*0090*/ 	.byte	0x04, 0x2f
        /*0092*/ 	.short	(.L_25 - .L_24)
	.align		4
.L_24:
        /*0094*/ 	.word	index@(_Z56mx_block_rearrange_2d_K_groups_rowmajor_128x4_vec_kernelILi128EEvPKhiiiiPKiPhii)
        /*0098*/ 	.word	0x00000020


	//----- nvinfo : EIATTR_FRAME_SIZE
	.align		4
.L_25:
        /*009c*/ 	.byte	0x04, 0x11
        /*009e*/ 	.short	(.L_27 - .L_26)
	.align		4
.L_26:
        /*00a0*/ 	.word	index@(_Z56mx_block_rearrange_2d_K_groups_rowmajor_128x4_vec_kernelILi128EEvPKhiiiiPKiPhii)
        /*00a4*/ 	.word	0x00000000


	//----- nvinfo : EIATTR_REGCOUNT
	.align		4
.L_27:
        /*00a8*/ 	.byte	0x04, 0x2f
        /*00aa*/ 	.short	(.L_29 - .L_28)
	.align		4
.L_28:
        /*00ac*/ 	.word	index@(_Z66mx_block_rearrange_2d_K_groups_rowmajor_128x4_vec_pipelined_kernelILi64ELi4EEvPKhiiiiPKiPhii)
        /*00b0*/ 	.word	0x00000020


	//----- nvinfo : EIATTR_FRAME_SIZE
	.align		4
.L_29:
        /*00b4*/ 	.byte	0x04, 0x11
        /*00b6*/ 	.short	(.L_31 - .L_30)
	.align		4
.L_30:
        /*00b8*/ 	.word	index@(_Z66mx_block_rearrange_2d_K_groups_rowmajor_128x4_vec_pipelined_kernelILi64ELi4EEvPKhiiiiPKiPhii)
        /*00bc*/ 	.word	0x00000000


	//----- nvinfo : EIATTR_REGCOUNT
	.align		4
.L_31:
        /*00c0*/ 	.byte	0x04, 0x2f
        /*00c2*/ 	.short	(.L_33 - .L_32)
	.align		4
.L_32:
        /*00c4*/ 	.word	index@(_Z66mx_block_rearrange_2d_K_groups_rowmajor_128x4_vec_pipelined_kernelILi64ELi8EEvPKhiiiiPKiPhii)
        /*00c8*/ 	.word	0x00000020


	//----- nvinfo : EIATTR_FRAME_SIZE
	.align		4
.L_33:
        /*00cc*/ 	.byte	0x04, 0x11
        /*00ce*/ 	.short	(.L_35 - .L_34)
	.align		4
.L_34:
        /*00d0*/ 	.word	index@(_Z66mx_block_rearrange_2d_K_groups_rowmajor_128x4_vec_pipelined_kernelILi64ELi8EEvPKhiiiiPKiPhii)
        /*00d4*/ 	.word	0x00000000


	//----- nvinfo : EIATTR_REGCOUNT
	.align		4
.L_35:
        /*00d8*/ 	.byte	0x04, 0x2f
        /*00da*/ 	.short	(.L_37 - .L_36)
	.align		4
.L_36:
        /*00dc*/ 	.word	index@(_Z66mx_block_rearrange_2d_K_groups_rowmajor_128x4_vec_pipelined_kernelILi64ELi16EEvPKhiiiiPKiPhii)
        /*00e0*/ 	.word	0x00000020


	//----- nvinfo : EIATTR_FRAME_SIZE
	.align		4
.L_37:
        /*00e4*/ 	.byte	0x04, 0x11
        /*00e6*/ 	.short	(.L_39 - .L_38)
	.align		4
.L_38:
        /*00e8*/ 	.word	index@(_Z66mx_block_rearrange_2d_K_groups_rowmajor_128x4_vec_pipelined_kernelILi64ELi16EEvPKhiiiiPKiPhii)
        /*00ec*/ 	.word	0x00000000


	//----- nvinfo : EIATTR_REGCOUNT
	.align		4
.L_39:
        /*00f0*/ 	.byte	0x04, 0x2f
        /*00f2*/ 	.short	(.L_41 - .L_40)
	.align		4
.L_40:
        /*00f4*/ 	.word	index@(_Z66mx_block_rearrange_2d_K_groups_rowmajor_128x4_vec_pipelined_kernelILi128ELi4EEvPKhiiiiPKiPhii)
        /*00f8*/ 	.word	0x00000020


	//----- nvinfo : EIATTR_FRAME_SIZE
	.align		4
.L_41:
        /*00fc*/ 	.byte	0x04, 0x11
        /*00fe*/ 	.short	(.L_43 - .L_42)
	.align		4
.L_42:
        /*0100*/ 	.word	index@(_Z66mx_block_rearrange_2d_K_groups_rowmajor_128x4_vec_pipelined_kernelILi128ELi4EEvPKhiiiiPKiPhii)
        /*0104*/ 	.word	0x00000000


	//----- nvinfo : EIATTR_REGCOUNT
	.align		4
.L_43:
        /*0108*/ 	.byte	0x04, 0x2f
        /*010a*/ 	.short	(.L_45 - .L_44)
	.align		4
.L_44:
        /*010c*/ 	.word	index@(_Z66mx_block_rearrange_2d_K_groups_rowmajor_128x4_vec_pipelined_kernelILi128ELi8EEvPKhiiiiPKiPhii)
        /*0110*/ 	.word	0x00000020


	//----- nvinfo : EIATTR_FRAME_SIZE
	.align		4
.L_45:
        /*0114*/ 	.byte	0x04, 0x11
        /*0116*/ 	.short	(.L_47 - .L_46)
	.align		4
.L_46:
        /*0118*/ 	.word	index@(_Z66mx_block_rearrange_2d_K_groups_rowmajor_128x4_vec_pipelined_kernelILi128ELi8EEvPKhiiiiPKiPhii)
        /*011c*/ 	.word	0x00000000


	//----- nvinfo : EIATTR_REGCOUNT
	.align		4
.L_47:
        /*0120*/ 	.byte	0x04, 0x2f
        /*0122*/ 	.short	(.L_49 - .L_48)
	.align		4
.L_48:
        /*0124*/ 	.word	index@(_Z66mx_block_rearrange_2d_K_groups_rowmajor_128x4_vec_pipelined_kernelILi128ELi16EEvPKhiiiiPKiPhii)
        /*0128*/ 	.word	0x00000020


	//----- nvinfo : EIATTR_FRAME_SIZE
	.align		4
.L_49:
        /*012c*/ 	.byte	0x04, 0x11
        /*012e*/ 	.short	(.L_51 - .L_50)
	.align		4
.L_50:
        /*0130*/ 	.word	index@(_Z66mx_block_rearrange_2d_K_groups_rowmajor_128x4_vec_pipelined_kernelILi128ELi16EEvPKhiiiiPKiPhii)
        /*0134*/ 	.word	0x00000000


	//----- nvinfo : EIATTR_MIN_STACK_SIZE
	.align		4
.L_51:
        /*0138*/ 	.byte	0x04, 0x12
        /*013a*/ 	.short	(.L_53 - .L_52)
	.align		4
.L_52:
        /*013c*/ 	.word	index@(_Z66mx_block_rearrange_2d_K_groups_rowmajor_128x4_vec_pipelined_kernelILi128ELi16EEvPKhiiiiPKiPhii)
        /*0140*/ 	.word	0x00000000


	//----- nvinfo : EIATTR_MIN_STACK_SIZE
	.align		4
.L_53:
        /*0144*/ 	.byte	0x04, 0x12
        /*0146*/ 	.short	(.L_55 - .L_54)
	.align		4
.L_54:
        /*0148*/ 	.word	index@(_Z66mx_block_rearrange_2d_K_groups_rowmajor_128x4_vec_pipelined_kernelILi128ELi8EEvPKhiiiiPKiPhii)
        /*014c*/ 	.word	0x00000000


	//----- nvinfo : EIATTR_MIN_STACK_SIZE
	.align		4
.L_55:
        /*0150*/ 	.byte	0x04, 0x12
        /*0152*/ 	.short	(.L_57 - .L_56)
	.align		4
.L_56:
        /*0154*/ 	.word	index@(_Z66mx_block_rearrange_2d_K_groups_rowmajor_128x4_vec_pipelined_kernelILi128ELi4EEvPKhiiiiPKiPhii)
        /*0158*/ 	.word	0x00000000


	//----- nvinfo : EIATTR_MIN_STACK_SIZE
	.align		4
.L_57:
        /*015c*/ 	.byte	0x04, 0x12
        /*015e*/ 	.short	(.L_59 - .L_58)
	.align		4
.L_58:
        /*0160*/ 	.word	index@(_Z66mx_block_rearrange_2d_K_groups_rowmajor_128x4_vec_pipelined_kernelILi64ELi16EEvPKhiiiiPKiPhii)
        /*0164*/ 	.word	0x00000000


	//----- nvinfo : EIATTR_MIN_STACK_SIZE
	.align		4
.L_59:
        /*0168*/ 	.byte	0x04, 0x12
        /*016a*/ 	.short	(.L_61 - .L_60)
	.align		4
.L_60:
        /*016c*/ 	.word	index@(_Z66mx_block_rearrange_2d_K_groups_rowmajor_128x4_vec_pipelined_kernelILi64ELi8EEvPKhiiiiPKiPhii)
        /*0170*/ 	.word	0x00000000


	//----- nvinfo : EIATTR_MIN_STACK_SIZE
	.align		4
.L_61:
        /*0174*/ 	.byte	0x04, 0x12
        /*0176*/ 	.short	(.L_63 - .L_62)
	.align		4
.L_62:
        /*0178*/ 	.word	index@(_Z66mx_block_rearrange_2d_K_groups_rowmajor_128x4_vec_pipelined_kernelILi64ELi4EEvPKhiiiiPKiPhii)
        /*017c*/ 	.word	0x00000000


	//----- nvinfo : EIATTR_MIN_STACK_SIZE
	.align		4
.L_63:
        /*0180*/ 	.byte	0x04, 0x12
        /*0182*/ 	.short	(.L_65 - .L_64)
	.align		4
.L_64:
        /*0184*/ 	.word	index@(_Z56mx_block_rearrange_2d_K_groups_rowmajor_128x4_vec_kernelILi128EEvPKhiiiiPKiPhii)
        /*0188*/ 	.word	0x00000000


	//----- nvinfo : EIATTR_MIN_STACK_SIZE
	.align		4
.L_65:
        /*018c*/ 	.byte	0x04, 0x12
        /*018e*/ 	.short	(.L_67 - .L_66)
	.align		4
.L_66:
        /*0190*/ 	.word	index@(_Z56mx_block_rearrange_2d_K_groups_rowmajor_128x4_vec_kernelILi64EEvPKhiiiiPKiPhii)
        /*0194*/ 	.word	0x00000000


	//----- nvinfo : EIATTR_MIN_STACK_SIZE
	.align		4
.L_67:
        /*0198*/ 	.byte	0x04, 0x12
        /*019a*/ 	.short	(.L_69 - .L_68)
	.align		4
.L_68:
        /*019c*/ 	.word	index@(_Z57mx_block_rearrange_2d_K_groups_rowmajor_vectorized_kernelPKhiiiiPKiPhii)
        /*01a0*/ 	.word	0x00000000


	//----- nvinfo : EIATTR_MIN_STACK_SIZE
	.align		4
.L_69:
        /*01a4*/ 	.byte	0x04, 0x12
        /*01a6*/ 	.short	(.L_71 - .L_70)
	.align		4
.L_70:
        /*01a8*/ 	.word	index@(_Z61mx_block_rearrange_2d_K_groups_colmajor_vectorized_16B_kernelPKhiiiiPKiPhii)
        /*01ac*/ 	.word	0x00000000


	//----- nvinfo : EIATTR_MIN_STACK_SIZE
	.align		4
.L_71:
        /*01b0*/ 	.byte	0x04, 0x12
        /*01b2*/ 	.short	(.L_73 - .L_72)
	.align		4
.L_72:
        /*01b4*/ 	.word	index@(_Z57mx_block_rearrange_2d_K_groups_colmajor_vectorized_kernelPKhiiiiPKiPhii)
        /*01b8*/ 	.word	0x00000000


	//----- nvinfo : EIATTR_MIN_STACK_SIZE
	.align		4
.L_73:
        /*01bc*/ 	.byte	0x04, 0x12
        /*01be*/ 	.short	(.L_75 - .L_74)
	.align		4
.L_74:
        /*01c0*/ 	.word	index@(_Z46mx_block_rearrange_2d_K_groups_colmajor_kernelPKhiiiiiPKiPhii)
        /*01c4*/ 	.word	0x00000000


	//----- nvinfo : EIATTR_MIN_STACK_SIZE
	.align		4
.L_75:
        /*01c8*/ 	.byte	0x04, 0x12
        /*01ca*/ 	.short	(.L_77 - .L_76)
	.align		4
.L_76:
        /*01cc*/ 	.word	index@(_Z46mx_block_rearrange_2d_K_groups_rowmajor_kernelPKhiiiiPKiPhii)
        /*01d0*/ 	.word	0x00000000
.L_77:


//--------------------- .nv.compat                --------------------------
	.section	.nv.compat,"",@"SHT_CUDA_COMPAT_INFO"
	.align	4
        /*0000*/ 	.byte	0x02, 0x09, 0x00, 0x00, 0x02, 0x02, 0x01, 0x00, 0x02, 0x05, 0x05, 0x00, 0x03, 0x07, 0x01, 0x01
        /*0010*/ 	.byte	0x02, 0x03, 0x00, 0x00, 0x02, 0x06, 0x01, 0x00, 0x04, 0x0b, 0x08, 0x00, 0x09, 0x00, 0x00, 0x00
        /*0020*/ 	.byte	0x00, 0x00, 0x00, 0x00


//--------------------- .nv.info._Z66mx_block_rearrange_2d_K_groups_rowmajor_128x4_vec_pipelined_kernelILi128ELi16EEvPKhiiiiPKiPhii --------------------------
	.section	.nv.info._Z66mx_block_rearrange_2d_K_groups_rowmajor_128x4_vec_pipelined_kernelILi128ELi16EEvPKhiiiiPKiPhii,"",@"SHT_CUDA_INFO"
	.sectionflags	@""
	.align	4


	//----- nvinfo : EIATTR_CUDA_API_VERSION
	.align		4
        /*0000*/ 	.byte	0x04, 0x37
        /*0002*/ 	.short	(.L_79 - .L_78)
.L_78:
        /*0004*/ 	.word	0x00000082


	//----- nvinfo : EIATTR_KPARAM_INFO
	.align		4
.L_79:
        /*0008*/ 	.byte	0x04, 0x17
        /*000a*/ 	.short	(.L_81 - .L_80)
.L_80:
        /*000c*/ 	.word	0x00000000
        /*0010*/ 	.short	0x0008
        /*0012*/ 	.short	0x002c
        /*0014*/ 	.byte	0x00, 0xf0, 0x11, 0x00


	//----- nvinfo : EIATTR_KPARAM_INFO
	.align		4
.L_81:
        /*0018*/ 	.byte	0x04, 0x17
        /*001a*/ 	.short	(.L_83 - .L_82)
.L_82:
        /*001c*/ 	.word	0x00000000
        /*0020*/ 	.short	0x0007
        /*0022*/ 	.short	0x0028
        /*0024*/ 	.byte	0x00, 0xf0, 0x11, 0x00


	//----- nvinfo : EIATTR_KPARAM_INFO
	.align		4
.L_83:
        /*0028*/ 	.byte	0x04, 0x17
        /*002a*/ 	.short	(.L_85 - .L_84)
.L_84:
        /*002c*/ 	.word	0x00000000
        /*0030*/ 	.short	0x0006
        /*0032*/ 	.short	0x0020
        /*0034*/ 	.byte	0x00, 0xf5, 0x21, 0x00


	//----- nvinfo : EIATTR_KPARAM_INFO
	.align		4
.L_85:
        /*0038*/ 	.byte	0x04, 0x17
        /*003a*/ 	.short	(.L_87 - .L_86)
.L_86:
        /*003c*/ 	.word	0x00000000
        /*0040*/ 	.short	0x0005
        /*0042*/ 	.short	0x0018
        /*0044*/ 	.byte	0x00, 0xf5, 0x21, 0x00


	//----- nvinfo : EIATTR_KPARAM_INFO
	.align		4
.L_87:
        /*0048*/ 	.byte	0x04, 0x17
        /*004a*/ 	.short	(.L_89 - .L_88)
.L_88:
        /*004c*/ 	.word	0x00000000
        /*0050*/ 	.short	0x0004
        /*0052*/ 	.short	0x0014
        /*0054*/ 	.byte	0x00, 0xf0, 0x11, 0x00


	//----- nvinfo : EIATTR_KPARAM_INFO
	.align		4
.L_89:
        /*0058*/ 	.byte	0x04, 0x17
        /*005a*/ 	.short	(.L_91 - .L_90)
.L_90:
        /*005c*/ 	.word	0x00000000
        /*0060*/ 	.short	0x0003
        /*0062*/ 	.short	0x0010
        /*0064*/ 	.byte	0x00, 0xf0, 0x11, 0x00


	//----- nvinfo : EIATTR_KPARAM_INFO
	.align		4
.L_91:
        /*0068*/ 	.byte	0x04, 0x17
        /*006a*/ 	.short	(.L_93 - .L_92)
.L_92:
        /*006c*/ 	.word	0x00000000
        /*0070*/ 	.short	0x0002
        /*0072*/ 	.short	0x000c
        /*0074*/ 	.byte	0x00, 0xf0, 0x11, 0x00


	//----- nvinfo : EIATTR_KPARAM_INFO
	.align		4
.L_93:
        /*0078*/ 	.byte	0x04, 0x17
        /*007a*/ 	.short	(.L_95 - .L_94)
.L_94:
        /*007c*/ 	.word	0x00000000
        /*0080*/ 	.short	0x0001
        /*0082*/ 	.short	0x0008
        /*0084*/ 	.byte	0x00, 0xf0, 0x11, 0x00


	//----- nvinfo : EIATTR_KPARAM_INFO
	.align		4
.L_95:
        /*0088*/ 	.byte	0x04, 0x17
        /*008a*/ 	.short	(.L_97 - .L_96)
.L_96:
        /*008c*/ 	.word	0x00000000
        /*0090*/ 	.short	0x0000
        /*0092*/ 	.short	0x0000
        /*0094*/ 	.byte	0x00, 0xf5, 0x21, 0x00


	//----- nvinfo : EIATTR_SPARSE_MMA_MASK
	.align		4
.L_97:
        /*0098*/ 	.byte	0x03, 0x50
        /*009a*/ 	.short	0x0000


	//----- nvinfo : EIATTR_MAXREG_COUNT
	.align		4
        /*009c*/ 	.byte	0x03, 0x1b
        /*009e*/ 	.short	0x00ff


	//----- nvinfo : EIATTR_NUM_BARRIERS
	.align		4
        /*00a0*/ 	.byte	0x02, 0x4c
        /*00a2*/ 	.byte	0x01
	.zero		1


	//----- nvinfo : EIATTR_MERCURY_ISA_VERSION
	.align		4
        /*00a4*/ 	.byte	0x03, 0x5f
        /*00a6*/ 	.short	0x0101


	//----- nvinfo : EIATTR_VRC_CTA_INIT_COUNT
	.align		4
        /*00a8*/ 	.byte	0x02, 0x4a
	.zero		1
	.zero		1


	//----- nvinfo : EIATTR_EXIT_INSTR_OFFSETS
	.align		4
        /*00ac*/ 	.byte	0x04, 0x1c
        /*00ae*/ 	.short	(.L_99 - .L_98)


	//   ....[0]....
.L_98:
        /*00b0*/ 	.word	0x00001e00


	//   ....[1]....
        /*00b4*/ 	.word	0x000026b0


	//   ....[2]....
        /*00b8*/ 	.word	0x00002920


	//   ....[3]....
        /*00bc*/ 	.word	0x00003af0


	//   ....[4]....
        /*00c0*/ 	.word	0x00003bc0


	//----- nvinfo : EIATTR_CRS_STACK_SIZE
	.align		4
.L_99:
        /*00c4*/ 	.byte	0x04, 0x1e
        /*00c6*/ 	.short	(.L_101 - .L_100)
.L_100:
        /*00c8*/ 	.word	0x00000000


	//----- nvinfo : EIATTR_CBANK_PARAM_SIZE
	.align		4
.L_101:
        /*00cc*/ 	.byte	0x03, 0x19
        /*00ce*/ 	.short	0x0030


	//----- nvinfo : EIATTR_PARAM_CBANK
	.align		4
        /*00d0*/ 	.byte	0x04, 0x0a
        /*00d2*/ 	.short	(.L_103 - .L_102)
	.align		4
.L_102:
        /*00d4*/ 	.word	index@(.nv.constant0._Z66mx_block_rearrange_2d_K_groups_rowmajor_128x4_vec_pipelined_kernelILi128ELi16EEvPKhiiiiPKiPhii)
        /*00d8*/ 	.short	0x0380
        /*00da*/ 	.short	0x0030


	//----- nvinfo : EIATTR_SW_WAR
	.align		4
.L_103:
        /*00dc*/ 	.byte	0x04, 0x36
        /*00de*/ 	.short	(.L_105 - .L_104)
.L_104:
        /*00e0*/ 	.word	0x00000008
.L_105:


//--------------------- .nv.info._Z66mx_block_rearrange_2d_K_groups_rowmajor_128x4_vec_pipelined_kernelILi128ELi8EEvPKhiiiiPKiPhii --------------------------
	.section	.nv.info._Z66mx_block_rearrange_2d_K_groups_rowmajor_128x4_vec_pipelined_kernelILi128ELi8EEvPKhiiiiPKiPhii,"",@"SHT_CUDA_INFO"
	.sectionflags	@""
	.align	4


	//----- nvinfo : EIATTR_CUDA_API_VERSION
	.align		4
        /*0000*/ 	.byte	0x04, 0x37
        /*0002*/ 	.short	(.L_107 - .L_106)
.L_106:
        /*0004*/ 	.word	0x00000082


	//----- nvinfo : EIATTR_KPARAM_INFO
	.align		4
.L_107:
        /*0008*/ 	.byte	0x04, 0x17
        /*000a*/ 	.short	(.L_109 - .L_108)
.L_108:
        /*000c*/ 	.word	0x00000000
        /*0010*/ 	.short	0x0008
        /*0012*/ 	.short	0x002c
        /*0014*/ 	.byte	0x00, 0xf0, 0x11, 0x00


	//----- nvinfo : EIATTR_KPARAM_INFO
	.align		4
.L_109:
        /*0018*/ 	.byte	0x04, 0x17
        /*001a*/ 	.short	(.L_111 - .L_110)
.L_110:
        /*001c*/ 	.word	0x00000000
        /*0020*/ 	.short	0x0007
        /*0022*/ 	.short	0x0028
        /*0024*/ 	.byte	0x00, 0xf0, 0x11, 0x00


	//----- nvinfo : EIATTR_KPARAM_INFO
	.align		4
.L_111:
        /*0028*/ 	.byte	0x04, 0x17
        /*002a*/ 	.short	(.L_113 - .L_112)
.L_112:
        /*002c*/ 	.word	0x00000000
        /*0030*/ 	.short	0x0006
        /*0032*/ 	.short	0x0020
        /*0034*/ 	.byte	0x00, 0xf5, 0x21, 0x00


	//----- nvinfo : EIATTR_KPARAM_INFO
	.align		4
.L_113:
        /*0038*/ 	.byte	0x04, 0x17
        /*003a*/ 	.short	(.L_115 - .L_114)
.L_114:
        /*003c*/ 	.word	0x00000000
        /*0040*/ 	.short	0x0005
        /*0042*/ 	.short	0x0018
        /*0044*/ 	.byte	0x00, 0xf5, 0x21, 0x00


	//----- nvinfo : EIATTR_KPARAM_INFO
	.align		4
.L_115:
        /*0048*/ 	.byte	0x04, 0x17
        /*004a*/ 	.short	(.L_117 - .L_116)
.L_116:
        /*004c*/ 	.word	0x00000000
        /*0050*/ 	.short	0x0004
        /*0052*/ 	.short	0x0014
        /*0054*/ 	.byte	0x00, 0xf0, 0x11, 0x00


	//----- nvinfo : EIATTR_KPARAM_INFO
	.align		4
.L_117:
        /*0058*/ 	.byte	0x04, 0x17
        /*005a*/ 	.short	(.L_119 - .L_118)
.L_118:
        /*005c*/ 	.word	0x00000000
        /*0060*/ 	.short	0x0003
        /*0062*/ 	.short	0x0010
        /*0064*/ 	.byte	0x00, 0xf0, 0x11, 0x00


	//----- nvinfo : EIATTR_KPARAM_INFO
	.align		4
.L_119:
        /*0068*/ 	.byte	0x04, 0x17
        /*006a*/ 	.short	(.L_121 - .L_120)
.L_120:
        /*006c*/ 	.word	0x00000000
        /*0070*/ 	.short	0x0002
        /*0072*/ 	.short	0x000c
        /*0074*/ 	.byte	0x00, 0xf0, 0x11, 0x00


	//----- nvinfo : EIATTR_KPARAM_INFO
	.align		4
.L_121:
        /*0078*/ 	.byte	0x04, 0x17
        /*007a*/ 	.short	(.L_123 - .L_122)
.L_122:
        /*007c*/ 	.word	0x00000000
        /*0080*/ 	.short	0x0001
        /*0082*/ 	.short	0x0008
        /*0084*/ 	.byte	0x00, 0xf0, 0x11, 0x00


	//----- nvinfo : EIATTR_KPARAM_INFO
	.align		4
.L_123:
        /*0088*/ 	.byte	0x04, 0x17
        /*008a*/ 	.short	(.L_125 - .L_124)
.L_124:
        /*008c*/ 	.word	0x00000000
        /*0090*/ 	.short	0x0000
        /*0092*/ 	.short	0x0000
        /*0094*/ 	.byte	0x00, 0xf5, 0x21, 0x00


	//----- nvinfo : EIATTR_SPARSE_MMA_MASK
	.align		4
.L_125:
        /*0098*/ 	.byte	0x03, 0x50
        /*009a*/ 	.short	0x0000


	//----- nvinfo : EIATTR_MAXREG_COUNT
	.align		4
        /*009c*/ 	.byte	0x03, 0x1b
        /*009e*/ 	.short	0x00ff


	//----- nvinfo : EIATTR_NUM_BARRIERS
	.align		4
        /*00a0*/ 	.byte	0x02, 0x4c
        /*00a2*/ 	.byte	0x01
	.zero		1


	//----- nvinfo : EIATTR_MERCURY_ISA_VERSION
	.align		4
        /*00a4*/ 	.byte	0x03, 0x5f
        /*00a6*/ 	.short	0x0101


	//----- nvinfo : EIATTR_VRC_CTA_INIT_COUNT
	.align		4
        /*00a8*/ 	.byte	0x02, 0x4a
	.zero		1
	.zero		1


	//----- nvinfo : EIATTR_EXIT_INSTR_OFFSETS
	.align		4
        /*00ac*/ 	.byte	0x04, 0x1c
        /*00ae*/ 	.short	(.L_127 - .L_126)


	//   ....[0]....
.L_126:
        /*00b0*/ 	.word	0x00001e00


	//   ....[1]....
        /*00b4*/ 	.word	0x000026b0


	//   ....[2]....
        /*00b8*/ 	.word	0x00002920


	//   ....[3]....
        /*00bc*/ 	.word	0x00003af0


	//   ....[4]....
        /*00c0*/ 	.word	0x00003bc0


	//----- nvinfo : EIATTR_CRS_STACK_SIZE
	.align		4
.L_127:
        /*00c4*/ 	.byte	0x04, 0x1e
        /*00c6*/ 	.short	(.L_129 - .L_128)
.L_128:
        /*00c8*/ 	.word	0x00000000


	//----- nvinfo : EIATTR_CBANK_PARAM_SIZE
	.align		4
.L_129:
        /*00cc*/ 	.byte	0x03, 0x19
        /*00ce*/ 	.short	0x0030


	//----- nvinfo : EIATTR_PARAM_CBANK
	.align		4
        /*00d0*/ 	.byte	0x04, 0x0a
        /*00d2*/ 	.short	(.L_131 - .L_130)
	.align		4
.L_130:
        /*00d4*/ 	.word	index@(.nv.constant0._Z66mx_block_rearrange_2d_K_groups_rowmajor_128x4_vec_pipelined_kernelILi128ELi8EEvPKhiiiiPKiPhii)
        /*00d8*/ 	.short	0x0380
        /*00da*/ 	.short	0x0030


	//----- nvinfo : EIATTR_SW_WAR
	.align		4
.L_131:
        /*00dc*/ 	.byte	0x04, 0x36
        /*00de*/ 	.short	(.L_133 - .L_132)
.L_132:
        /*00e0*/ 	.word	0x00000008
.L_133:


//--------------------- .nv.info._Z66mx_block_rearrange_2d_K_groups_rowmajor_128x4_vec_pipelined_kernelILi128ELi4EEvPKhiiiiPKiPhii --------------------------
	.section	.nv.info._Z66mx_block_rearrange_2d_K_groups_rowmajor_128x4_vec_pipelined_kernelILi128ELi4EEvPKhiiiiPKiPhii,"",@"SHT_CUDA_INFO"
	.sectionflags	@""
	.align	4


	//----- nvinfo : EIATTR_CUDA_API_VERSION
	.align		4
        /*0000*/ 	.byte	0x04, 0x37
        /*0002*/ 	.short	(.L_135 - .L_134)
.L_134:
        /*0004*/ 	.word	0x00000082


	//----- nvinfo : EIATTR_KPARAM_INFO
	.align		4
.L_135:
        /*0008*/ 	.byte	0x04, 0x17
        /*000a*/ 	.short	(.L_137 - .L_136)
.L_136:
        /*000c*/ 	.word	0x00000000
        /*0010*/ 	.short	0x0008
        /*0012*/ 	.short	0x002c
        /*0014*/ 	.byte	0x00, 0xf0, 0x11, 0x00


	//----- nvinfo : EIATTR_KPARAM_INFO
	.align		4
.L_137:
        /*0018*/ 	.byte	0x04, 0x17
        /*001a*/ 	.short	(.L_139 - .L_138)
.L_138:
        /*001c*/ 	.word	0x00000000
        /*0020*/ 	.short	0x0007
        /*0022*/ 	.short	0x0028
        /*0024*/ 	.byte	0x00, 0xf0, 0x11, 0x00


	//----- nvinfo : EIATTR_KPARAM_INFO
	.align		4
.L_139:
        /*0028*/ 	.byte	0x04, 0x17
        /*002a*/ 	.short	(.L_141 - .L_140)
.L_140:
        /*002c*/ 	.word	0x00000000
        /*0030*/ 	.short	0x0006
        /*0032*/ 	.short	0x0020
        /*0034*/ 	.byte	0x00, 0xf5, 0x21, 0x00


	//----- nvinfo : EIATTR_KPARAM_INFO
	.align		4
.L_141:
        /*0038*/ 	.byte	0x04, 0x17
        /*003a*/ 	.short	(.L_143 - .L_142)
.L_142:
        /*003c*/ 	.word	0x00000000
        /*0040*/ 	.short	0x0005
        /*0042*/ 	.short	0x0018
        /*0044*/ 	.byte	0x00, 0xf5, 0x21, 0x00


	//----- nvinfo : EIATTR_KPARAM_INFO
	.align		4
.L_143:
        /*0048*/ 	.byte	0x04, 0x17
        /*004a*/ 	.short	(.L_145 - .L_144)
.L_144:
        /*004c*/ 	.word	0x00000000
        /*0050*/ 	.short	0x0004
        /*0052*/ 	.short	0x0014
        /*0054*/ 	.byte	0x00, 0xf0, 0x11, 0x00


	//----- nvinfo : EIATTR_KPARAM_INFO
	.align		4
.L_145:
        /*0058*/ 	.byte	0x04, 0x17
        /*005a*/ 	.short	(.L_147 - .L_146)
.L_146:
        /*005c*/ 	.word	0x00000000
        /*0060*/ 	.short	0x0003
        /*0062*/ 	.short	0x0010
        /*0064*/ 	.byte	0x00, 0xf0, 0x11, 0x00


	//----- nvinfo : EIATTR_KPARAM_INFO
	.align		4
.L_147:
        /*0068*/ 	.byte	0x04, 0x17
        /*006a*/ 	.short	(.L_149 - .L_148)
.L_148:
        /*006c*/ 	.word	0x00000000
        /*0070*/ 	.short	0x0002
        /*0072*/ 	.short	0x000c
        /*0074*/ 	.byte	0x00, 0xf0, 0x11, 0x00


	//----- nvinfo : EIATTR_KPARAM_INFO
	.align		4
.L_149:
        /*0078*/ 	.byte	0x04, 0x17
        /*007a*/ 	.short	(.L_151 - .L_150)
.L_150:
        /*007c*/ 	.word	0x00000000
        /*0080*/ 	.short	0x0001
        /*0082*/ 	.short	0x0008
        /*0084*/ 	.byte	0x00, 0xf0, 0x11, 0x00


	//----- nvinfo : EIATTR_KPARAM_INFO
	.align		4
.L_151:
        /*0088*/ 	.byte	0x04, 0x17
        /*008a*/ 	.short	(.L_153 - .L_152)
.L_152:
        /*008c*/ 	.word	0x00000000
        /*0090*/ 	.short	0x0000
        /*0092*/ 	.short	0x0000
        /*0094*/ 	.byte	0x00, 0xf5, 0x21, 0x00


	//----- nvinfo : EIATTR_SPARSE_MMA_MASK
	.align		4
.L_153:
        /*0098*/ 	.byte	0x03, 0x50
        /*009a*/ 	.short	0x0000


	//----- nvinfo : EIATTR_MAXREG_COUNT
	.align		4
        /*009c*/ 	.byte	0x03, 0x1b
        /*009e*/ 	.short	0x00ff


	//----- nvinfo : EIATTR_NUM_BARRIERS
	.align		4
        /*00a0*/ 	.byte	0x02, 0x4c
        /*00a2*/ 	.byte	0x01
	.zero		1


	//----- nvinfo : EIATTR_MERCURY_ISA_VERSION
	.align		4
        /*00a4*/ 	.byte	0x03, 0x5f
        /*00a6*/ 	.short	0x0101


	//----- nvinfo : EIATTR_VRC_CTA_INIT_COUNT
	.align		4
        /*00a8*/ 	.byte	0x02, 0x4a
	.zero		1
	.zero		1


	//----- nvinfo : EIATTR_EXIT_INSTR_OFFSETS
	.align		4
        /*00ac*/ 	.byte	0x04, 0x1c
        /*00ae*/ 	.short	(.L_155 - .L_154)


	//   ....[0]....
.L_154:
        /*00b0*/ 	.word	0x00001e00


	//   ....[1]....
        /*00b4*/ 	.word	0x000026b0


	//   ....[2]....
        /*00b8*/ 	.word	0x00002920


	//   ....[3]....
        /*00bc*/ 	.word	0x00003af0


	//   ....[4]....
        /*00c0*/ 	.word	0x00003bc0


	//----- nvinfo : EIATTR_CRS_STACK_SIZE
	.align		4
.L_155:
        /*00c4*/ 	.byte	0x04, 0x1e
        /*00c6*/ 	.short	(.L_157 - .L_156)
.L_156:
        /*00c8*/ 	.word	0x00000000


	//----- nvinfo : EIATTR_CBANK_PARAM_SIZE
	.align		4
.L_157:
        /*00cc*/ 	.byte	0x03, 0x19
        /*00ce*/ 	.short	0x0030


	//----- nvinfo : EIATTR_PARAM_CBANK
	.align		4
        /*00d0*/ 	.byte	0x04, 0x0a
        /*00d2*/ 	.short	(.L_159 - .L_158)
	.align		4
.L_158:
        /*00d4*/ 	.word	index@(.nv.constant0._Z66mx_block_rearrange_2d_K_groups_rowmajor_128x4_vec_pipelined_kernelILi128ELi4EEvPKhiiiiPKiPhii)
        /*00d8*/ 	.short	0x0380
        /*00da*/ 	.short	0x0030


	//----- nvinfo : EIATTR_SW_WAR
	.align		4
.L_159:
        /*00dc*/ 	.byte	0x04, 0x36
        /*00de*/ 	.short	(.L_161 - .L_160)
.L_160:
        /*00e0*/ 	.word	0x00000008
.L_161:


//--------------------- .nv.info._Z66mx_block_rearrange_2d_K_groups_rowmajor_128x4_vec_pipelined_kernelILi64ELi16EEvPKhiiiiPKiPhii --------------------------
	.section	.nv.info._Z66mx_block_rearrange_2d_K_groups_rowmajor_128x4_vec_pipelined_kernelILi64ELi16EEvPKhiiiiPKiPhii,"",@"SHT_CUDA_INFO"
	.sectionflags	@""
	.align	4


	//----- nvinfo : EIATTR_CUDA_API_VERSION
	.align		4
        /*0000*/ 	.byte	0x04, 0x37
        /*0002*/ 	.short	(.L_163 - .L_162)
.L_162:
        /*0004*/ 	.word	0x00000082


	//----- nvinfo : EIATTR_KPARAM_INFO
	.align		4
.L_163:
        /*0008*/ 	.byte	0x04, 0x17
        /*000a*/ 	.short	(.L_165 - .L_164)
.L_164:
        /*000c*/ 	.word	0x00000000
        /*0010*/ 	.short	0x0008
        /*0012*/ 	.short	0x002c
        /*0014*/ 	.byte	0x00, 0xf0, 0x11, 0x00


	//----- nvinfo : EIATTR_KPARAM_INFO
	.align		4
.L_165:
        /*0018*/ 	.byte	0x04, 0x17
        /*001a*/ 	.short	(.L_167 - .L_166)
.L_166:
        /*001c*/ 	.word	0x00000000
        /*0020*/ 	.short	0x0007
        /*0022*/ 	.short	0x0028
        /*0024*/ 	.byte	0x00, 0xf0, 0x11, 0x00


	//----- nvinfo : EIATTR_KPARAM_INFO
	.align		4
.L_167:
        /*0028*/ 	.byte	0x04, 0x17
        /*002a*/ 	.short	(.L_169 - .L_168)
.L_168:
        /*002c*/ 	.word	0x00000000
        /*0030*/ 	.short	0x0006
        /*0032*/ 	.short	0x0020
        /*0034*/ 	.byte	0x00, 0xf5, 0x21, 0x00


	//----- nvinfo : EIATTR_KPARAM_INFO
	.align		4
.L_169:
        /*0038*/ 	.byte	0x04, 0x17
        /*003a*/ 	.short	(.L_171 - .L_170)
.L_170:
        /*003c*/ 	.word	0x00000000
        /*0040*/ 	.short	0x0005
        /*0042*/ 	.short	0x0018
        /*0044*/ 	.byte	0x00, 0xf5, 0x21, 0x00


	//----- nvinfo : EIATTR_KPARAM_INFO
	.align		4
.L_171:
        /*0048*/ 	.byte	0x04, 0x17
        /*004a*/ 	.short	(.L_173 - .L_172)
.L_172:
        /*004c*/ 	.word	0x00000000
        /*0050*/ 	.short	0x0004
        /*0052*/ 	.short	0x0014
        /*0054*/ 	.byte	0x00, 0xf0, 0x11, 0x00


	//----- nvinfo : EIATTR_KPARAM_INFO
	.align		4
.L_173:
        /*0058*/ 	.byte	0x04, 0x17
        /*005a*/ 	.short	(.L_175 - .L_174)
.L_174:
        /*005c*/ 	.word	0x00000000
        /*0060*/ 	.short	0x0003
        /*0062*/ 	.short	0x0010
        /*0064*/ 	.byte	0x00, 0xf0, 0x11, 0x00


	//----- nvinfo : EIATTR_KPARAM_INFO
	.align		4
.L_175:
        /*0068*/ 	.byte	0x04, 0x17
        /*006a*/ 	.short	(.L_177 - .L_176)
.L_176:
        /*006c*/ 	.word	0x00000000
        /*0070*/ 	.short	0x0002
        /*0072*/ 	.short	0x000c
        /*0074*/ 	.byte	0x00, 0xf0, 0x11, 0x00


	//----- nvinfo : EIATTR_KPARAM_INFO
	.align		4
.L_177:
        /*0078*/ 	.byte	0x04, 0x17
        /*007a*/ 	.short	(.L_179 - .L_178)
.L_178:
        /*007c*/ 	.word	0x00000000
        /*0080*/ 	.short	0x0001
        /*0082*/ 	.short	0x0008
        /*0084*/ 	.byte	0x00, 0xf0, 0x11, 0x00


	//----- nvinfo : EIATTR_KPARAM_INFO
	.align		4
.L_179:
        /*0088*/ 	.byte	0x04, 0x17
        /*008a*/ 	.short	(.L_181 - .L_180)
.L_180:
        /*008c*/ 	.word	0x00000000
        /*0090*/ 	.short	0x0000
        /*0092*/ 	.short	0x0000
        /*0094*/ 	.byte	0x00, 0xf5, 0x21, 0x00


	//----- nvinfo : EIATTR_SPARSE_MMA_MASK
	.align		4
.L_181:
        /*0098*/ 	.byte	0x03, 0x50
        /*009a*/ 	.short	0x0000


	//----- nvinfo : EIATTR_MAXREG_COUNT
	.align		4
        /*009c*/ 	.byte	0x03, 0x1b
        /*009e*/ 	.short	0x00ff


	//----- nvinfo : EIATTR_NUM_BARRIERS
	.align		4
        /*00a0*/ 	.byte	0x02, 0x4c
        /*00a2*/ 	.byte	0x01
	.zero		1


	//----- nvinfo : EIATTR_MERCURY_ISA_VERSION
	.align		4
        /*00a4*/ 	.byte	0x03, 0x5f
        /*00a6*/ 	.short	0x0101


	//----- nvinfo : EIATTR_VRC_CTA_INIT_COUNT
	.align		4
        /*00a8*/ 	.byte	0x02, 0x4a
	.zero		1
	.zero		1


	//----- nvinfo : EIATTR_EXIT_INSTR_OFFSETS
	.align		4
        /*00ac*/ 	.byte	0x04, 0x1c
        /*00ae*/ 	.short	(.L_183 - .L_182)


	//   ....[0]....
.L_182:
        /*00b0*/ 	.word	0x00001e00


	//   ....[1]....
        /*00b4*/ 	.word	0x00002690


	//   ....[2]....
        /*00b8*/ 	.word	0x000028f0


	//   ....[3]....
        /*00bc*/ 	.word	0x00003ab0


	//   ....[4]....
        /*00c0*/ 	.word	0x00003b80


	//----- nvinfo : EIATTR_CRS_STACK_SIZE
	.align		4
.L_183:
        /*00c4*/ 	.byte	0x04, 0x1e
        /*00c6*/ 	.short	(.L_185 - .L_184)
.L_184:
        /*00c8*/ 	.word	0x00000000


	//----- nvinfo : EIATTR_CBANK_PARAM_SIZE
	.align		4
.L_185:
        /*00cc*/ 	.byte	0x03, 0x19
        /*00ce*/ 	.short	0x0030


	//----- nvinfo : EIATTR_PARAM_CBANK
	.align		4
        /*00d0*/ 	.byte	0x04, 0x0a
        /*00d2*/ 	.short	(.L_187 - .L_186)
	.align		4
.L_186:
        /*00d4*/ 	.word	index@(.nv.constant0._Z66mx_block_rearrange_2d_K_groups_rowmajor_128x4_vec_pipelined_kernelILi64ELi16EEvPKhiiiiPKiPhii)
        /*00d8*/ 	.short	0x0380
        /*00da*/ 	.short	0x0030


	//----- nvinfo : EIATTR_SW_WAR
	.align		4
.L_187:
        /*00dc*/ 	.byte	0x04, 0x36
        /*00de*/ 	.short	(.L_189 - .L_188)
.L_188:
        /*00e0*/ 	.word	0x00000008
.L_189:


//--------------------- .nv.info._Z66mx_block_rearrange_2d_K_groups_rowmajor_128x4_vec_pipelined_kernelILi64ELi8EEvPKhiiiiPKiPhii --------------------------
	.section	.nv.info._Z66mx_block_rearrange_2d_K_groups_rowmajor_128x4_vec_pipelined_kernelILi64ELi8EEvPKhiiiiPKiPhii,"",@"SHT_CUDA_INFO"
	.sectionflags	@""
	.align	4


	//----- nvinfo : EIATTR_CUDA_API_VERSION
	.align		4
        /*0000*/ 	.byte	0x04, 0x37
        /*0002*/ 	.short	(.L_191 - .L_190)
.L_190:
        /*0004*/ 	.word	0x00000082


	//----- nvinfo : EIATTR_KPARAM_INFO
	.align		4
.L_191:
        /*0008*/ 	.byte	0x04, 0x17
        /*000a*/ 	.short	(.L_193 - .L_192)
.L_192:
        /*000c*/ 	.word	0x00000000
        /*0010*/ 	.short	0x0008
        /*0012*/ 	.short	0x002c
        /*0014*/ 	.byte	0x00, 0xf0, 0x11, 0x00


	//----- nvinfo : EIATTR_KPARAM_INFO
	.align		4
.L_193:
        /*0018*/ 	.byte	0x04, 0x17
        /*001a*/ 	.short	(.L_195 - .L_194)
.L_194:
        /*001c*/ 	.word	0x00000000
        /*0020*/ 	.short	0x0007
        /*0022*/ 	.short	0x0028
        /*0024*/ 	.byte	0x00, 0xf0, 0x11, 0x00


	//----- nvinfo : EIATTR_KPARAM_INFO
	.align		4
.L_195:
        /*0028*/ 	.byte	0x04, 0x17
        /*002a*/ 	.short	(.L_197 - .L_196)
.L_196:
        /*002c*/ 	.word	0x00000000
        /*0030*/ 	.short	0x0006
        /*0032*/ 	.short	0x0020
        /*0034*/ 	.byte	0x00, 0xf5, 0x21, 0x00


	//----- nvinfo : EIATTR_KPARAM_INFO
	.align		4
.L_197:
        /*0038*/ 	.byte	0x04, 0x17
        /*003a*/ 	.short	(.L_199 - .L_198)
.L_198:
        /*003c*/ 	.word	0x00000000
        /*0040*/ 	.short	0x0005
        /*0042*/ 	.short	0x0018
        /*0044*/ 	.byte	0x00, 0xf5, 0x21, 0x00


	//----- nvinfo : EIATTR_KPARAM_INFO
	.align		4
.L_199:
        /*0048*/ 	.byte	0x04, 0x17
        /*004a*/ 	.short	(.L_201 - .L_200)
.L_200:
        /*004c*/ 	.word	0x00000000
        /*0050*/ 	.short	0x0004
        /*0052*/ 	.short	0x0014
        /*0054*/ 	.byte	0x00, 0xf0, 0x11, 0x00


	//----- nvinfo : EIATTR_KPARAM_INFO
	.align		4
.L_201:
        /*0058*/ 	.byte	0x04, 0x17
        /*005a*/ 	.short	(.L_203 - .L_202)
.L_202:
        /*005c*/ 	.word	0x00000000
        /*0060*/ 	.short	0x0003
        /*0062*/ 	.short	0x0010
        /*0064*/ 	.byte	0x00, 0xf0, 0x11, 0x00


	//----- nvinfo : EIATTR_KPARAM_INFO
	.align		4
.L_203:
        /*0068*/ 	.byte	0x04, 0x17
        /*006a*/ 	.short	(.L_205 - .L_204)
.L_204:
        /*006c*/ 	.word	0x00000000
        /*0070*/ 	.short	0x0002
        /*0072*/ 	.short	0x000c
        /*0074*/ 	.byte	0x00, 0xf0, 0x11, 0x00


	//----- nvinfo : EIATTR_KPARAM_INFO
	.align		4
.L_205:
        /*0078*/ 	.byte	0x04, 0x17
        /*007a*/ 	.short	(.L_207 - .L_206)
.L_206:
        /*007c*/ 	.word	0x00000000
        /*0080*/ 	.short	0x0001
        /*0082*/ 	.short	0x0008
        /*0084*/ 	.byte	0x00, 0xf0, 0x11, 0x00


	//----- nvinfo : EIATTR_KPARAM_INFO
	.align		4
.L_207:
        /*0088*/ 	.byte	0x04, 0x17
        /*008a*/ 	.short	(.L_209 - .L_208)
.L_208:
        /*008c*/ 	.word	0x00000000
        /*0090*/ 	.short	0x0000
        /*0092*/ 	.short	0x0000
        /*0094*/ 	.byte	0x00, 0xf5, 0x21, 0x00


	//----- nvinfo : EIATTR_SPARSE_MMA_MASK
	.align		4
.L_209:
        /*0098*/ 	.byte	0x03, 0x50
        /*009a*/ 	.short	0x0000


	//----- nvinfo : EIATTR_MAXREG_COUNT
	.align		4
        /*009c*/ 	.byte	0x03, 0x1b
        /*009e*/ 	.short	0x00ff


	//----- nvinfo : EIATTR_NUM_BARRIERS
	.align		4
        /*00a0*/ 	.byte	0x02, 0x4c
        /*00a2*/ 	.byte	0x01
	.zero		1


	//----- nvinfo : EIATTR_MERCURY_ISA_VERSION
	.align		4
        /*00a4*/ 	.byte	0x03, 0x5f
        /*00a6*/ 	.short	0x0101


	//----- nvinfo : EIATTR_VRC_CTA_INIT_COUNT
	.align		4
        /*00a8*/ 	.byte	0x02, 0x4a
	.zero		1
	.zero		1


	//----- nvinfo : EIATTR_EXIT_INSTR_OFFSETS
	.align		4
        /*00ac*/ 	.byte	0x04, 0x1c
        /*00ae*/ 	.short	(.L_211 - .L_210)


	//   ....[0]....
.L_210:
        /*00b0*/ 	.word	0x00001e00


	//   ....[1]....
        /*00b4*/ 	.word	0x00002690


	//   ....[2]....
        /*00b8*/ 	.word	0x000028f0


	//   ....[3]....
        /*00bc*/ 	.word	0x00003ab0


	//   ....[4]....
        /*00c0*/ 	.word	0x00003b80


	//----- nvinfo : EIATTR_CRS_STACK_SIZE
	.align		4
.L_211:
        /*00c4*/ 	.byte	0x04, 0x1e
        /*00c6*/ 	.short	(.L_213 - .L_212)
.L_212:
        /*00c8*/ 	.word	0x00000000


	//----- nvinfo : EIATTR_CBANK_PARAM_SIZE
	.align		4
.L_213:
        /*00cc*/ 	.byte	0x03, 0x19
        /*00ce*/ 	.short	0x0030


	//----- nvinfo : EIATTR_PARAM_CBANK
	.align		4
        /*00d0*/ 	.byte	0x04, 0x0a
        /*00d2*/ 	.short	(.L_215 - .L_214)
	.align		4
.L_214:
        /*00d4*/ 	.word	index@(.nv.constant0._Z66mx_block_rearrange_2d_K_groups_rowmajor_128x4_vec_pipelined_kernelILi64ELi8EEvPKhiiiiPKiPhii)
        /*00d8*/ 	.short	0x0380
        /*00da*/ 	.short	0x0030


	//----- nvinfo : EIATTR_SW_WAR
	.align		4
.L_215:
        /*00dc*/ 	.byte	0x04, 0x36
        /*00de*/ 	.short	(.L_217 - .L_216)
.L_216:
        /*00e0*/ 	.word	0x00000008
.L_217:


//--------------------- .nv.info._Z66mx_block_rearrange_2d_K_groups_rowmajor_128x4_vec_pipelined_kernelILi64ELi4EEvPKhiiiiPKiPhii --------------------------
	.section	.nv.info._Z66mx_block_rearrange_2d_K_groups_rowmajor_128x4_vec_pipelined_kernelILi64ELi4EEvPKhiiiiPKiPhii,"",@"SHT_CUDA_INFO"
	.sectionflags	@""
	.align	4


	//----- nvinfo : EIATTR_CUDA_API_VERSION
	.align		4
        /*0000*/ 	.byte	0x04, 0x37
        /*0002*/ 	.short	(.L_219 - .L_218)
.L_218:
        /*0004*/ 	.word	0x00000082


	//----- nvinfo : EIATTR_KPARAM_INFO
	.align		4
.L_219:
        /*0008*/ 	.byte	0x04, 0x17
        /*000a*/ 	.short	(.L_221 - .L_220)
.L_220:
        /*000c*/ 	.word	0x00000000
        /*0010*/ 	.short	0x0008
        /*0012*/ 	.short	0x002c
        /*0014*/ 	.byte	0x00, 0xf0, 0x11, 0x00


	//----- nvinfo : EIATTR_KPARAM_INFO
	.align		4
.L_221:
        /*0018*/ 	.byte	0x04, 0x17
        /*001a*/ 	.short	(.L_223 - .L_222)
.L_222:
        /*001c*/ 	.word	0x00000000
        /*0020*/ 	.short	0x0007
        /*0022*/ 	.short	0x0028
        /*0024*/ 	.byte	0x00, 0xf0, 0x11, 0x00


	//----- nvinfo : EIATTR_KPARAM_INFO
	.align		4
.L_223:
        /*0028*/ 	.byte	0x04, 0x17
        /*002a*/ 	.short	(.L_225 - .L_224)
.L_224:
        /*002c*/ 	.word	0x00000000
        /*0030*/ 	.short	0x0006
        /*0032*/ 	.short	0x0020
        /*0034*/ 	.byte	0x00, 0xf5, 0x21, 0x00


	//----- nvinfo : EIATTR_KPARAM_INFO
	.align		4
.L_225:
        /*0038*/ 	.byte	0x04, 0x17
        /*003a*/ 	.short	(.L_227 - .L_226)
.L_226:
        /*003c*/ 	.word	0x00000000
        /*0040*/ 	.short	0x0005
        /*0042*/ 	.short	0x0018
        /*0044*/ 	.byte	0x00, 0xf5, 0x21, 0x00


	//----- nvinfo : EIATTR_KPARAM_INFO
	.align		4
.L_227:
        /*0048*/ 	.byte	0x04, 0x17
        /*004a*/ 	.short	(.L_229 - .L_228)
.L_228:
        /*004c*/ 	.word	0x00000000
        /*0050*/ 	.short	0x0004
        /*0052*/ 	.short	0x0014
        /*0054*/ 	.byte	0x00, 0xf0, 0x11, 0x00


	//----- nvinfo : EIATTR_KPARAM_INFO
	.align		4
.L_229:
        /*0058*/ 	.byte	0x04, 0x17
        /*005a*/ 	.short	(.L_231 - .L_230)
.L_230:
        /*005c*/ 	.word	0x00000000
        /*0060*/ 	.short	0x0003
        /*0062*/ 	.short	0x0010
        /*0064*/ 	.byte	0x00, 0xf0, 0x11, 0x00


	//----- nvinfo : EIATTR_KPARAM_INFO
	.align		4
.L_231:
        /*0068*/ 	.byte	0x04, 0x17
        /*006a*/ 	.short	(.L_233 - .L_232)
.L_232:
        /*006c*/ 	.word	0x00000000
        /*0070*/ 	.short	0x0002
        /*0072*/ 	.short	0x000c
        /*0074*/ 	.byte	0x00, 0xf0, 0x11, 0x00


	//----- nvinfo : EIATTR_KPARAM_INFO
	.align		4
.L_233:
        /*0078*/ 	.byte	0x04, 0x17
        /*007a*/ 	.short	(.L_235 - .L_234)
.L_234:
        /*007c*/ 	.word	0x00000000
        /*0080*/ 	.short	0x0001
        /*0082*/ 	.short	0x0008
        /*0084*/ 	.byte	0x00, 0xf0, 0x11, 0x00


	//----- nvinfo : EIATTR_KPARAM_INFO
	.align		4
.L_235:
        /*0088*/ 	.byte	0x04, 0x17
        /*008a*/ 	.short	(.L_237 - .L_236)
.L_236:
        /*008c*/ 	.word	0x00000000
        /*0090*/ 	.short	0x0000
        /*0092*/ 	.short	0x0000
        /*0094*/ 	.byte	0x00, 0xf5, 0x21, 0x00


	//----- nvinfo : EIATTR_SPARSE_MMA_MASK
	.align		4
.L_237:
        /*0098*/ 	.byte	0x03, 0x50
        /*009a*/ 	.short	0x0000


	//----- nvinfo : EIATTR_MAXREG_COUNT
	.align		4
        /*009c*/ 	.byte	0x03, 0x1b
        /*009e*/ 	.short	0x00ff


	//----- nvinfo : EIATTR_NUM_BARRIERS
	.align		4
        /*00a0*/ 	.byte	0x02, 0x4c
        /*00a2*/ 	.byte	0x01
	.zero		1


	//----- nvinfo : EIATTR_MERCURY_ISA_VERSION
	.align		4
        /*00a4*/ 	.byte	0x03, 0x5f
        /*00a6*/ 	.short	0x0101


	//----- nvinfo : EIATTR_VRC_CTA_INIT_COUNT
	.align		4
        /*00a8*/ 	.byte	0x02, 0x4a
	.zero		1
	.zero		1


	//----- nvinfo : EIATTR_EXIT_INSTR_OFFSETS
	.align		4
        /*00ac*/ 	.byte	0x04, 0x1c
        /*00ae*/ 	.short	(.L_239 - .L_238)


	//   ....[0]....
.L_238:
        /*00b0*/ 	.word	0x00001e00


	//   ....[1]....
        /*00b4*/ 	.word	0x00002690


	//   ....[2]....
        /*00b8*/ 	.word	0x000028f0


	//   ....[3]....
        /*00bc*/ 	.word	0x00003ab0


	//   ....[4]....
        /*00c0*/ 	.word	0x00003b80


	//----- nvinfo : EIATTR_CRS_STACK_SIZE
	.align		4
.L_239:
        /*00c4*/ 	.byte	0x04, 0x1e
        /*00c6*/ 	.short	(.L_241 - .L_240)
.L_240:
        /*00c8*/ 	.word	0x00000000


	//----- nvinfo : EIATTR_CBANK_PARAM_SIZE
	.align		4
.L_241:
        /*00cc*/ 	.byte	0x03, 0x19
        /*00ce*/ 	.short	0x0030


	//----- nvinfo : EIATTR_PARAM_CBANK
	.align		4
        /*00d0*/ 	.byte	0x04, 0x0a
        /*00d2*/ 	.short	(.L_243 - .L_242)
	.align		4
.L_242:
        /*00d4*/ 	.word	index@(.nv.constant0._Z66mx_block_rearrange_2d_K_groups_rowmajor_128x4_vec_pipelined_kernelILi64ELi4EEvPKhiiiiPKiPhii)
        /*00d8*/ 	.short	0x0380
        /*00da*/ 	.short	0x0030


	//----- nvinfo : EIATTR_SW_WAR
	.align		4
.L_243:
        /*00dc*/ 	.byte	0x04, 0x36
        /*00de*/ 	.short	(.L_245 - .L_244)
.L_244:
        /*00e0*/ 	.word	0x00000008
.L_245:


//--------------------- .nv.info._Z56mx_block_rearrange_2d_K_groups_rowmajor_128x4_vec_kernelILi128EEvPKhiiiiPKiPhii --------------------------
	.section	.nv.info._Z56mx_block_rearrange_2d_K_groups_rowmajor_128x4_vec_kernelILi128EEvPKhiiiiPKiPhii,"",@"SHT_CUDA_INFO"
	.sectionflags	@""
	.align	4


	//----- nvinfo : EIATTR_CUDA_API_VERSION
	.align		4
        /*0000*/ 	.byte	0x04, 0x37
        /*0002*/ 	.short	(.L_247 - .L_246)
.L_246:
        /*0004*/ 	.word	0x00000082


	//----- nvinfo : EIATTR_KPARAM_INFO
	.align		4
.L_247:
        /*0008*/ 	.byte	0x04, 0x17
        /*000a*/ 	.short	(.L_249 - .L_248)
.L_248:
        /*000c*/ 	.word	0x00000000
        /*0010*/ 	.short	0x0008
        /*0012*/ 	.short	0x002c
        /*0014*/ 	.byte	0x00, 0xf0, 0x11, 0x00


	//----- nvinfo : EIATTR_KPARAM_INFO
	.align		4
.L_249:
        /*0018*/ 	.byte	0x04, 0x17
        /*001a*/ 	.short	(.L_251 - .L_250)
.L_250:
        /*001c*/ 	.word	0x00000000
        /*0020*/ 	.short	0x0007
        /*0022*/ 	.short	0x0028
        /*0024*/ 	.byte	0x00, 0xf0, 0x11, 0x00


	//----- nvinfo : EIATTR_KPARAM_INFO
	.align		4
.L_251:
        /*0028*/ 	.byte	0x04, 0x17
        /*002a*/ 	.short	(.L_253 - .L_252)
.L_252:
        /*002c*/ 	.word	0x00000000
        /*0030*/ 	.short	0x0006
        /*0032*/ 	.short	0x0020
        /*0034*/ 	.byte	0x00, 0xf5, 0x21, 0x00


	//----- nvinfo : EIATTR_KPARAM_INFO
	.align		4
.L_253:
        /*0038*/ 	.byte	0x04, 0x17
        /*003a*/ 	.short	(.L_255 - .L_254)
.L_254:
        /*003c*/ 	.word	0x00000000
        /*0040*/ 	.short	0x0005
        /*0042*/ 	.short	0x0018
        /*0044*/ 	.byte	0x00, 0xf5, 0x21, 0x00


	//----- nvinfo : EIATTR_KPARAM_INFO
	.align		4
.L_255:
        /*0048*/ 	.byte	0x04, 0x17
        /*004a*/ 	.short	(.L_257 - .L_256)
.L_256:
        /*004c*/ 	.word	0x00000000
        /*0050*/ 	.short	0x0004
        /*0052*/ 	.short	0x0014
        /*0054*/ 	.byte	0x00, 0xf0, 0x11, 0x00


	//----- nvinfo : EIATTR_KPARAM_INFO
	.align		4
.L_257:
        /*0058*/ 	.byte	0x04, 0x17
        /*005a*/ 	.short	(.L_259 - .L_258)
.L_258:
        /*005c*/ 	.word	0x00000000
        /*0060*/ 	.short	0x0003
        /*0062*/ 	.short	0x0010
        /*0064*/ 	.byte	0x00, 0xf0, 0x11, 0x00


	//----- nvinfo : EIATTR_KPARAM_INFO
	.align		4
.L_259:
        /*0068*/ 	.byte	0x04, 0x17
        /*006a*/ 	.short	(.L_261 - .L_260)
.L_260:
        /*006c*/ 	.word	0x00000000
        /*0070*/ 	.short	0x0002
        /*0072*/ 	.short	0x000c
        /*0074*/ 	.byte	0x00, 0xf0, 0x11, 0x00


	//----- nvinfo : EIATTR_KPARAM_INFO
	.align		4
.L_261:
        /*0078*/ 	.byte	0x04, 0x17
        /*007a*/ 	.short	(.L_263 - .L_262)
.L_262:
        /*007c*/ 	.word	0x00000000
        /*0080*/ 	.short	0x0001
        /*0082*/ 	.short	0x0008
        /*0084*/ 	.byte	0x00, 0xf0, 0x11, 0x00


	//----- nvinfo : EIATTR_KPARAM_INFO
	.align		4
.L_263:
        /*0088*/ 	.byte	0x04, 0x17
        /*008a*/ 	.short	(.L_265 - .L_264)
.L_264:
        /*008c*/ 	.word	0x00000000
        /*0090*/ 	.short	0x0000
        /*0092*/ 	.short	0x0000
        /*0094*/ 	.byte	0x00, 0xf5, 0x21, 0x00


	//----- nvinfo : EIATTR_SPARSE_MMA_MASK
	.align		4
.L_265:
        /*0098*/ 	.byte	0x03, 0x50
        /*009a*/ 	.short	0x0000


	//----- nvinfo : EIATTR_MAXREG_COUNT
	.align		4
        /*009c*/ 	.byte	0x03, 0x1b
        /*009e*/ 	.short	0x00ff


	//----- nvinfo : EIATTR_NUM_BARRIERS
	.align		4
        /*00a0*/ 	.byte	0x02, 0x4c
        /*00a2*/ 	.byte	0x01
	.zero		1


	//----- nvinfo : EIATTR_MERCURY_ISA_VERSION
	.align		4
        /*00a4*/ 	.byte	0x03, 0x5f
        /*00a6*/ 	.short	0x0101


	//----- nvinfo : EIATTR_VRC_CTA_INIT_COUNT
	.align		4
        /*00a8*/ 	.byte	0x02, 0x4a
	.zero		1
	.zero		1


	//----- nvinfo : EIATTR_EXIT_INSTR_OFFSETS
	.align		4
        /*00ac*/ 	.byte	0x04, 0x1c
        /*00ae*/ 	.short	(.L_267 - .L_266)


	//   ....[0]....
.L_266:
        /*00b0*/ 	.word	0x00000e80


	//   ....[1]....
        /*00b4*/ 	.word	0x00001ec0


	//   ....[2]....
        /*00b8*/ 	.word	0x000021b0


	//----- nvinfo : EIATTR_CRS_STACK_SIZE
	.align		4
.L_267:
        /*00bc*/ 	.byte	0x04, 0x1e
        /*00be*/ 	.short	(.L_269 - .L_268)
.L_268:
        /*00c0*/ 	.word	0x00000000


	//----- nvinfo : EIATTR_CBANK_PARAM_SIZE
	.align		4
.L_269:
        /*00c4*/ 	.byte	0x03, 0x19
        /*00c6*/ 	.short	0x0030


	//----- nvinfo : EIATTR_PARAM_CBANK
	.align		4
        /*00c8*/ 	.byte	0x04, 0x0a
        /*00ca*/ 	.short	(.L_271 - .L_270)
	.align		4
.L_270:
        /*00cc*/ 	.word	index@(.nv.constant0._Z56mx_block_rearrange_2d_K_groups_rowmajor_128x4_vec_kernelILi128EEvPKhiiiiPKiPhii)
        /*00d0*/ 	.short	0x0380
        /*00d2*/ 	.short	0x0030


	//----- nvinfo : EIATTR_SW_WAR
	.align		4
.L_271:
        /*00d4*/ 	.byte	0x04, 0x36
        /*00d6*/ 	.short	(.L_273 - .L_272)
.L_272:
        /*00d8*/ 	.word	0x00000008
.L_273:


//--------------------- .nv.info._Z56mx_block_rearrange_2d_K_groups_rowmajor_128x4_vec_kernelILi64EEvPKhiiiiPKiPhii --------------------------
	.section	.nv.info._Z56mx_block_rearrange_2d_K_groups_rowmajor_128x4_vec_kernelILi64EEvPKhiiiiPKiPhii,"",@"SHT_CUDA_INFO"
	.sectionflags	@""
	.align	4


	//----- nvinfo : EIATTR_CUDA_API_VERSION
	.align		4
        /*0000*/ 	.byte	0x04, 0x37
        /*0002*/ 	.short	(.L_275 - .L_274)
.L_274:
        /*0004*/ 	.word	0x00000082


	//----- nvinfo : EIATTR_KPARAM_INFO
	.align		4
.L_275:
        /*0008*/ 	.byte	0x04, 0x17
        /*000a*/ 	.short	(.L_277 - .L_276)
.L_276:
        /*000c*/ 	.word	0x00000000
        /*0010*/ 	.short	0x0008
        /*0012*/ 	.short	0x002c
        /*0014*/ 	.byte	0x00, 0xf0, 0x11, 0x00


	//----- nvinfo : EIATTR_KPARAM_INFO
	.align		4
.L_277:
        /*0018*/ 	.byte	0x04, 0x17
        /*001a*/ 	.short	(.L_279 - .L_278)
.L_278:
        /*001c*/ 	.word	0x00000000
        /*0020*/ 	.short	0x0007
        /*0022*/ 	.short	0x0028
        /*0024*/ 	.byte	0x00, 0xf0, 0x11, 0x00


	//----- nvinfo : EIATTR_KPARAM_INFO
	.align		4
.L_279:
        /*0028*/ 	.byte	0x04, 0x17
        /*002a*/ 	.short	(.L_281 - .L_280)
.L_280:
        /*002c*/ 	.word	0x00000000
        /*0030*/ 	.short	0x0006
        /*0032*/ 	.short	0x0020
        /*0034*/ 	.byte	0x00, 0xf5, 0x21, 0x00


	//----- nvinfo : EIATTR_KPARAM_INFO
	.align		4
.L_281:
        /*0038*/ 	.byte	0x04, 0x17
        /*003a*/ 	.short	(.L_283 - .L_282)
.L_282:
        /*003c*/ 	.word	0x00000000
        /*0040*/ 	.short	0x0005
        /*0042*/ 	.short	0x0018
        /*0044*/ 	.byte	0x00, 0xf5, 0x21, 0x00


	//----- nvinfo : EIATTR_KPARAM_INFO
	.align		4
.L_283:
        /*0048*/ 	.byte	0x04, 0x17
        /*004a*/ 	.short	(.L_285 - .L_284)
.L_284:
        /*004c*/ 	.word	0x00000000
        /*0050*/ 	.short	0x0004
        /*0052*/ 	.short	0x0014
        /*0054*/ 	.byte	0x00, 0xf0, 0x11, 0x00


	//----- nvinfo : EIATTR_KPARAM_INFO
	.align		4
.L_285:
        /*0058*/ 	.byte	0x04, 0x17
        /*005a*/ 	.short	(.L_287 - .L_286)
.L_286:
        /*005c*/ 	.word	0x00000000
        /*0060*/ 	.short	0x0003
        /*0062*/ 	.short	0x0010
        /*0064*/ 	.byte	0x00, 0xf0, 0x11, 0x00


	//----- nvinfo : EIATTR_KPARAM_INFO
	.align		4
.L_287:
        /*0068*/ 	.byte	0x04, 0x17
        /*006a*/ 	.short	(.L_289 - .L_288)
.L_288:
        /*006c*/ 	.word	0x00000000
        /*0070*/ 	.short	0x0002
        /*0072*/ 	.short	0x000c
        /*0074*/ 	.byte	0x00, 0xf0, 0x11, 0x00


	//----- nvinfo : EIATTR_KPARAM_INFO
	.align		4
.L_289:
        /*0078*/ 	.byte	0x04, 0x17
        /*007a*/ 	.short	(.L_291 - .L_290)
.L_290:
        /*007c*/ 	.word	0x00000000
        /*0080*/ 	.short	0x0001
        /*0082*/ 	.short	0x0008
        /*0084*/ 	.byte	0x00, 0xf0, 0x11, 0x00


	//----- nvinfo : EIATTR_KPARAM_INFO
	.align		4
.L_291:
        /*0088*/ 	.byte	0x04, 0x17
        /*008a*/ 	.short	(.L_293 - .L_292)
.L_292:
        /*008c*/ 	.word	0x00000000
        /*0090*/ 	.short	0x0000
        /*0092*/ 	.short	0x0000
        /*0094*/ 	.byte	0x00, 0xf5, 0x21, 0x00


	//----- nvinfo : EIATTR_SPARSE_MMA_MASK
	.align		4
.L_293:
        /*0098*/ 	.byte	0x03, 0x50
        /*009a*/ 	.short	0x0000


	//----- nvinfo : EIATTR_MAXREG_COUNT
	.align		4
        /*009c*/ 	.byte	0x03, 0x1b
        /*009e*/ 	.short	0x00ff


	//----- nvinfo : EIATTR_NUM_BARRIERS
	.align		4
        /*00a0*/ 	.byte	0x02, 0x4c
        /*00a2*/ 	.byte	0x01
	.zero		1


	//----- nvinfo : EIATTR_MERCURY_ISA_VERSION
	.align		4
        /*00a4*/ 	.byte	0x03, 0x5f
        /*00a6*/ 	.short	0x0101


	//----- nvinfo : EIATTR_VRC_CTA_INIT_COUNT
	.align		4
        /*00a8*/ 	.byte	0x02, 0x4a
	.zero		1
	.zero		1


	//----- nvinfo : EIATTR_EXIT_INSTR_OFFSETS
	.align		4
        /*00ac*/ 	.byte	0x04, 0x1c
        /*00ae*/ 	.short	(.L_295 - .L_294)


	//   ....[0]....
.L_294:
        /*00b0*/ 	.word	0x00000e80


	//   ....[1]....
        /*00b4*/ 	.word	0x00001eb0


	//   ....[2]....
        /*00b8*/ 	.word	0x00002190


	//----- nvinfo : EIATTR_CRS_STACK_SIZE
	.align		4
.L_295:
        /*00bc*/ 	.byte	0x04, 0x1e
        /*00be*/ 	.short	(.L_297 - .L_296)
.L_296:
        /*00c0*/ 	.word	0x00000000


	//----- nvinfo : EIATTR_CBANK_PARAM_SIZE
	.align		4
.L_297:
        /*00c4*/ 	.byte	0x03, 0x19
        /*00c6*/ 	.short	0x0030


	//----- nvinfo : EIATTR_PARAM_CBANK
	.align		4
        /*00c8*/ 	.byte	0x04, 0x0a
        /*00ca*/ 	.short	(.L_299 - .L_298)
	.align		4
.L_298:
        /*00cc*/ 	.word	index@(.nv.constant0._Z56mx_block_rearrange_2d_K_groups_rowmajor_128x4_vec_kernelILi64EEvPKhiiiiPKiPhii)
        /*00d0*/ 	.short	0x0380
        /*00d2*/ 	.short	0x0030


	//----- nvinfo : EIATTR_SW_WAR
	.align		4
.L_299:
        /*00d4*/ 	.byte	0x04, 0x36
        /*00d6*/ 	.short	(.L_301 - .L_300)
.L_300:
        /*00d8*/ 	.word	0x00000008
.L_301:


//--------------------- .nv.info._Z57mx_block_rearrange_2d_K_groups_rowmajor_vectorized_kernelPKhiiiiPKiPhii --------------------------
	.section	.nv.info._Z57mx_block_rearrange_2d_K_groups_rowmajor_vectorized_kernelPKhiiiiPKiPhii,"",@"SHT_CUDA_INFO"
	.sectionflags	@""
	.align	4


	//----- nvinfo : EIATTR_CUDA_API_VERSION
	.align		4
        /*0000*/ 	.byte	0x04, 0x37
        /*0002*/ 	.short	(.L_303 - .L_302)
.L_302:
        /*0004*/ 	.word	0x00000082


	//----- nvinfo : EIATTR_KPARAM_INFO
	.align		4
.L_303:
        /*0008*/ 	.byte	0x04, 0x17
        /*000a*/ 	.short	(.L_305 - .L_304)
.L_304:
        /*000c*/ 	.word	0x00000000
        /*0010*/ 	.short	0x0008
        /*0012*/ 	.short	0x002c
        /*0014*/ 	.byte	0x00, 0xf0, 0x11, 0x00


	//----- nvinfo : EIATTR_KPARAM_INFO
	.align		4
.L_305:
        /*0018*/ 	.byte	0x04, 0x17
        /*001a*/ 	.short	(.L_307 - .L_306)
.L_306:
        /*001c*/ 	.word	0x00000000
        /*0020*/ 	.short	0x0007
        /*0022*/ 	.short	0x0028
        /*0024*/ 	.byte	0x00, 0xf0, 0x11, 0x00


	//----- nvinfo : EIATTR_KPARAM_INFO
	.align		4
.L_307:
        /*0028*/ 	.byte	0x04, 0x17
        /*002a*/ 	.short	(.L_309 - .L_308)
.L_308:
        /*002c*/ 	.word	0x00000000
        /*0030*/ 	.short	0x0006
        /*0032*/ 	.short	0x0020
        /*0034*/ 	.byte	0x00, 0xf5, 0x21, 0x00


	//----- nvinfo : EIATTR_KPARAM_INFO
	.align		4
.L_309:
        /*0038*/ 	.byte	0x04, 0x17
        /*003a*/ 	.short	(.L_311 - .L_310)
.L_310:
        /*003c*/ 	.word	0x00000000
        /*0040*/ 	.short	0x0005
        /*0042*/ 	.short	0x0018
        /*0044*/ 	.byte	0x00, 0xf5, 0x21, 0x00


	//----- nvinfo : EIATTR_KPARAM_INFO
	.align		4
.L_311:
        /*0048*/ 	.byte	0x04, 0x17
        /*004a*/ 	.short	(.L_313 - .L_312)
.L_312:
        /*004c*/ 	.word	0x00000000
        /*0050*/ 	.short	0x0004
        /*0052*/ 	.short	0x0014
        /*0054*/ 	.byte	0x00, 0xf0, 0x11, 0x00


	//----- nvinfo : EIATTR_KPARAM_INFO
	.align		4
.L_313:
        /*0058*/ 	.byte	0x04, 0x17
        /*005a*/ 	.short	(.L_315 - .L_314)
.L_314:
        /*005c*/ 	.word	0x00000000
        /*0060*/ 	.short	0x0003
        /*0062*/ 	.short	0x0010
        /*0064*/ 	.byte	0x00, 0xf0, 0x11, 0x00


	//----- nvinfo : EIATTR_KPARAM_INFO
	.align		4
.L_315:
        /*0068*/ 	.byte	0x04, 0x17
        /*006a*/ 	.short	(.L_317 - .L_316)
.L_316:
        /*006c*/ 	.word	0x00000000
        /*0070*/ 	.short	0x0002
        /*0072*/ 	.short	0x000c
        /*0074*/ 	.byte	0x00, 0xf0, 0x11, 0x00


	//----- nvinfo : EIATTR_KPARAM_INFO
	.align		4
.L_317:
        /*0078*/ 	.byte	0x04, 0x17
        /*007a*/ 	.short	(.L_319 - .L_318)
.L_318:
        /*007c*/ 	.word	0x00000000
        /*0080*/ 	.short	0x0001
        /*0082*/ 	.short	0x0008
        /*0084*/ 	.byte	0x00, 0xf0, 0x11, 0x00


	//----- nvinfo : EIATTR_KPARAM_INFO
	.align		4
.L_319:
        /*0088*/ 	.byte	0x04, 0x17
        /*008a*/ 	.short	(.L_321 - .L_320)
.L_320:
        /*008c*/ 	.word	0x00000000
        /*0090*/ 	.short	0x0000
        /*0092*/ 	.short	0x0000
        /*0094*/ 	.byte	0x00, 0xf5, 0x21, 0x00


	//----- nvinfo : EIATTR_SPARSE_MMA_MASK
	.align		4
.L_321:
        /*0098*/ 	.byte	0x03, 0x50
        /*009a*/ 	.short	0x0000


	//----- nvinfo : EIATTR_MAXREG_COUNT
	.align		4
        /*009c*/ 	.byte	0x03, 0x1b
        /*009e*/ 	.short	0x00ff


	//----- nvinfo : EIATTR_NUM_BARRIERS
	.align		4
        /*00a0*/ 	.byte	0x02, 0x4c
        /*00a2*/ 	.byte	0x01
	.zero		1


	//----- nvinfo : EIATTR_MERCURY_ISA_VERSION
	.align		4
        /*00a4*/ 	.byte	0x03, 0x5f
        /*00a6*/ 	.short	0x0101


	//----- nvinfo : EIATTR_VRC_CTA_INIT_COUNT
	.align		4
        /*00a8*/ 	.byte	0x02, 0x4a
	.zero		1
	.zero		1


	//----- nvinfo : EIATTR_EXIT_INSTR_OFFSETS
	.align		4
        /*00ac*/ 	.byte	0x04, 0x1c
        /*00ae*/ 	.short	(.L_323 - .L_322)


	//   ....[0]....
.L_322:
        /*00b0*/ 	.word	0x00000e70


	//   ....[1]....
        /*00b4*/ 	.word	0x000026c0


	//----- nvinfo : EIATTR_CRS_STACK_SIZE
	.align		4
.L_323:
        /*00b8*/ 	.byte	0x04, 0x1e
        /*00ba*/ 	.short	(.L_325 - .L_324)
.L_324:
        /*00bc*/ 	.word	0x00000000


	//----- nvinfo : EIATTR_CBANK_PARAM_SIZE
	.align		4
.L_325:
        /*00c0*/ 	.byte	0x03, 0x19
        /*00c2*/ 	.short	0x0030


	//----- nvinfo : EIATTR_PARAM_CBANK
	.align		4
        /*00c4*/ 	.byte	0x04, 0x0a
        /*00c6*/ 	.short	(.L_327 - .L_326)
	.align		4
.L_326:
        /*00c8*/ 	.word	index@(.nv.constant0._Z57mx_block_rearrange_2d_K_groups_rowmajor_vectorized_kernelPKhiiiiPKiPhii)
        /*00cc*/ 	.short	0x0380
        /*00ce*/ 	.short	0x0030


	//----- nvinfo : EIATTR_SW_WAR
	.align		4
.L_327:
        /*00d0*/ 	.byte	0x04, 0x36
        /*00d2*/ 	.short	(.L_329 - .L_328)
.L_328:
        /*00d4*/ 	.word	0x00000008
.L_329:


//--------------------- .nv.info._Z61mx_block_rearrange_2d_K_groups_colmajor_vectorized_16B_kernelPKhiiiiPKiPhii --------------------------
	.section	.nv.info._Z61mx_block_rearrange_2d_K_groups_colmajor_vectorized_16B_kernelPKhiiiiPKiPhii,"",@"SHT_CUDA_INFO"
	.sectionflags	@""
	.align	4


	//----- nvinfo : EIATTR_CUDA_API_VERSION
	.align		4
        /*0000*/ 	.byte	0x04, 0x37
        /*0002*/ 	.short	(.L_331 - .L_330)
.L_330:
        /*0004*/ 	.word	0x00000082


	//----- nvinfo : EIATTR_KPARAM_INFO
	.align		4
.L_331:
        /*0008*/ 	.byte	0x04, 0x17
        /*000a*/ 	.short	(.L_333 - .L_332)
.L_332:
        /*000c*/ 	.word	0x00000000
        /*0010*/ 	.short	0x0008
        /*0012*/ 	.short	0x002c
        /*0014*/ 	.byte	0x00, 0xf0, 0x11, 0x00


	//----- nvinfo : EIATTR_KPARAM_INFO
	.align		4
.L_333:
        /*0018*/ 	.byte	0x04, 0x17
        /*001a*/ 	.short	(.L_335 - .L_334)
.L_334:
        /*001c*/ 	.word	0x00000000
        /*0020*/ 	.short	0x0007
        /*0022*/ 	.short	0x0028
        /*0024*/ 	.byte	0x00, 0xf0, 0x11, 0x00


	//----- nvinfo : EIATTR_KPARAM_INFO
	.align		4
.L_335:
        /*0028*/ 	.byte	0x04, 0x17
        /*002a*/ 	.short	(.L_337 - .L_336)
.L_336:
        /*002c*/ 	.word	0x00000000
        /*0030*/ 	.short	0x0006
        /*0032*/ 	.short	0x0020
        /*0034*/ 	.byte	0x00, 0xf5, 0x21, 0x00


	//----- nvinfo : EIATTR_KPARAM_INFO
	.align		4
.L_337:
        /*0038*/ 	.byte	0x04, 0x17
        /*003a*/ 	.short	(.L_339 - .L_338)
.L_338:
        /*003c*/ 	.word	0x00000000
        /*0040*/ 	.short	0x0005
        /*0042*/ 	.short	0x0018
        /*0044*/ 	.byte	0x00, 0xf5, 0x21, 0x00


	//----- nvinfo : EIATTR_KPARAM_INFO
	.align		4
.L_339:
        /*0048*/ 	.byte	0x04, 0x17
        /*004a*/ 	.short	(.L_341 - .L_340)
.L_340:
        /*004c*/ 	.word	0x00000000
        /*0050*/ 	.short	0x0004
        /*0052*/ 	.short	0x0014
        /*0054*/ 	.byte	0x00, 0xf0, 0x11, 0x00


	//----- nvinfo : EIATTR_KPARAM_INFO
	.align		4
.L_341:
        /*0058*/ 	.byte	0x04, 0x17
        /*005a*/ 	.short	(.L_343 - .L_342)
.L_342:
        /*005c*/ 	.word	0x00000000
        /*0060*/ 	.short	0x0003
        /*0062*/ 	.short	0x0010
        /*0064*/ 	.byte	0x00, 0xf0, 0x11, 0x00


	//----- nvinfo : EIATTR_KPARAM_INFO
	.align		4
.L_343:
        /*0068*/ 	.byte	0x04, 0x17
        /*006a*/ 	.short	(.L_345 - .L_344)
.L_344:
        /*006c*/ 	.word	0x00000000
        /*0070*/ 	.short	0x0002
        /*0072*/ 	.short	0x000c
        /*0074*/ 	.byte	0x00, 0xf0, 0x11, 0x00


	//----- nvinfo : EIATTR_KPARAM_INFO
	.align		4
.L_345:
        /*0078*/ 	.byte	0x04, 0x17
        /*007a*/ 	.short	(.L_347 - .L_346)
.L_346:
        /*007c*/ 	.word	0x00000000
        /*0080*/ 	.short	0x0001
        /*0082*/ 	.short	0x0008
        /*0084*/ 	.byte	0x00, 0xf0, 0x11, 0x00


	//----- nvinfo : EIATTR_KPARAM_INFO
	.align		4
.L_347:
        /*0088*/ 	.byte	0x04, 0x17
        /*008a*/ 	.short	(.L_349 - .L_348)
.L_348:
        /*008c*/ 	.word	0x00000000
        /*0090*/ 	.short	0x0000
        /*0092*/ 	.short	0x0000
        /*0094*/ 	.byte	0x00, 0xf5, 0x21, 0x00


	//----- nvinfo : EIATTR_SPARSE_MMA_MASK
	.align		4
.L_349:
        /*0098*/ 	.byte	0x03, 0x50
        /*009a*/ 	.short	0x0000


	//----- nvinfo : EIATTR_MAXREG_COUNT
	.align		4
        /*009c*/ 	.byte	0x03, 0x1b
        /*009e*/ 	.short	0x00ff


	//----- nvinfo : EIATTR_NUM_BARRIERS
	.align		4
        /*00a0*/ 	.byte	0x02, 0x4c
        /*00a2*/ 	.byte	0x01
	.zero		1


	//----- nvinfo : EIATTR_MERCURY_ISA_VERSION
	.align		4
        /*00a4*/ 	.byte	0x03, 0x5f
        /*00a6*/ 	.short	0x0101


	//----- nvinfo : EIATTR_VRC_CTA_INIT_COUNT
	.align		4
        /*00a8*/ 	.byte	0x02, 0x4a
	.zero		1
	.zero		1


	//----- nvinfo : EIATTR_EXIT_INSTR_OFFSETS
	.align		4
        /*00ac*/ 	.byte	0x04, 0x1c
        /*00ae*/ 	.short	(.L_351 - .L_350)


	//   ....[0]....
.L_350:
        /*00b0*/ 	.word	0x00000e90


	//   ....[1]....
        /*00b4*/ 	.word	0x00002770


	//----- nvinfo : EIATTR_CRS_STACK_SIZE
	.align		4
.L_351:
        /*00b8*/ 	.byte	0x04, 0x1e
        /*00ba*/ 	.short	(.L_353 - .L_352)
.L_352:
        /*00bc*/ 	.word	0x00000000


	//----- nvinfo : EIATTR_CBANK_PARAM_SIZE
	.align		4
.L_353:
        /*00c0*/ 	.byte	0x03, 0x19
        /*00c2*/ 	.short	0x0030


	//----- nvinfo : EIATTR_PARAM_CBANK
	.align		4
        /*00c4*/ 	.byte	0x04, 0x0a
        /*00c6*/ 	.short	(.L_355 - .L_354)
	.align		4
.L_354:
        /*00c8*/ 	.word	index@(.nv.constant0._Z61mx_block_rearrange_2d_K_groups_colmajor_vectorized_16B_kernelPKhiiiiPKiPhii)
        /*00cc*/ 	.short	0x0380
        /*00ce*/ 	.short	0x0030


	//----- nvinfo : EIATTR_SW_WAR
	.align		4
.L_355:
        /*00d0*/ 	.byte	0x04, 0x36
        /*00d2*/ 	.short	(.L_357 - .L_356)
.L_356:
        /*00d4*/ 	.word	0x00000008
.L_357:


//--------------------- .nv.info._Z57mx_block_rearrange_2d_K_groups_colmajor_vectorized_kernelPKhiiiiPKiPhii --------------------------
	.section	.nv.info._Z57mx_block_rearrange_2d_K_groups_colmajor_vectorized_kernelPKhiiiiPKiPhii,"",@"SHT_CUDA_INFO"
	.sectionflags	@""
	.align	4


	//----- nvinfo : EIATTR_CUDA_API_VERSION
	.align		4
        /*0000*/ 	.byte	0x04, 0x37
        /*0002*/ 	.short	(.L_359 - .L_358)
.L_358:
        /*0004*/ 	.word	0x00000082


	//----- nvinfo : EIATTR_KPARAM_INFO
	.align		4
.L_359:
        /*0008*/ 	.byte	0x04, 0x17
        /*000a*/ 	.short	(.L_361 - .L_360)
.L_360:
        /*000c*/ 	.word	0x00000000
        /*0010*/ 	.short	0x0008
        /*0012*/ 	.short	0x002c
        /*0014*/ 	.byte	0x00, 0xf0, 0x11, 0x00


	//----- nvinfo : EIATTR_KPARAM_INFO
	.align		4
.L_361:
        /*0018*/ 	.byte	0x04, 0x17
        /*001a*/ 	.short	(.L_363 - .L_362)
.L_362:
        /*001c*/ 	.word	0x00000000
        /*0020*/ 	.short	0x0007
        /*0022*/ 	.short	0x0028
        /*0024*/ 	.byte	0x00, 0xf0, 0x11, 0x00


	//----- nvinfo : EIATTR_KPARAM_INFO
	.align		4
.L_363:
        /*0028*/ 	.byte	0x04, 0x17
        /*002a*/ 	.short	(.L_365 - .L_364)
.L_364:
        /*002c*/ 	.word	0x00000000
        /*0030*/ 	.short	0x0006
        /*0032*/ 	.short	0x0020
        /*0034*/ 	.byte	0x00, 0xf5, 0x21, 0x00


	//----- nvinfo : EIATTR_KPARAM_INFO
	.align		4
.L_365:
        /*0038*/ 	.byte	0x04, 0x17
        /*003a*/ 	.short	(.L_367 - .L_366)
.L_366:
        /*003c*/ 	.word	0x00000000
        /*0040*/ 	.short	0x0005
        /*0042*/ 	.short	0x0018
        /*0044*/ 	.byte	0x00, 0xf5, 0x21, 0x00


	//----- nvinfo : EIATTR_KPARAM_INFO
	.align		4
.L_367:
        /*0048*/ 	.byte	0x04, 0x17
        /*004a*/ 	.short	(.L_369 - .L_368)
.L_368:
        /*004c*/ 	.word	0x00000000
        /*0050*/ 	.short	0x0004
        /*0052*/ 	.short	0x0014
        /*0054*/ 	.byte	0x00, 0xf0, 0x11, 0x00


	//----- nvinfo : EIATTR_KPARAM_INFO
	.align		4
.L_369:
        /*0058*/ 	.byte	0x04, 0x17
        /*005a*/ 	.short	(.L_371 - .L_370)
.L_370:
        /*005c*/ 	.word	0x00000000
        /*0060*/ 	.short	0x0003
        /*0062*/ 	.short	0x0010
        /*0064*/ 	.byte	0x00, 0xf0, 0x11, 0x00


	//----- nvinfo : EIATTR_KPARAM_INFO
	.align		4
.L_371:
        /*0068*/ 	.byte	0x04, 0x17
        /*006a*/ 	.short	(.L_373 - .L_372)
.L_372:
        /*006c*/ 	.word	0x00000000
        /*0070*/ 	.short	0x0002
        /*0072*/ 	.short	0x000c
        /*0074*/ 	.byte	0x00, 0xf0, 0x11, 0x00


	//----- nvinfo : EIATTR_KPARAM_INFO
	.align		4
.L_373:
        /*0078*/ 	.byte	0x04, 0x17
        /*007a*/ 	.short	(.L_375 - .L_374)
.L_374:
        /*007c*/ 	.word	0x00000000
        /*0080*/ 	.short	0x0001
        /*0082*/ 	.short	0x0008
        /*0084*/ 	.byte	0x00, 0xf0, 0x11, 0x00


	//----- nvinfo : EIATTR_KPARAM_INFO
	.align		4
.L_375:
        /*0088*/ 	.byte	0x04, 0x17
        /*008a*/ 	.short	(.L_377 - .L_376)
.L_376:
        /*008c*/ 	.word	0x00000000
        /*0090*/ 	.short	0x0000
        /*0092*/ 	.short	0x0000
        /*0094*/ 	.byte	0x00, 0xf5, 0x21, 0x00


	//----- nvinfo : EIATTR_SPARSE_MMA_MASK
	.align		4
.L_377:
        /*0098*/ 	.byte	0x03, 0x50
        /*009a*/ 	.short	0x0000


	//----- nvinfo : EIATTR_MAXREG_COUNT
	.align		4
        /*009c*/ 	.byte	0x03, 0x1b
        /*009e*/ 	.short	0x00ff


	//----- nvinfo : EIATTR_NUM_BARRIERS
	.align		4
        /*00a0*/ 	.byte	0x02, 0x4c
        /*00a2*/ 	.byte	0x01
	.zero		1


	//----- nvinfo : EIATTR_MERCURY_ISA_VERSION
	.align		4
        /*00a4*/ 	.byte	0x03, 0x5f
        /*00a6*/ 	.short	0x0101


	//----- nvinfo : EIATTR_VRC_CTA_INIT_COUNT
	.align		4
        /*00a8*/ 	.byte	0x02, 0x4a
	.zero		1
	.zero		1


	//----- nvinfo : EIATTR_EXIT_INSTR_OFFSETS
	.align		4
        /*00ac*/ 	.byte	0x04, 0x1c
        /*00ae*/ 	.short	(.L_379 - .L_378)


	//   ....[0]....
.L_378:
        /*00b0*/ 	.word	0x00000e90


	//   ....[1]....
        /*00b4*/ 	.word	0x00001d00


	//----- nvinfo : EIATTR_CRS_STACK_SIZE
	.align		4
.L_379:
        /*00b8*/ 	.byte	0x04, 0x1e
        /*00ba*/ 	.short	(.L_381 - .L_380)
.L_380:
        /*00bc*/ 	.word	0x00000000


	//----- nvinfo : EIATTR_CBANK_PARAM_SIZE
	.align		4
.L_381:
        /*00c0*/ 	.byte	0x03, 0x19
        /*00c2*/ 	.short	0x0030


	//----- nvinfo : EIATTR_PARAM_CBANK
	.align		4
        /*00c4*/ 	.byte	0x04, 0x0a
        /*00c6*/ 	.short	(.L_383 - .L_382)
	.align		4
.L_382:
        /*00c8*/ 	.word	index@(.nv.constant0._Z57mx_block_rearrange_2d_K_groups_colmajor_vectorized_kernelPKhiiiiPKiPhii)
        /*00cc*/ 	.short	0x0380
        /*00ce*/ 	.short	0x0030


	//----- nvinfo : EIATTR_SW_WAR
	.align		4
.L_383:
        /*00d0*/ 	.byte	0x04, 0x36
        /*00d2*/ 	.short	(.L_385 - .L_384)
.L_384:
        /*00d4*/ 	.word	0x00000008
.L_385:


//--------------------- .nv.info._Z46mx_block_rearrange_2d_K_groups_colmajor_kernelPKhiiiiiPKiPhii --------------------------
	.section	.nv.info._Z46mx_block_rearrange_2d_K_groups_colmajor_kernelPKhiiiiiPKiPhii,"",@"SHT_CUDA_INFO"
	.sectionflags	@""
	.align	4


	//----- nvinfo : EIATTR_CUDA_API_VERSION
	.align		4
        /*0000*/ 	.byte	0x04, 0x37
        /*0002*/ 	.short	(.L_387 - .L_386)
.L_386:
        /*0004*/ 	.word	0x00000082


	//----- nvinfo : EIATTR_KPARAM_INFO
	.align		4
.L_387:
        /*0008*/ 	.byte	0x04, 0x17
        /*000a*/ 	.short	(.L_389 - .L_388)
.L_388:
        /*000c*/ 	.word	0x00000000
        /*0010*/ 	.short	0x0009
        /*0012*/ 	.short	0x0034
        /*0014*/ 	.byte	0x00, 0xf0, 0x11, 0x00


	//----- nvinfo : EIATTR_KPARAM_INFO
	.align		4
.L_389:
        /*0018*/ 	.byte	0x04, 0x17
        /*001a*/ 	.short	(.L_391 - .L_390)
.L_390:
        /*001c*/ 	.word	0x00000000
        /*0020*/ 	.short	0x0008
        /*0022*/ 	.short	0x0030
        /*0024*/ 	.byte	0x00, 0xf0, 0x11, 0x00


	//----- nvinfo : EIATTR_KPARAM_INFO
	.align		4
.L_391:
        /*0028*/ 	.byte	0x04, 0x17
        /*002a*/ 	.short	(.L_393 - .L_392)
.L_392:
        /*002c*/ 	.word	0x00000000
        /*0030*/ 	.short	0x0007
        /*0032*/ 	.short	0x0028
        /*0034*/ 	.byte	0x00, 0xf5, 0x21, 0x00


	//----- nvinfo : EIATTR_KPARAM_INFO
	.align		4
.L_393:
        /*0038*/ 	.byte	0x04, 0x17
        /*003a*/ 	.short	(.L_395 - .L_394)
.L_394:
        /*003c*/ 	.word	0x00000000
        /*0040*/ 	.short	0x0006
        /*0042*/ 	.short	0x0020
        /*0044*/ 	.byte	0x00, 0xf5, 0x21, 0x00


	//----- nvinfo : EIATTR_KPARAM_INFO
	.align		4
.L_395:
        /*0048*/ 	.byte	0x04, 0x17
        /*004a*/ 	.short	(.L_397 - .L_396)
.L_396:
        /*004c*/ 	.word	0x00000000
        /*0050*/ 	.short	0x0005
        /*0052*/ 	.short	0x0018
        /*0054*/ 	.byte	0x00, 0xf0, 0x11, 0x00


	//----- nvinfo : EIATTR_KPARAM_INFO
	.align		4
.L_397:
        /*0058*/ 	.byte	0x04, 0x17
        /*005a*/ 	.short	(.L_399 - .L_398)
.L_398:
        /*005c*/ 	.word	0x00000000
        /*0060*/ 	.short	0x0004
        /*0062*/ 	.short	0x0014
        /*0064*/ 	.byte	0x00, 0xf0, 0x11, 0x00


	//----- nvinfo : EIATTR_KPARAM_INFO
	.align		4
.L_399:
        /*0068*/ 	.byte	0x04, 0x17
        /*006a*/ 	.short	(.L_401 - .L_400)
.L_400:
        /*006c*/ 	.word	0x00000000
        /*0070*/ 	.short	0x0003
        /*0072*/ 	.short	0x0010
        /*0074*/ 	.byte	0x00, 0xf0, 0x11, 0x00


	//----- nvinfo : EIATTR_KPARAM_INFO
	.align		4
.L_401:
        /*0078*/ 	.byte	0x04, 0x17
        /*007a*/ 	.short	(.L_403 - .L_402)
.L_402:
        /*007c*/ 	.word	0x00000000
        /*0080*/ 	.short	0x0002
        /*0082*/ 	.short	0x000c
        /*0084*/ 	.byte	0x00, 0xf0, 0x11, 0x00


	//----- nvinfo : EIATTR_KPARAM_INFO
	.align		4
.L_403:
        /*0088*/ 	.byte	0x04, 0x17
        /*008a*/ 	.short	(.L_405 - .L_404)
.L_404:
        /*008c*/ 	.word	0x00000000
        /*0090*/ 	.short	0x0001
        /*0092*/ 	.short	0x0008
        /*0094*/ 	.byte	0x00, 0xf0, 0x11, 0x00


	//----- nvinfo : EIATTR_KPARAM_INFO
	.align		4
.L_405:
        /*0098*/ 	.byte	0x04, 0x17
        /*009a*/ 	.short	(.L_407 - .L_406)
.L_406:
        /*009c*/ 	.word	0x00000000
        /*00a0*/ 	.short	0x0000
        /*00a2*/ 	.short	0x0000
        /*00a4*/ 	.byte	0x00, 0xf5, 0x21, 0x00


	//----- nvinfo : EIATTR_SPARSE_MMA_MASK
	.align		4
.L_407:
        /*00a8*/ 	.byte	0x03, 0x50
        /*00aa*/ 	.short	0x0000


	//----- nvinfo : EIATTR_MAXREG_COUNT
	.align		4
        /*00ac*/ 	.byte	0x03, 0x1b
        /*00ae*/ 	.short	0x00ff


	//----- nvinfo : EIATTR_NUM_BARRIERS
	.align		4
        /*00b0*/ 	.byte	0x02, 0x4c
        /*00b2*/ 	.byte	0x01
	.zero		1


	//----- nvinfo : EIATTR_MERCURY_ISA_VERSION
	.align		4
        /*00b4*/ 	.byte	0x03, 0x5f
        /*00b6*/ 	.short	0x0101


	//----- nvinfo : EIATTR_VRC_CTA_INIT_COUNT
	.align		4
        /*00b8*/ 	.byte	0x02, 0x4a
	.zero		1
	.zero		1


	//----- nvinfo : EIATTR_EXIT_INSTR_OFFSETS
	.align		4
        /*00bc*/ 	.byte	0x04, 0x1c
        /*00be*/ 	.short	(.L_409 - .L_408)


	//   ....[0]....
.L_408:
        /*00c0*/ 	.word	0x00000e60


	//   ....[1]....
        /*00c4*/ 	.word	0x00001c60


	//----- nvinfo : EIATTR_CRS_STACK_SIZE
	.align		4
.L_409:
        /*00c8*/ 	.byte	0x04, 0x1e
        /*00ca*/ 	.short	(.L_411 - .L_410)
.L_410:
        /*00cc*/ 	.word	0x00000000


	//----- nvinfo : EIATTR_CBANK_PARAM_SIZE
	.align		4
.L_411:
        /*00d0*/ 	.byte	0x03, 0x19
        /*00d2*/ 	.short	0x0038


	//----- nvinfo : EIATTR_PARAM_CBANK
	.align		4
        /*00d4*/ 	.byte	0x04, 0x0a
        /*00d6*/ 	.short	(.L_413 - .L_412)
	.align		4
.L_412:
        /*00d8*/ 	.word	index@(.nv.constant0._Z46mx_block_rearrange_2d_K_groups_colmajor_kernelPKhiiiiiPKiPhii)
        /*00dc*/ 	.short	0x0380
        /*00de*/ 	.short	0x0038


	//----- nvinfo : EIATTR_SW_WAR
	.align		4
.L_413:
        /*00e0*/ 	.byte	0x04, 0x36
        /*00e2*/ 	.short	(.L_415 - .L_414)
.L_414:
        /*00e4*/ 	.word	0x00000008
.L_415:


//--------------------- .nv.info._Z46mx_block_rearrange_2d_K_groups_rowmajor_kernelPKhiiiiPKiPhii --------------------------
	.section	.nv.info._Z46mx_block_rearrange_2d_K_groups_rowmajor_kernelPKhiiiiPKiPhii,"",@"SHT_CUDA_INFO"
	.sectionflags	@""
	.align	4


	//----- nvinfo : EIATTR_CUDA_API_VERSION
	.align		4
        /*0000*/ 	.byte	0x04, 0x37
        /*0002*/ 	.short	(.L_417 - .L_416)
.L_416:
        /*0004*/ 	.word	0x00000082


	//----- nvinfo : EIATTR_KPARAM_INFO
	.align		4
.L_417:
        /*0008*/ 	.byte	0x04, 0x17
        /*000a*/ 	.short	(.L_419 - .L_418)
.L_418:
        /*000c*/ 	.word	0x00000000
        /*0010*/ 	.short	0x0008
        /*0012*/ 	.short	0x002c
        /*0014*/ 	.byte	0x00, 0xf0, 0x11, 0x00


	//----- nvinfo : EIATTR_KPARAM_INFO
	.align		4
.L_419:
        /*0018*/ 	.byte	0x04, 0x17
        /*001a*/ 	.short	(.L_421 - .L_420)
.L_420:
        /*001c*/ 	.word	0x00000000
        /*0020*/ 	.short	0x0007
        /*0022*/ 	.short	0x0028
        /*0024*/ 	.byte	0x00, 0xf0, 0x11, 0x00


	//----- nvinfo : EIATTR_KPARAM_INFO
	.align		4
.L_421:
        /*0028*/ 	.byte	0x04, 0x17
        /*002a*/ 	.short	(.L_423 - .L_422)
.L_422:
        /*002c*/ 	.word	0x00000000
        /*0030*/ 	.short	0x0006
        /*0032*/ 	.short	0x0020
        /*0034*/ 	.byte	0x00, 0xf5, 0x21, 0x00


	//----- nvinfo : EIATTR_KPARAM_INFO
	.align		4
.L_423:
        /*0038*/ 	.byte	0x04, 0x17
        /*003a*/ 	.short	(.L_425 - .L_424)
.L_424:
        /*003c*/ 	.word	0x00000000
        /*0040*/ 	.short	0x0005
        /*0042*/ 	.short	0x0018
        /*0044*/ 	.byte	0x00, 0xf5, 0x21, 0x00


	//----- nvinfo : EIATTR_KPARAM_INFO
	.align		4
.L_425:
        /*0048*/ 	.byte	0x04, 0x17
        /*004a*/ 	.short	(.L_427 - .L_426)
.L_426:
        /*004c*/ 	.word	0x00000000
        /*0050*/ 	.short	0x0004
        /*0052*/ 	.short	0x0014
        /*0054*/ 	.byte	0x00, 0xf0, 0x11, 0x00


	//----- nvinfo : EIATTR_KPARAM_INFO
	.align		4
.L_427:
        /*0058*/ 	.byte	0x04, 0x17
        /*005a*/ 	.short	(.L_429 - .L_428)
.L_428:
        /*005c*/ 	.word	0x00000000
        /*0060*/ 	.short	0x0003
        /*0062*/ 	.short	0x0010
        /*0064*/ 	.byte	0x00, 0xf0, 0x11, 0x00


	//----- nvinfo : EIATTR_KPARAM_INFO
	.align		4
.L_429:
        /*0068*/ 	.byte	0x04, 0x17
        /*006a*/ 	.short	(.L_431 - .L_430)
.L_430:
        /*006c*/ 	.word	0x00000000
        /*0070*/ 	.short	0x0002
        /*0072*/ 	.short	0x000c
        /*0074*/ 	.byte	0x00, 0xf0, 0x11, 0x00


	//----- nvinfo : EIATTR_KPARAM_INFO
	.align		4
.L_431:
        /*0078*/ 	.byte	0x04, 0x17
        /*007a*/ 	.short	(.L_433 - .L_432)
.L_432:
        /*007c*/ 	.word	0x00000000
        /*0080*/ 	.short	0x0001
        /*0082*/ 	.short	0x0008
        /*0084*/ 	.byte	0x00, 0xf0, 0x11, 0x00


	//----- nvinfo : EIATTR_KPARAM_INFO
	.align		4
.L_433:
        /*0088*/ 	.byte	0x04, 0x17
        /*008a*/ 	.short	(.L_435 - .L_434)
.L_434:
        /*008c*/ 	.word	0x00000000
        /*0090*/ 	.short	0x0000
        /*0092*/ 	.short	0x0000
        /*0094*/ 	.byte	0x00, 0xf5, 0x21, 0x00


	//----- nvinfo : EIATTR_SPARSE_MMA_MASK
	.align		4
.L_435:
        /*0098*/ 	.byte	0x03, 0x50
        /*009a*/ 	.short	0x0000


	//----- nvinfo : EIATTR_MAXREG_COUNT
	.align		4
        /*009c*/ 	.byte	0x03, 0x1b
        /*009e*/ 	.short	0x00ff


	//----- nvinfo : EIATTR_NUM_BARRIERS
	.align		4
        /*00a0*/ 	.byte	0x02, 0x4c
        /*00a2*/ 	.byte	0x01
	.zero		1


	//----- nvinfo : EIATTR_MERCURY_ISA_VERSION
	.align		4
        /*00a4*/ 	.byte	0x03, 0x5f
        /*00a6*/ 	.short	0x0101


	//----- nvinfo : EIATTR_VRC_CTA_INIT_COUNT
	.align		4
        /*00a8*/ 	.byte	0x02, 0x4a
	.zero		1
	.zero		1


	//----- nvinfo : EIATTR_EXIT_INSTR_OFFSETS
	.align		4
        /*00ac*/ 	.byte	0x04, 0x1c
        /*00ae*/ 	.short	(.L_437 - .L_436)


	//   ....[0]....
.L_436:
        /*00b0*/ 	.word	0x00000e70


	//   ....[1]....
        /*00b4*/ 	.word	0x00001cf0


	//   ....[2]....
        /*00b8*/ 	.word	0x00001d30


	//   ....[3]....
        /*00bc*/ 	.word	0x00001d70


	//   ....[4]....
        /*00c0*/ 	.word	0x00001db0


	//   ....[5]....
        /*00c4*/ 	.word	0x00001de0


	//   ....[6]....
        /*00c8*/ 	.word	0x00001e10


	//----- nvinfo : EIATTR_CRS_STACK_SIZE
	.align		4
.L_437:
        /*00cc*/ 	.byte	0x04, 0x1e
        /*00ce*/ 	.short	(.L_439 - .L_438)
.L_438:
        /*00d0*/ 	.word	0x00000000


	//----- nvinfo : EIATTR_CBANK_PARAM_SIZE
	.align		4
.L_439:
        /*00d4*/ 	.byte	0x03, 0x19
        /*00d6*/ 	.short	0x0030


	//----- nvinfo : EIATTR_PARAM_CBANK
	.align		4
        /*00d8*/ 	.byte	0x04, 0x0a
        /*00da*/ 	.short	(.L_441 - .L_440)
	.align		4
.L_440:
        /*00dc*/ 	.word	index@(.nv.constant0._Z46mx_block_rearrange_2d_K_groups_rowmajor_kernelPKhiiiiPKiPhii)
        /*00e0*/ 	.short	0x0380
        /*00e2*/ 	.short	0x0030


	//----- nvinfo : EIATTR_SW_WAR
	.align		4
.L_441:
        /*00e4*/ 	.byte	0x04, 0x36
        /*00e6*/ 	.short	(.L_443 - .L_442)
.L_442:
        /*00e8*/ 	.word	0x00000008
.L_443:


//--------------------- .nv.callgraph             --------------------------
	.section	.nv.callgraph,"",@"SHT_CUDA_CALLGRAPH"
	.align	4
	.sectionentsize	8
	.align		4
        /*0000*/ 	.word	0x00000000
	.align		4
        /*0004*/ 	.word	0xffffffff
	.align		4
        /*0008*/ 	.word	0x00000000
	.align		4
        /*000c*/ 	.word	0xfffffffe
	.align		4
        /*0010*/ 	.word	0x00000000
	.align		4
        /*0014*/ 	.word	0xfffffffd
	.align		4
        /*0018*/ 	.word	0x00000000
	.align		4
        /*001c*/ 	.word	0xfffffffc


//--------------------- .text._Z66mx_block_rearrange_2d_K_groups_rowmajor_128x4_vec_pipelined_kernelILi128ELi16EEvPKhiiiiPKiPhii --------------------------
	.section	.text._Z66mx_block_rearrange_2d_K_groups_rowmajor_128x4_vec_pipelined_kernelILi128ELi16EEvPKhiiiiPKiPhii,"ax",@progbits
	.align	128
        .global         _Z66mx_block_rearrange_2d_K_groups_rowmajor_128x4_vec_pipelined_kernelILi128ELi16EEvPKhiiiiPKiPhii
        .type           _Z66mx_block_rearrange_2d_K_groups_rowmajor_128x4_vec_pipelined_kernelILi128ELi16EEvPKhiiiiPKiPhii,@function
        .size           _Z66mx_block_rearrange_2d_K_groups_rowmajor_128x4_vec_pipelined_kernelILi128ELi16EEvPKhiiiiPKiPhii,(.L_x_390 - _Z66mx_block_rearrange_2d_K_groups_rowmajor_128x4_vec_pipelined_kernelILi128ELi16EEvPKhiiiiPKiPhii)
        .other          _Z66mx_block_rearrange_2d_K_groups_rowmajor_128x4_vec_pipelined_kernelILi128ELi16EEvPKhiiiiPKiPhii,@"STO_CUDA_ENTRY STV_DEFAULT"
_Z66mx_block_rearrange_2d_K_groups_rowmajor_128x4_vec_pipelined_kernelILi128ELi16EEvPKhiiiiPKiPhii:
.text._Z66mx_block_rearrange_2d_K_groups_rowmajor_128x4_vec_pipelined_kernelILi128ELi16EEvPKhiiiiPKiPhii:
[----:B------:R-:W-:Y:S01]  /*0000*/  LDC R1, c[0x0][0x37c] ;  /* 0x0000df00ff017b82 */ /* 0x000fe20000000800 */
[----:B------:R-:W1:Y:S07]  /*0010*/  S2R R14, SR_TID.X ;  /* 0x00000000000e7919 */ /* 0x000e6e0000002100 */
[----:B------:R-:W2:Y:S01]  /*0020*/  S2UR UR7, SR_CTAID.X ;  /* 0x00000000000779c3 */ /* 0x000ea20000002500 */
[----:B------:R-:W3:Y:S01]  /*0030*/  LDCU.64 UR8, c[0x0][0x358] ;  /* 0x00006b00ff0877ac */ /* 0x000ee20008000a00 */
[----:B------:R-:W-:Y:S06]  /*0040*/  BSSY.RECONVERGENT B0, `(.L_x_0) ;  /* 0x00000fe000007945 */ /* 0x000fec0003800200 */
[----:B------:R-:W4:Y:S01]  /*0050*/  S2UR UR10, SR_CTAID.Y ;  /* 0x00000000000a79c3 */ /* 0x000f220000002600 */
[----:B-1----:R-:W-:-:S13]  /*0060*/  ISETP.NE.AND P0, PT, R14, RZ, PT ;  /* 0x000000ff0e00720c */ /* 0x002fda0003f05270 */
[----:B--234-:R-:W-:Y:S05]  /*0070*/  @P0 BRA `(.L_x_1) ;  /* 0x0000000c00e80947 */ /* 0x01cfea0003800000 */
[----:B------:R-:W1:Y:S01]  /*0080*/  LDC R0, c[0x0][0x3ac] ;  /* 0x0000eb00ff007b82 */ /* 0x000e620000000800 */
[----:B------:R-:W-:Y:S02]  /*0090*/  IMAD.MOV.U32 R6, RZ, RZ, RZ ;  /* 0x000000ffff067224 */ /* 0x000fe400078e00ff */
[----:B------:R-:W-:Y:S01]  /*00a0*/  IMAD.MOV.U32 R5, RZ, RZ, RZ ;  /* 0x000000ffff057224 */ /* 0x000fe200078e00ff */
[----:B-1----:R-:W-:-:S13]  /*00b0*/  ISETP.GE.AND P0, PT, R0, 0x1, PT ;  /* 0x000000010000780c */ /* 0x002fda0003f06270 */
[----:B------:R-:W-:Y:S05]  /*00c0*/  @!P0 BRA `(.L_x_2) ;  /* 0x0000000000488947 */ /* 0x000fea0003800000 */
[----:B------:R-:W1:Y:S02]  /*00d0*/  LDC.64 R2, c[0x0][0x398] ;  /* 0x0000e600ff027b82 */ /* 0x000e640000000a00 */
[----:B-1----:R1:W2:Y:S01]  /*00e0*/  LDG.E.CONSTANT R2, desc[UR8][R2.64] ;  /* 0x0000000802027981 */ /* 0x0022a2000c1e9900 */
[----:B------:R-:W-:Y:S01]  /*00f0*/  MOV R6, 0x400 ;  /* 0x0000040000067802 */ /* 0x000fe20000000f00 */
[----:B------:R-:W3:Y:S04]  /*0100*/  S2R R8, SR_CgaCtaId ;  /* 0x0000000000087919 */ /* 0x000ee80000008800 */
[----:B------:R-:W-:-:S05]  /*0110*/  VIADD R7, R6, 0x8000 ;  /* 0x0000800006077836 */ /* 0x000fca0000000000 */
[C---:B---3--:R-:W-:Y:S02]  /*0120*/  LEA R7, R8.reuse, R7, 0x18 ;  /* 0x0000000708077211 */ /* 0x048fe400078ec0ff */
[----:B-1----:R-:W-:-:S03]  /*0130*/  LEA R3, R8, R6, 0x18 ;  /* 0x0000000608037211 */ /* 0x002fc600078ec0ff */
[----:B------:R-:W-:Y:S02]  /*0140*/  IMAD R7, R0, 0x4, R7 ;  /* 0x0000000400077824 */ /* 0x000fe400078e0207 */
[----:B--2---:R-:W-:-:S05]  /*0150*/  VIADD R4, R2, 0x7f ;  /* 0x0000007f02047836 */ /* 0x004fca0000000000 */
[----:B------:R-:W-:-:S04]  /*0160*/  SHF.R.S32.HI R5, RZ, 0x1f, R4 ;  /* 0x0000001fff057819 */ /* 0x000fc80000011404 */
[----:B------:R-:W-:-:S04]  /*0170*/  LEA.HI R5, R5, R4, RZ, 0x7 ;  /* 0x0000000405057211 */ /* 0x000fc800078f38ff */
[----:B------:R-:W-:-:S05]  /*0180*/  SHF.R.S32.HI R4, RZ, 0x7, R5 ;  /* 0x00000007ff047819 */ /* 0x000fca0000011405 */
[----:B------:R-:W-:Y:S01]  /*0190*/  VIADD R5, R4, 0xf ;  /* 0x0000000f04057836 */ /* 0x000fe20000000000 */
[----:B------:R1:W-:Y:S04]  /*01a0*/  STS [R3+0x8000], R4 ;  /* 0x0080000403007388 */ /* 0x0003e80000000800 */
[----:B------:R-:W-:-:S04]  /*01b0*/  LEA.HI R5, R5, R5, RZ, 0x4 ;  /* 0x0000000505057211 */ /* 0x000fc800078f20ff */
[----:B------:R-:W-:Y:S01]  /*01c0*/  SHF.R.S32.HI R6, RZ, 0x4, R5 ;  /* 0x00000004ff067819 */ /* 0x000fe20000011405 */
[----:B------:R-:W-:-:S04]  /*01d0*/  IMAD.MOV.U32 R5, RZ, RZ, 0x1 ;  /* 0x00000001ff057424 */ /* 0x000fc800078e00ff */
[----:B------:R1:W-:Y:S03]  /*01e0*/  STS [R7], R6 ;  /* 0x0000000607007388 */ /* 0x0003e60000000800 */
.L_x_2:
[----:B------:R-:W-:-:S13]  /*01f0*/  ISETP.GE.AND P0, PT, R5, R0, PT ;  /* 0x000000000500720c */ /* 0x000fda0003f06270 */
[----:B------:R-:W-:Y:S05]  /*0200*/  @P0 BRA `(.L_x_1) ;  /* 0x0000000c00840947 */ /* 0x000fea0003800000 */
[----:B------:R-:W-:Y:S02]  /*0210*/  IMAD.IADD R2, R5, 0x1, -R0 ;  /* 0x0000000105027824 */ /* 0x000fe400078e0a00 */
[----:B-1----:R-:W-:-:S03]  /*0220*/  IMAD.IADD R4, R0, 0x1, -R5 ;  /* 0x0000000100047824 */ /* 0x002fc600078e0a05 */
[----:B------:R-:W-:Y:S02]  /*0230*/  ISETP.GT.U32.AND P0, PT, R2, -0x8, PT ;  /* 0xfffffff80200780c */ /* 0x000fe40003f04070 */
[----:B------:R-:W-:-:S04]  /*0240*/  LOP3.LUT R19, R4, 0x7, RZ, 0xc0, !PT ;  /* 0x0000000704137812 */ /* 0x000fc800078ec0ff */
[----:B------:R-:W-:-:S07]  /*0250*/  ISETP.NE.AND P1, PT, R19, RZ, PT ;  /* 0x000000ff1300720c */ /* 0x000fce0003f25270 */
[----:B------:R-:W-:Y:S06]  /*0260*/  @P0 BRA `(.L_x_3) ;  /* 0x0000000400900947 */ /* 0x000fec0003800000 */
[----:B------:R-:W1:Y:S01]  /*0270*/  S2R R9, SR_CgaCtaId ;  /* 0x0000000000097919 */ /* 0x000e620000008800 */
[----:B------:R-:W2:Y:S01]  /*0280*/  LDC.64 R2, c[0x0][0x398] ;  /* 0x0000e600ff027b82 */ /* 0x000ea20000000a00 */
[----:B------:R-:W-:-:S05]  /*0290*/  MOV R7, 0x400 ;  /* 0x0000040000077802 */ /* 0x000fca0000000f00 */
[----:B------:R-:W-:Y:S01]  /*02a0*/  VIADD R8, R7, 0x8000 ;  /* 0x0000800007087836 */ /* 0x000fe20000000000 */
[----:B------:R-:W-:-:S05]  /*02b0*/  LOP3.LUT R7, R4, 0xfffffff8, RZ, 0xc0, !PT ;  /* 0xfffffff804077812 */ /* 0x000fca00078ec0ff */
[----:B------:R-:W-:Y:S02]  /*02c0*/  IMAD.MOV R7, RZ, RZ, -R7 ;  /* 0x000000ffff077224 */ /* 0x000fe400078e0a07 */
[----:B--2---:R-:W-:-:S03]  /*02d0*/  IMAD.WIDE.U32 R2, R5, 0x4, R2 ;  /* 0x0000000405027825 */ /* 0x004fc600078e0002 */
[----:B------:R-:W-:Y:S02]  /*02e0*/  IADD3 R2, P0, PT, R2, 0xc, RZ ;  /* 0x0000000c02027810 */ /* 0x000fe40007f1e0ff */
[----:B-1----:R-:W-:-:S03]  /*02f0*/  LEA R8, R9, R8, 0x18 ;  /* 0x0000000809087211 */ /* 0x002fc600078ec0ff */
[----:B------:R-:W-:Y:S02]  /*0300*/  IMAD.X R3, RZ, RZ, R3, P0 ;  /* 0x000000ffff037224 */ /* 0x000fe400000e0603 */
[----:B------:R-:W-:-:S07]  /*0310*/  IMAD R9, R5, 0x4, R8 ;  /* 0x0000000405097824 */ /* 0x000fce00078e0208 */
.L_x_4:
[----:B--2---:R-:W2:Y:S04]  /*0320*/  LDG.E.CONSTANT R8, desc[UR8][R2.64+-0x10] ;  /* 0xfffff00802087981 */ /* 0x004ea8000c1e9900 */
[----:B------:R-:W2:Y:S04]  /*0330*/  LDG.E.CONSTANT R11, desc[UR8][R2.64+-0xc] ;  /* 0xfffff408020b7981 */ /* 0x000ea8000c1e9900 */
[----:B------:R-:W3:Y:S04]  /*0340*/  LDG.E.CONSTANT R17, desc[UR8][R2.64+-0x8] ;  /* 0xfffff80802117981 */ /* 0x000ee8000c1e9900 */
[----:B------:R-:W4:Y:S04]  /*0350*/  LDG.E.CONSTANT R18, desc[UR8][R2.64+-0x4] ;  /* 0xfffffc0802127981 */ /* 0x000f28000c1e9900 */
[----:B------:R-:W5:Y:S04]  /*0360*/  LDG.E.CONSTANT R12, desc[UR8][R2.64] ;  /* 0x00000008020c7981 */ /* 0x000f68000c1e9900 */
[----:B------:R-:W5:Y:S04]  /*0370*/  LDG.E.CONSTANT R16, desc[UR8][R2.64+0x4] ;  /* 0x0000040802107981 */ /* 0x000f68000c1e9900 */
[----:B------:R-:W5:Y:S04]  /*0380*/  LDG.E.CONSTANT R13, desc[UR8][R2.64+0x8] ;  /* 0x00000808020d7981 */ /* 0x000f68000c1e9900 */
[----:B------:R-:W5:Y:S04]  /*0390*/  LDG.E.CONSTANT R10, desc[UR8][R2.64+0xc] ;  /* 0x00000c08020a7981 */ /* 0x000f68000c1e9900 */
[----:B------:R1:W5:Y:S01]  /*03a0*/  LDG.E.CONSTANT R15, desc[UR8][R2.64+0x10] ;  /* 0x00001008020f7981 */ /* 0x000362000c1e9900 */
[----:B------:R-:W-:-:S02]  /*03b0*/  VIADD R7, R7, 0x8 ;  /* 0x0000000807077836 */ /* 0x000fc40000000000 */
[----:B------:R-:W-:-:S03]  /*03c0*/  VIADD R5, R5, 0x8 ;  /* 0x0000000805057836 */ /* 0x000fc60000000000 */
[----:B------:R-:W-:Y:S02]  /*03d0*/  ISETP.NE.AND P0, PT, R7, RZ, PT ;  /* 0x000000ff0700720c */ /* 0x000fe40003f05270 */
[----:B-1----:R-:W-:-:S05]  /*03e0*/  IADD3 R2, P2, PT, R2, 0x20, RZ ;  /* 0x0000002002027810 */ /* 0x002fca0007f5e0ff */
[----:B------:R-:W-:Y:S01]  /*03f0*/  IMAD.X R3, RZ, RZ, R3, P2 ;  /* 0x000000ffff037224 */ /* 0x000fe200010e0603 */
[----:B--2---:R-:W-:-:S04]  /*0400*/  IADD3 R8, PT, PT, R11, 0x7f, -R8 ;  /* 0x0000007f0b087810 */ /* 0x004fc80007ffe808 */
[----:B------:R-:W-:Y:S02]  /*0410*/  SHF.R.S32.HI R21, RZ, 0x1f, R8 ;  /* 0x0000001fff157819 */ /* 0x000fe40000011408 */
[----:B---3--:R-:W-:Y:S02]  /*0420*/  IADD3 R11, PT, PT, R17, 0x7f, -R11 ;  /* 0x0000007f110b7810 */ /* 0x008fe40007ffe80b */
[----:B------:R-:W-:Y:S02]  /*0430*/  LEA.HI R21, R21, R8, RZ, 0x7 ;  /* 0x0000000815157211 */ /* 0x000fe400078f38ff */
[----:B------:R-:W-:Y:S02]  /*0440*/  SHF.R.S32.HI R22, RZ, 0x1f, R11 ;  /* 0x0000001fff167819 */ /* 0x000fe4000001140b */
[----:B------:R-:W-:Y:S02]  /*0450*/  SHF.R.S32.HI R20, RZ, 0x7, R21 ;  /* 0x00000007ff147819 */ /* 0x000fe40000011415 */
[----:B------:R-:W-:-:S02]  /*0460*/  LEA.HI R22, R22, R11, RZ, 0x7 ;  /* 0x0000000b16167211 */ /* 0x000fc400078f38ff */
[----:B----4-:R-:W-:Y:S01]  /*0470*/  IADD3 R17, PT, PT, R18, 0x7f, -R17 ;  /* 0x0000007f12117810 */ /* 0x010fe20007ffe811 */
[----:B------:R-:W-:Y:S01]  /*0480*/  VIADD R8, R20, 0xf ;  /* 0x0000000f14087836 */ /* 0x000fe20000000000 */
[----:B-----5:R-:W-:Y:S01]  /*0490*/  IADD3 R23, PT, PT, R12, 0x7f, -R18 ;  /* 0x0000007f0c177810 */ /* 0x020fe20007ffe812 */
[----:B------:R-:W-:Y:S03]  /*04a0*/  STS [R9], R20 ;  /* 0x0000001409007388 */ /* 0x000fe60000000800 */
[----:B------:R-:W-:Y:S02]  /*04b0*/  LEA.HI R11, R8, R8, RZ, 0x4 ;  /* 0x00000008080b7211 */ /* 0x000fe400078f20ff */
[----:B------:R-:W-:Y:S02]  /*04c0*/  SHF.R.S32.HI R8, RZ, 0x7, R22 ;  /* 0x00000007ff087819 */ /* 0x000fe40000011416 */
[----:B------:R-:W-:Y:S01]  /*04d0*/  LEA.HI.SX32 R6, R11, R6, 0x1c ;  /* 0x000000060b067211 */ /* 0x000fe200078fe2ff */
[----:B------:R-:W-:Y:S01]  /*04e0*/  IMAD R11, R0, 0x4, R9 ;  /* 0x00000004000b7824 */ /* 0x000fe200078e0209 */
[----:B------:R-:W-:Y:S01]  /*04f0*/  SHF.R.S32.HI R22, RZ, 0x1f, R17 ;  /* 0x0000001fff167819 */ /* 0x000fe20000011411 */
[----:B------:R-:W-:Y:S01]  /*0500*/  VIADD R21, R8, 0xf ;  /* 0x0000000f08157836 */ /* 0x000fe20000000000 */
[----:B------:R-:W-:-:S02]  /*0510*/  IADD3 R15, PT, PT, R15, 0x7f, -R10 ;  /* 0x0000007f0f0f7810 */ /* 0x000fc40007ffe80a */
[----:B------:R-:W-:Y:S01]  /*0520*/  LEA.HI R22, R22, R17, RZ, 0x7 ;  /* 0x0000001116167211 */ /* 0x000fe200078f38ff */
[----:B------:R1:W-:Y:S01]  /*0530*/  STS [R11], R6 ;  /* 0x000000060b007388 */ /* 0x0003e20000000800 */
[----:B------:R-:W-:Y:S02]  /*0540*/  LEA.HI R21, R21, R21, RZ, 0x4 ;  /* 0x0000001515157211 */ /* 0x000fe400078f20ff */
[----:B------:R-:W-:Y:S01]  /*0550*/  IADD3 R17, PT, PT, R13, 0x7f, -R16 ;  /* 0x0000007f0d117810 */ /* 0x000fe20007ffe810 */
[----:B------:R-:W-:Y:S01]  /*0560*/  STS [R9+0x4], R8 ;  /* 0x0000040809007388 */ /* 0x000fe20000000800 */
[----:B------:R-:W-:Y:S02]  /*0570*/  LEA.HI.SX32 R18, R21, R6, 0x1c ;  /* 0x0000000615127211 */ /* 0x000fe400078fe2ff */
[----:B------:R-:W-:Y:S02]  /*0580*/  IADD3 R21, PT, PT, R16, 0x7f, -R12 ;  /* 0x0000007f10157810 */ /* 0x000fe40007ffe80c */
[----:B------:R-:W-:Y:S01]  /*0590*/  SHF.R.S32.HI R12, RZ, 0x1f, R23 ;  /* 0x0000001fff0c7819 */ /* 0x000fe20000011417 */
[----:B------:R-:W-:Y:S01]  /*05a0*/  STS [R11+0x4], R18 ;  /* 0x000004120b007388 */ /* 0x000fe20000000800 */
[----:B------:R-:W-:-:S02]  /*05b0*/  IADD3 R13, PT, PT, R10, 0x7f, -R13 ;  /* 0x0000007f0a0d7810 */ /* 0x000fc40007ffe80d */
[----:B------:R-:W-:Y:S02]  /*05c0*/  SHF.R.S32.HI R16, RZ, 0x1f, R21 ;  /* 0x0000001fff107819 */ /* 0x000fe40000011415 */
[----:B------:R-:W-:Y:S02]  /*05d0*/  LEA.HI R12, R12, R23, RZ, 0x7 ;  /* 0x000000170c0c7211 */ /* 0x000fe400078f38ff */
[----:B-1----:R-:W-:Y:S02]  /*05e0*/  SHF.R.S32.HI R6, RZ, 0x1f, R13 ;  /* 0x0000001fff067819 */ /* 0x002fe4000001140d */
[----:B------:R-:W-:Y:S02]  /*05f0*/  SHF.R.S32.HI R10, RZ, 0x7, R22 ;  /* 0x00000007ff0a7819 */ /* 0x000fe40000011416 */
[----:B------:R-:W-:Y:S02]  /*0600*/  SHF.R.S32.HI R20, RZ, 0x1f, R17 ;  /* 0x0000001fff147819 */ /* 0x000fe40000011411 */
[----:B------:R-:W-:Y:S01]  /*0610*/  LEA.HI R16, R16, R21, RZ, 0x7 ;  /* 0x0000001510107211 */ /* 0x000fe200078f38ff */
[----:B------:R-:W-:Y:S01]  /*0620*/  STS [R9+0x8], R10 ;  /* 0x0000080a09007388 */ /* 0x000fe20000000800 */
[----:B------:R-:W-:-:S02]  /*0630*/  SHF.R.S32.HI R22, RZ, 0x1f, R15 ;  /* 0x0000001fff167819 */ /* 0x000fc4000001140f */
[----:B------:R-:W-:Y:S01]  /*0640*/  LEA.HI R24, R6, R13, RZ, 0x7 ;  /* 0x0000000d06187211 */ /* 0x000fe200078f38ff */
[----:B------:R-:W-:Y:S01]  /*0650*/  VIADD R13, R10, 0xf ;  /* 0x0000000f0a0d7836 */ /* 0x000fe20000000000 */
[----:B------:R-:W-:Y:S02]  /*0660*/  SHF.R.S32.HI R12, RZ, 0x7, R12 ;  /* 0x00000007ff0c7819 */ /* 0x000fe4000001140c */
[----:B------:R-:W-:Y:S02]  /*0670*/  LEA.HI R20, R20, R17, RZ, 0x7 ;  /* 0x0000001114147211 */ /* 0x000fe400078f38ff */
[----:B------:R-:W-:Y:S01]  /*0680*/  LEA.HI R6, R22, R15, RZ, 0x7 ;  /* 0x0000000f16067211 */ /* 0x000fe200078f38ff */
[----:B------:R-:W-:Y:S01]  /*0690*/  VIADD R15, R12, 0xf ;  /* 0x0000000f0c0f7836 */ /* 0x000fe20000000000 */
[----:B------:R-:W-:Y:S02]  /*06a0*/  SHF.R.S32.HI R16, RZ, 0x7, R16 ;  /* 0x00000007ff107819 */ /* 0x000fe40000011410 */
[----:B------:R-:W-:-:S02]  /*06b0*/  LEA.HI R13, R13, R13, RZ, 0x4 ;  /* 0x0000000d0d0d7211 */ /* 0x000fc400078f20ff */
[----:B------:R-:W-:Y:S01]  /*06c0*/  SHF.R.S32.HI R20, RZ, 0x7, R20 ;  /* 0x00000007ff147819 */ /* 0x000fe20000011414 */
[----:B------:R-:W-:Y:S01]  /*06d0*/  VIADD R17, R16, 0xf ;  /* 0x0000000f10117836 */ /* 0x000fe20000000000 */
[----:B------:R-:W-:Y:S02]  /*06e0*/  LEA.HI R15, R15, R15, RZ, 0x4 ;  /* 0x0000000f0f0f7211 */ /* 0x000fe400078f20ff */
[----:B------:R-:W-:Y:S01]  /*06f0*/  LEA.HI.SX32 R22, R13, R18, 0x1c ;  /* 0x000000120d167211 */ /* 0x000fe200078fe2ff */
[----:B------:R-:W-:Y:S01]  /*0700*/  VIADD R13, R20, 0xf ;  /* 0x0000000f140d7836 */ /* 0x000fe20000000000 */
[----:B------:R-:W-:Y:S02]  /*0710*/  SHF.R.S32.HI R24, RZ, 0x7, R24 ;  /* 0x00000007ff187819 */ /* 0x000fe40000011418 */
[----:B------:R-:W-:Y:S01]  /*0720*/  LEA.HI R17, R17, R17, RZ, 0x4 ;  /* 0x0000001111117211 */ /* 0x000fe200078f20ff */
[----:B------:R-:W-:Y:S01]  /*0730*/  STS [R11+0x8], R22 ;  /* 0x000008160b007388 */ /* 0x000fe20000000800 */
[----:B------:R-:W-:Y:S01]  /*0740*/  LEA.HI.SX32 R28, R15, R22, 0x1c ;  /* 0x000000160f1c7211 */ /* 0x000fe200078fe2ff */
[----:B------:R-:W-:Y:S01]  /*0750*/  VIADD R15, R24, 0xf ;  /* 0x0000000f180f7836 */ /* 0x000fe20000000000 */
[----:B------:R-:W-:Y:S01]  /*0760*/  SHF.R.S32.HI R26, RZ, 0x7, R6 ;  /* 0x00000007ff1a7819 */ /* 0x000fe20000011406 */
[----:B------:R-:W-:Y:S01]  /*0770*/  STS [R9+0xc], R12 ;  /* 0x00000c0c09007388 */ /* 0x000fe20000000800 */
[----:B------:R-:W-:-:S02]  /*0780*/  LEA.HI R6, R13, R13, RZ, 0x4 ;  /* 0x0000000d0d067211 */ /* 0x000fc400078f20ff */
[----:B------:R-:W-:Y:S01]  /*0790*/  LEA.HI.SX32 R17, R17, R28, 0x1c ;  /* 0x0000001c11117211 */ /* 0x000fe200078fe2ff */
[----:B------:R-:W-:Y:S01]  /*07a0*/  VIADD R21, R26, 0xf ;  /* 0x0000000f1a157836 */ /* 0x000fe20000000000 */
[----:B------:R-:W-:Y:S01]  /*07b0*/  LEA.HI R15, R15, R15, RZ, 0x4 ;  /* 0x0000000f0f0f7211 */ /* 0x000fe200078f20ff */
[----:B------:R-:W-:Y:S01]  /*07c0*/  STS [R11+0xc], R28 ;  /* 0x00000c1c0b007388 */ /* 0x000fe20000000800 */
[----:B------:R-:W-:Y:S02]  /*07d0*/  LEA.HI.SX32 R13, R6, R17, 0x1c ;  /* 0x00000011060d7211 */ /* 0x000fe400078fe2ff */
[----:B------:R-:W-:Y:S01]  /*07e0*/  LEA.HI R6, R21, R21, RZ, 0x4 ;  /* 0x0000001515067211 */ /* 0x000fe200078f20ff */
[----:B------:R-:W-:Y:S01]  /*07f0*/  STS [R9+0x10], R16 ;  /* 0x0000101009007388 */ /* 0x000fe20000000800 */
[----:B------:R-:W-:-:S03]  /*0800*/  LEA.HI.SX32 R15, R15, R13, 0x1c ;  /* 0x0000000d0f0f7211 */ /* 0x000fc600078fe2ff */
[----:B------:R-:W-:Y:S01]  /*0810*/  STS [R11+0x10], R17 ;  /* 0x000010110b007388 */ /* 0x000fe20000000800 */
[----:B------:R-:W-:-:S03]  /*0820*/  LEA.HI.SX32 R6, R6, R15, 0x1c ;  /* 0x0000000f06067211 */ /* 0x000fc600078fe2ff */
[----:B------:R-:W-:Y:S04]  /*0830*/  STS [R9+0x14], R20 ;  /* 0x0000141409007388 */ /* 0x000fe80000000800 */
[----:B------:R-:W-:Y:S04]  /*0840*/  STS [R11+0x14], R13 ;  /* 0x0000140d0b007388 */ /* 0x000fe80000000800 */
[----:B------:R-:W-:Y:S04]  /*0850*/  STS [R9+0x18], R24 ;  /* 0x0000181809007388 */ /* 0x000fe80000000800 */
[----:B------:R-:W-:Y:S04]  /*0860*/  STS [R11+0x18], R15 ;  /* 0x0000180f0b007388 */ /* 0x000fe80000000800 */
[----:B------:R1:W-:Y:S04]  /*0870*/  STS [R9+0x1c], R26 ;  /* 0x00001c1a09007388 */ /* 0x0003e80000000800 */
[----:B------:R2:W-:Y:S01]  /*0880*/  STS [R11+0x1c], R6 ;  /* 0x00001c060b007388 */ /* 0x0005e20000000800 */
[----:B-1----:R-:W-:Y:S01]  /*0890*/  VIADD R9, R9, 0x20 ;  /* 0x0000002009097836 */ /* 0x002fe20000000000 */
[----:B------:R-:W-:Y:S06]  /*08a0*/  @P0 BRA `(.L_x_4) ;  /* 0xfffffff8009c0947 */ /* 0x000fec000383ffff */
.L_x_3:
[----:B------:R-:W-:Y:S05]  /*08b0*/  @!P1 BRA `(.L_x_1) ;  /* 0x0000000400d89947 */ /* 0x000fea0003800000 */
[----:B------:R-:W-:Y:S02]  /*08c0*/  ISETP.GE.U32.AND P0, PT, R19, 0x4, PT ;  /* 0x000000041300780c */ /* 0x000fe40003f06070 */
[----:B------:R-:W-:-:S04]  /*08d0*/  LOP3.LUT R17, R4, 0x3, RZ, 0xc0, !PT ;  /* 0x0000000304117812 */ /* 0x000fc800078ec0ff */
[----:B------:R-:W-:-:S07]  /*08e0*/  ISETP.NE.AND P1, PT, R17, RZ, PT ;  /* 0x000000ff1100720c */ /* 0x000fce0003f25270 */
[----:B------:R-:W-:Y:S06]  /*08f0*/  @!P0 BRA `(.L_x_5) ;  /* 0x0000000000e48947 */ /* 0x000fec0003800000 */
[----:B------:R-:W1:Y:S01]  /*0900*/  LDC.64 R12, c[0x0][0x398] ;  /* 0x0000e600ff0c7b82 */ /* 0x000e620000000a00 */
[C---:B--2---:R-:W-:Y:S02]  /*0910*/  VIADD R11, R5.reuse, 0x1 ;  /* 0x00000001050b7836 */ /* 0x044fe40000000000 */
[C---:B------:R-:W-:Y:S02]  /*0920*/  VIADD R15, R5.reuse, 0x2 ;  /* 0x00000002050f7836 */ /* 0x040fe40000000000 */
[----:B-1----:R-:W-:-:S04]  /*0930*/  IMAD.WIDE.U32 R8, R5, 0x4, R12 ;  /* 0x0000000405087825 */ /* 0x002fc800078e000c */
[--C-:B------:R-:W-:Y:S01]  /*0940*/  IMAD.WIDE R2, R5, 0x4, R12.reuse ;  /* 0x0000000405027825 */ /* 0x100fe200078e020c */
[----:B------:R-:W2:Y:S03]  /*0950*/  LDG.E.CONSTANT R7, desc[UR8][R8.64] ;  /* 0x0000000808077981 */ /* 0x000ea6000c1e9900 */
[--C-:B------:R-:W-:Y:S01]  /*0960*/  IMAD.WIDE.U32 R10, R11, 0x4, R12.reuse ;  /* 0x000000040b0a7825 */ /* 0x100fe200078e000c */
[----:B------:R-:W2:Y:S03]  /*0970*/  LDG.E.CONSTANT R16, desc[UR8][R2.64+-0x4] ;  /* 0xfffffc0802107981 */ /* 0x000ea6000c1e9900 */
[----:B------:R-:W-:Y:S01]  /*0980*/  IMAD.WIDE.U32 R12, R15, 0x4, R12 ;  /* 0x000000040f0c7825 */ /* 0x000fe200078e000c */
[----:B------:R-:W3:Y:S04]  /*0990*/  LDG.E.CONSTANT R18, desc[UR8][R2.64+0x4] ;  /* 0x0000040802127981 */ /* 0x000ee8000c1e9900 */
[----:B------:R-:W4:Y:S04]  /*09a0*/  LDG.E.CONSTANT R10, desc[UR8][R10.64] ;  /* 0x000000080a0a7981 */ /* 0x000f28000c1e9900 */
[----:B------:R-:W3:Y:S04]  /*09b0*/  LDG.E.CONSTANT R13, desc[UR8][R12.64] ;  /* 0x000000080c0d7981 */ /* 0x000ee8000c1e9900 */
[----:B------:R1:W5:Y:S04]  /*09c0*/  LDG.E.CONSTANT R20, desc[UR8][R8.64+0xc] ;  /* 0x00000c0808147981 */ /* 0x000368000c1e9900 */
[----:B------:R1:W5:Y:S01]  /*09d0*/  LDG.E.CONSTANT R19, desc[UR8][R2.64+0x8] ;  /* 0x0000080802137981 */ /* 0x000362000c1e9900 */
[----:B------:R-:W5:Y:S01]  /*09e0*/  S2R R22, SR_CgaCtaId ;  /* 0x0000000000167919 */ /* 0x000f620000008800 */
[----:B------:R-:W-:-:S05]  /*09f0*/  MOV R21, 0x400 ;  /* 0x0000040000157802 */ /* 0x000fca0000000f00 */
[----:B------:R-:W-:Y:S01]  /*0a00*/  VIADD R21, R21, 0x8000 ;  /* 0x0000800015157836 */ /* 0x000fe20000000000 */
[----:B--2---:R-:W-:-:S04]  /*0a10*/  IADD3 R16, PT, PT, R7, 0x7f, -R16 ;  /* 0x0000007f07107810 */ /* 0x004fc80007ffe810 */
[----:B------:R-:W-:Y:S02]  /*0a20*/  SHF.R.S32.HI R15, RZ, 0x1f, R16 ;  /* 0x0000001fff0f7819 */ /* 0x000fe40000011410 */
[----:B----4-:R-:W-:Y:S02]  /*0a30*/  IADD3 R7, PT, PT, R10, 0x7f, -R7 ;  /* 0x0000007f0a077810 */ /* 0x010fe40007ffe807 */
[----:B------:R-:W-:Y:S02]  /*0a40*/  LEA.HI R15, R15, R16, RZ, 0x7 ;  /* 0x000000100f0f7211 */ /* 0x000fe400078f38ff */
[----:B---3--:R-:W-:Y:S02]  /*0a50*/  IADD3 R13, PT, PT, R13, 0x7f, -R18 ;  /* 0x0000007f0d0d7810 */ /* 0x008fe40007ffe812 */
[----:B-1----:R-:W-:Y:S02]  /*0a60*/  SHF.R.S32.HI R8, RZ, 0x1f, R7 ;  /* 0x0000001fff087819 */ /* 0x002fe40000011407 */
[----:B------:R-:W-:-:S02]  /*0a70*/  SHF.R.S32.HI R2, RZ, 0x7, R15 ;  /* 0x00000007ff027819 */ /* 0x000fc4000001140f */
[----:B------:R-:W-:Y:S02]  /*0a80*/  SHF.R.S32.HI R12, RZ, 0x1f, R13 ;  /* 0x0000001fff0c7819 */ /* 0x000fe4000001140d */
[----:B-----5:R-:W-:Y:S02]  /*0a90*/  IADD3 R19, PT, PT, R20, 0x7f, -R19 ;  /* 0x0000007f14137810 */ /* 0x020fe40007ffe813 */
[----:B------:R-:W-:Y:S01]  /*0aa0*/  LEA.HI R8, R8, R7, RZ, 0x7 ;  /* 0x0000000708087211 */ /* 0x000fe200078f38ff */
[----:B------:R-:W-:Y:S01]  /*0ab0*/  VIADD R3, R2, 0xf ;  /* 0x0000000f02037836 */ /* 0x000fe20000000000 */
[----:B------:R-:W-:Y:S02]  /*0ac0*/  SHF.R.S32.HI R16, RZ, 0x1f, R19 ;  /* 0x0000001fff107819 */ /* 0x000fe40000011413 */
[----:B------:R-:W-:Y:S02]  /*0ad0*/  LEA.HI R12, R12, R13, RZ, 0x7 ;  /* 0x0000000d0c0c7211 */ /* 0x000fe400078f38ff */
[----:B------:R-:W-:-:S02]  /*0ae0*/  SHF.R.S32.HI R8, RZ, 0x7, R8 ;  /* 0x00000007ff087819 */ /* 0x000fc40000011408 */
[----:B------:R-:W-:Y:S02]  /*0af0*/  LEA.HI R16, R16, R19, RZ, 0x7 ;  /* 0x0000001310107211 */ /* 0x000fe400078f38ff */
[----:B------:R-:W-:Y:S01]  /*0b00*/  SHF.R.S32.HI R12, RZ, 0x7, R12 ;  /* 0x00000007ff0c7819 */ /* 0x000fe2000001140c */
[----:B------:R-:W-:Y:S01]  /*0b10*/  VIADD R7, R8, 0xf ;  /* 0x0000000f08077836 */ /* 0x000fe20000000000 */
[----:B------:R-:W-:Y:S02]  /*0b20*/  LEA.HI R3, R3, R3, RZ, 0x4 ;  /* 0x0000000303037211 */ /* 0x000fe400078f20ff */
[----:B------:R-:W-:Y:S01]  /*0b30*/  LEA R10, R22, R21, 0x18 ;  /* 0x00000015160a7211 */ /* 0x000fe200078ec0ff */
[----:B------:R-:W-:Y:S01]  /*0b40*/  VIADD R9, R12, 0xf ;  /* 0x0000000f0c097836 */ /* 0x000fe20000000000 */
[----:B------:R-:W-:Y:S02]  /*0b50*/  SHF.R.S32.HI R11, RZ, 0x7, R16 ;  /* 0x00000007ff0b7819 */ /* 0x000fe40000011410 */
[----:B------:R-:W-:-:S02]  /*0b60*/  LEA.HI.SX32 R3, R3, R6, 0x1c ;  /* 0x0000000603037211 */ /* 0x000fc400078fe2ff */
[----:B------:R-:W-:Y:S01]  /*0b70*/  LEA.HI R6, R7, R7, RZ, 0x4 ;  /* 0x0000000707067211 */ /* 0x000fe200078f20ff */
[----:B------:R-:W-:Y:S01]  /*0b80*/  IMAD R15, R5, 0x4, R10 ;  /* 0x00000004050f7824 */ /* 0x000fe200078e020a */
[----:B------:R-:W-:Y:S01]  /*0b90*/  LEA.HI R9, R9, R9, RZ, 0x4 ;  /* 0x0000000909097211 */ /* 0x000fe200078f20ff */
[----:B------:R-:W-:Y:S01]  /*0ba0*/  VIADD R13, R11, 0xf ;  /* 0x0000000f0b0d7836 */ /* 0x000fe20000000000 */
[----:B------:R-:W-:Y:S01]  /*0bb0*/  LEA.HI.SX32 R10, R6, R3, 0x1c ;  /* 0x00000003060a7211 */ /* 0x000fe200078fe2ff */
[----:B------:R-:W-:Y:S01]  /*0bc0*/  IMAD R7, R0, 0x4, R15 ;  /* 0x0000000400077824 */ /* 0x000fe200078e020f */
[----:B------:R1:W-:Y:S02]  /*0bd0*/  STS [R15], R2 ;  /* 0x000000020f007388 */ /* 0x0003e40000000800 */
[----:B------:R-:W-:Y:S02]  /*0be0*/  LEA.HI R13, R13, R13, RZ, 0x4 ;  /* 0x0000000d0d0d7211 */ /* 0x000fe400078f20ff */
[----:B------:R-:W-:Y:S01]  /*0bf0*/  LEA.HI.SX32 R16, R9, R10, 0x1c ;  /* 0x0000000a09107211 */ /* 0x000fe200078fe2ff */
[----:B------:R1:W-:Y:S03]  /*0c00*/  STS [R7], R3 ;  /* 0x0000000307007388 */ /* 0x0003e60000000800 */
[----:B------:R-:W-:Y:S01]  /*0c10*/  LEA.HI.SX32 R6, R13, R16, 0x1c ;  /* 0x000000100d067211 */ /* 0x000fe200078fe2ff */
[----:B------:R1:W-:Y:S04]  /*0c20*/  STS [R15+0x4], R8 ;  /* 0x000004080f007388 */ /* 0x0003e80000000800 */
[----:B------:R1:W-:Y:S04]  /*0c30*/  STS [R7+0x4], R10 ;  /* 0x0000040a07007388 */ /* 0x0003e80000000800 */
[----:B------:R1:W-:Y:S04]  /*0c40*/  STS [R15+0x8], R12 ;  /* 0x0000080c0f007388 */ /* 0x0003e80000000800 */
[----:B------:R1:W-:Y:S04]  /*0c50*/  STS [R7+0x8], R16 ;  /* 0x0000081007007388 */ /* 0x0003e80000000800 */
[----:B------:R1:W-:Y:S04]  /*0c60*/  STS [R15+0xc], R11 ;  /* 0x00000c0b0f007388 */ /* 0x0003e80000000800 */
[----:B------:R1:W-:Y:S01]  /*0c70*/  STS [R7+0xc], R6 ;  /* 0x00000c0607007388 */ /* 0x0003e20000000800 */
[----:B------:R-:W-:-:S07]  /*0c80*/  VIADD R5, R5, 0x4 ;  /* 0x0000000405057836 */ /* 0x000fce0000000000 */
.L_x_5:
[----:B------:R-:W-:Y:S05]  /*0c90*/  @!P1 BRA `(.L_x_1) ;  /* 0x0000000000e09947 */ /* 0x000fea0003800000 */
[----:B------:R-:W-:Y:S02]  /*0ca0*/  ISETP.NE.AND P0, PT, R17, 0x1, PT ;  /* 0x000000011100780c */ /* 0x000fe40003f05270 */
[----:B------:R-:W-:-:S04]  /*0cb0*/  LOP3.LUT R4, R4, 0x1, RZ, 0xc0, !PT ;  /* 0x0000000104047812 */ /* 0x000fc800078ec0ff */
[----:B------:R-:W-:-:S07]  /*0cc0*/  ISETP.NE.U32.AND P1, PT, R4, 0x1, PT ;  /* 0x000000010400780c */ /* 0x000fce0003f25070 */
[----:B------:R-:W-:Y:S06]  /*0cd0*/  @!P0 BRA `(.L_x_6) ;  /* 0x00000000007c8947 */ /* 0x000fec0003800000 */
[----:B-1----:R-:W1:Y:S02]  /*0ce0*/  LDC.64 R2, c[0x0][0x398] ;  /* 0x0000e600ff027b82 */ /* 0x002e640000000a00 */
[----:B-1----:R-:W-:-:S04]  /*0cf0*/  IMAD.WIDE R8, R5, 0x4, R2 ;  /* 0x0000000405087825 */ /* 0x002fc800078e0202 */
[----:B------:R-:W-:Y:S02]  /*0d00*/  IMAD.WIDE.U32 R2, R5, 0x4, R2 ;  /* 0x0000000405027825 */ /* 0x000fe400078e0002 */
[----:B------:R-:W3:Y:S04]  /*0d10*/  LDG.E.CONSTANT R8, desc[UR8][R8.64+-0x4] ;  /* 0xfffffc0808087981 */ /* 0x000ee8000c1e9900 */
[----:B------:R-:W3:Y:S04]  /*0d20*/  LDG.E.CONSTANT R7, desc[UR8][R2.64] ;  /* 0x0000000802077981 */ /* 0x000ee8000c1e9900 */
[----:B------:R-:W4:Y:S01]  /*0d30*/  LDG.E.CONSTANT R4, desc[UR8][R2.64+0x4] ;  /* 0x0000040802047981 */ /* 0x000f22000c1e9900 */
[----:B------:R-:W1:Y:S01]  /*0d40*/  S2R R13, SR_CgaCtaId ;  /* 0x00000000000d7919 */ /* 0x000e620000008800 */
[----:B---3--:R-:W-:-:S02]  /*0d50*/  IADD3 R10, PT, PT, R7, 0x7f, -R8 ;  /* 0x0000007f070a7810 */ /* 0x008fc40007ffe808 */
[----:B----4-:R-:W-:Y:S02]  /*0d60*/  IADD3 R4, PT, PT, R4, 0x7f, -R7 ;  /* 0x0000007f04047810 */ /* 0x010fe40007ffe807 */
[----:B--2---:R-:W-:Y:S02]  /*0d70*/  SHF.R.S32.HI R11, RZ, 0x1f, R10 ;  /* 0x0000001fff0b7819 */ /* 0x004fe4000001140a */
[----:B------:R-:W-:Y:S02]  /*0d80*/  SHF.R.S32.HI R7, RZ, 0x1f, R4 ;  /* 0x0000001fff077819 */ /* 0x000fe40000011404 */
[----:B------:R-:W-:Y:S02]  /*0d90*/  LEA.HI R11, R11, R10, RZ, 0x7 ;  /* 0x0000000a0b0b7211 */ /* 0x000fe400078f38ff */
[----:B------:R-:W-:Y:S02]  /*0da0*/  MOV R10, 0x400 ;  /* 0x00000400000a7802 */ /* 0x000fe40000000f00 */
[----:B------:R-:W-:-:S02]  /*0db0*/  LEA.HI R7, R7, R4, RZ, 0x7 ;  /* 0x0000000407077211 */ /* 0x000fc400078f38ff */
[----:B------:R-:W-:Y:S01]  /*0dc0*/  SHF.R.S32.HI R11, RZ, 0x7, R11 ;  /* 0x00000007ff0b7819 */ /* 0x000fe2000001140b */
[----:B------:R-:W-:Y:S01]  /*0dd0*/  VIADD R10, R10, 0x8000 ;  /* 0x000080000a0a7836 */ /* 0x000fe20000000000 */
[----:B------:R-:W-:-:S03]  /*0de0*/  SHF.R.S32.HI R7, RZ, 0x7, R7 ;  /* 0x00000007ff077819 */ /* 0x000fc60000011407 */
[----:B------:R-:W-:Y:S01]  /*0df0*/  VIADD R3, R11, 0xf ;  /* 0x0000000f0b037836 */ /* 0x000fe20000000000 */
[----:B-1----:R-:W-:Y:S01]  /*0e00*/  LEA R10, R13, R10, 0x18 ;  /* 0x0000000a0d0a7211 */ /* 0x002fe200078ec0ff */
[----:B------:R-:W-:-:S03]  /*0e10*/  VIADD R2, R7, 0xf ;  /* 0x0000000f07027836 */ /* 0x000fc60000000000 */
[----:B------:R-:W-:Y:S01]  /*0e20*/  LEA.HI R3, R3, R3, RZ, 0x4 ;  /* 0x0000000303037211 */ /* 0x000fe200078f20ff */
[C---:B------:R-:W-:Y:S01]  /*0e30*/  IMAD R10, R5.reuse, 0x4, R10 ;  /* 0x00000004050a7824 */ /* 0x040fe200078e020a */
[----:B------:R-:W-:Y:S01]  /*0e40*/  LEA.HI R2, R2, R2, RZ, 0x4 ;  /* 0x0000000202027211 */ /* 0x000fe200078f20ff */
[----:B------:R-:W-:Y:S01]  /*0e50*/  VIADD R5, R5, 0x2 ;  /* 0x0000000205057836 */ /* 0x000fe20000000000 */
[----:B------:R-:W-:Y:S01]  /*0e60*/  LEA.HI.SX32 R3, R3, R6, 0x1c ;  /* 0x0000000603037211 */ /* 0x000fe200078fe2ff */
[----:B------:R-:W-:Y:S01]  /*0e70*/  IMAD R4, R0, 0x4, R10 ;  /* 0x0000000400047824 */ /* 0x000fe200078e020a */
[----:B------:R3:W-:Y:S02]  /*0e80*/  STS [R10], R11 ;  /* 0x0000000b0a007388 */ /* 0x0007e40000000800 */
[----:B------:R-:W-:Y:S02]  /*0e90*/  LEA.HI.SX32 R6, R2, R3, 0x1c ;  /* 0x0000000302067211 */ /* 0x000fe400078fe2ff */
[----:B------:R3:W-:Y:S04]  /*0ea0*/  STS [R4], R3 ;  /* 0x0000000304007388 */ /* 0x0007e80000000800 */
[----:B------:R3:W-:Y:S04]  /*0eb0*/  STS [R10+0x4], R7 ;  /* 0x000004070a007388 */ /* 0x0007e80000000800 */
[----:B------:R3:W-:Y:S02]  /*0ec0*/  STS [R4+0x4], R6 ;  /* 0x0000040604007388 */ /* 0x0007e40000000800 */
.L_x_6:
[----:B------:R-:W-:Y:S05]  /*0ed0*/  @P1 BRA `(.L_x_1) ;  /* 0x0000000000501947 */ /* 0x000fea0003800000 */
[----:B-1----:R-:W3:Y:S02]  /*0ee0*/  LDC.64 R8, c[0x0][0x398] ;  /* 0x0000e600ff087b82 */ /* 0x002ee40000000a00 */
[----:B---3--:R-:W-:-:S04]  /*0ef0*/  IMAD.WIDE R2, R5, 0x4, R8 ;  /* 0x0000000405027825 */ /* 0x008fc800078e0208 */
[----:B------:R-:W-:Y:S02]  /*0f00*/  IMAD.WIDE.U32 R8, R5, 0x4, R8 ;  /* 0x0000000405087825 */ /* 0x000fe400078e0008 */
[----:B------:R-:W3:Y:S04]  /*0f10*/  LDG.E.CONSTANT R2, desc[UR8][R2.64+-0x4] ;  /* 0xfffffc0802027981 */ /* 0x000ee8000c1e9900 */
[----:B------:R-:W3:Y:S01]  /*0f20*/  LDG.E.CONSTANT R9, desc[UR8][R8.64] ;  /* 0x0000000808097981 */ /* 0x000ee2000c1e9900 */
[----:B------:R-:W-:Y:S01]  /*0f30*/  MOV R10, 0x400 ;  /* 0x00000400000a7802 */ /* 0x000fe20000000f00 */
[----:B--2---:R-:W1:Y:S04]  /*0f40*/  S2R R11, SR_CgaCtaId ;  /* 0x00000000000b7919 */ /* 0x004e680000008800 */
[----:B------:R-:W-:-:S05]  /*0f50*/  VIADD R10, R10, 0x8000 ;  /* 0x000080000a0a7836 */ /* 0x000fca0000000000 */
[----:B-1----:R-:W-:-:S05]  /*0f60*/  LEA R10, R11, R10, 0x18 ;  /* 0x0000000a0b0a7211 */ /* 0x002fca00078ec0ff */
[----:B------:R-:W-:-:S04]  /*0f70*/  IMAD R5, R5, 0x4, R10 ;  /* 0x0000000405057824 */ /* 0x000fc800078e020a */
[----:B------:R-:W-:Y:S01]  /*0f80*/  IMAD R0, R0, 0x4, R5 ;  /* 0x0000000400007824 */ /* 0x000fe200078e0205 */
[----:B---3--:R-:W-:-:S04]  /*0f90*/  IADD3 R4, PT, PT, R9, 0x7f, -R2 ;  /* 0x0000007f09047810 */ /* 0x008fc80007ffe802 */
[----:B------:R-:W-:-:S04]  /*0fa0*/  SHF.R.S32.HI R7, RZ, 0x1f, R4 ;  /* 0x0000001fff077819 */ /* 0x000fc80000011404 */
[----:B------:R-:W-:-:S04]  /*0fb0*/  LEA.HI R7, R7, R4, RZ, 0x7 ;  /* 0x0000000407077211 */ /* 0x000fc800078f38ff */
[----:B------:R-:W-:-:S05]  /*0fc0*/  SHF.R.S32.HI R7, RZ, 0x7, R7 ;  /* 0x00000007ff077819 */ /* 0x000fca0000011407 */
[----:B------:R-:W-:Y:S01]  /*0fd0*/  VIADD R4, R7, 0xf ;  /* 0x0000000f07047836 */ /* 0x000fe20000000000 */
[----:B------:R4:W-:Y:S04]  /*0fe0*/  STS [R5], R7 ;  /* 0x0000000705007388 */ /* 0x0009e80000000800 */
[----:B------:R-:W-:-:S04]  /*0ff0*/  LEA.HI R3, R4, R4, RZ, 0x4 ;  /* 0x0000000404037211 */ /* 0x000fc800078f20ff */
[----:B------:R-:W-:-:S05]  /*1000*/  LEA.HI.SX32 R3, R3, R6, 0x1c ;  /* 0x0000000603037211 */ /* 0x000fca00078fe2ff */
[----:B------:R4:W-:Y:S02]  /*1010*/  STS [R0], R3 ;  /* 0x0000000300007388 */ /* 0x0009e40000000800 */
.L_x_1:
[----:B------:R-:W-:Y:S05]  /*1020*/  BSYNC.RECONVERGENT B0 ;  /* 0x0000000000007941 */ /* 0x000fea0003800200 */
.L_x_0:
[----:B------:R-:W5:Y:S01]  /*1030*/  LDCU UR4, c[0x0][0x3ac] ;  /* 0x00007580ff0477ac */ /* 0x000f620008000800 */
[----:B------:R-:W-:Y:S01]  /*1040*/  BSSY.RECONVERGENT B1, `(.L_x_7) ;  /* 0x00000d3000017945 */ /* 0x000fe20003800200 */
[----:B-----5:R-:W-:Y:S01]  /*1050*/  UISETP.GE.AND UP0, UPT, UR4, 0x1, UPT ;  /* 0x000000010400788c */ /* 0x020fe2000bf06270 */
[----:B------:R-:W-:Y:S08]  /*1060*/  BAR.SYNC.DEFER_BLOCKING 0x0 ;  /* 0x0000000000007b1d */ /* 0x000ff00000010000 */
[----:B------:R-:W-:Y:S05]  /*1070*/  BRA.U !UP0, `(.L_x_8) ;  /* 0x00000001085c7547 */ /* 0x000fea000b800000 */
[----:B------:R-:W5:Y:S01]  /*1080*/  S2UR UR6, SR_CgaCtaId ;  /* 0x00000000000679c3 */ /* 0x000f620000008800 */
[----:B------:R-:W-:Y:S01]  /*1090*/  UMOV UR5, 0x400 ;  /* 0x0000040000057882 */ /* 0x000fe20000000000 */
[----:B-1-34-:R-:W-:Y:S01]  /*10a0*/  IMAD.MOV.U32 R3, RZ, RZ, RZ ;  /* 0x000000ffff037224 */ /* 0x01afe200078e00ff */
[----:B------:R-:W-:Y:S01]  /*10b0*/  UIADD3 UR5, UPT, UPT, UR5, 0x8000, URZ ;  /* 0x0000800005057890 */ /* 0x000fe2000fffe0ff */
[----:B------:R-:W-:-:S03]  /*10c0*/  IMAD.MOV.U32 R0, RZ, RZ, RZ ;  /* 0x000000ffff007224 */ /* 0x000fc600078e00ff */
[----:B-----5:R-:W-:-:S04]  /*10d0*/  ULEA UR6, UR6, UR5, 0x18 ;  /* 0x0000000506067291 */ /* 0x020fc8000f8ec0ff */
[----:B------:R-:W-:-:S09]  /*10e0*/  ULEA UR4, UR4, UR6, 0x2 ;  /* 0x0000000604047291 */ /* 0x000fd2000f8e10ff */
[----:B------:R-:W1:Y:S02]  /*10f0*/  LDS R2, [UR4] ;  /* 0x00000004ff027984 */ /* 0x000e640008000800 */
[----:B-1----:R-:W-:-:S13]  /*1100*/  ISETP.LE.AND P0, PT, R2, UR7, PT ;  /* 0x0000000702007c0c */ /* 0x002fda000bf03270 */
[----:B------:R-:W-:Y:S05]  /*1110*/  @!P0 BRA `(.L_x_9) ;  /* 0x0000000000508947 */ /* 0x000fea0003800000 */
[----:B------:R-:W1:Y:S01]  /*1120*/  LDCU UR4, c[0x0][0x3ac] ;  /* 0x00007580ff0477ac */ /* 0x000e620008000800 */
[----:B------:R-:W-:Y:S01]  /*1130*/  NOP ;  /* 0x0000000000007918 */ /* 0x000fe20000000000 */
.L_x_10:
[----:B------:R-:W-:-:S05]  /*1140*/  VIADD R3, R3, 0x1 ;  /* 0x0000000103037836 */ /* 0x000fca0000000000 */
[----:B-1----:R-:W-:-:S13]  /*1150*/  ISETP.NE.AND P0, PT, R3, UR4, PT ;  /* 0x0000000403007c0c */ /* 0x002fda000bf05270 */
[----:B------:R-:W-:Y:S05]  /*1160*/  @!P0 BRA `(.L_x_8) ;  /* 0x0000000000208947 */ /* 0x000fea0003800000 */
[----:B------:R-:W-:Y:S02]  /*1170*/  VIADD R0, R3, UR4 ;  /* 0x0000000403007c36 */ /* 0x000fe40008000000 */
[----:B------:R-:W-:-:S03]  /*1180*/  IMAD.MOV.U32 R4, RZ, RZ, R2 ;  /* 0x000000ffff047224 */ /* 0x000fc600078e0002 */
[----:B------:R-:W-:-:S05]  /*1190*/  LEA R0, R0, UR6, 0x2 ;  /* 0x0000000600007c11 */ /* 0x000fca000f8e10ff */
[----:B------:R-:W1:Y:S02]  /*11a0*/  LDS R2, [R0] ;  /* 0x0000000000027984 */ /* 0x000e640000000800 */
[----:B-1----:R-:W-:-:S13]  /*11b0*/  ISETP.LE.AND P0, PT, R2, UR7, PT ;  /* 0x0000000702007c0c */ /* 0x002fda000bf03270 */
[----:B------:R-:W-:Y:S05]  /*11c0*/  @P0 BRA `(.L_x_10) ;  /* 0xfffffffc00dc0947 */ /* 0x000fea000383ffff */
[----:B------:R-:W-:Y:S01]  /*11d0*/  IMAD.MOV.U32 R0, RZ, RZ, R4 ;  /* 0x000000ffff007224 */ /* 0x000fe200078e0004 */
[----:B------:R-:W-:Y:S06]  /*11e0*/  BRA `(.L_x_9) ;  /* 0x00000000001c7947 */ /* 0x000fec0003800000 */
.L_x_8:
[----:B------:R-:W-:Y:S01]  /*11f0*/  ISETP.NE.AND P0, PT, R14, RZ, PT ;  /* 0x000000ff0e00720c */ /* 0x000fe20003f05270 */
[----:B-1----:R-:W-:Y:S02]  /*1200*/  IMAD.MOV.U32 R2, RZ, RZ, RZ ;  /* 0x000000ffff027224 */ /* 0x002fe400078e00ff */
[----:B----4-:R-:W-:Y:S02]  /*1210*/  IMAD.MOV.U32 R0, RZ, RZ, RZ ;  /* 0x000000ffff007224 */ /* 0x010fe400078e00ff */
[----:B--23--:R-:W-:Y:S02]  /*1220*/  IMAD.MOV.U32 R6, RZ, RZ, RZ ;  /* 0x000000ffff067224 */ /* 0x00cfe400078e00ff */
[----:B------:R-:W-:-:S06]  /*1230*/  IMAD.MOV.U32 R9, RZ, RZ, RZ ;  /* 0x000000ffff097224 */ /* 0x000fcc00078e00ff */
[----:B------:R-:W-:Y:S05]  /*1240*/  @!P0 BRA `(.L_x_11) ;  /* 0x00000000003c8947 */ /* 0x000fea0003800000 */
[----:B------:R-:W-:Y:S05]  /*1250*/  BRA `(.L_x_12) ;  /* 0x0000000800c47947 */ /* 0x000fea0003800000 */
.L_x_9:
[----:B------:R-:W-:Y:S02]  /*1260*/  ISETP.NE.AND P0, PT, R14, RZ, PT ;  /* 0x000000ff0e00720c */ /* 0x000fe40003f05270 */
[----:B------:R-:W-:-:S05]  /*1270*/  IADD3 R0, PT, PT, -R0, UR7, RZ ;  /* 0x0000000700007c10 */ /* 0x000fca000fffe1ff */
[----:B------:R-:W-:-:S06]  /*1280*/  IMAD.SHL.U32 R9, R0, 0x10, RZ ;  /* 0x0000001000097824 */ /* 0x000fcc00078e00ff */
[----:B------:R-:W-:Y:S05]  /*1290*/  @P0 BRA `(.L_x_12) ;  /* 0x0000000800b40947 */ /* 0x000fea0003800000 */
[----:B------:R-:W-:Y:S01]  /*12a0*/  ISETP.NE.AND P0, PT, R3, RZ, PT ;  /* 0x000000ff0300720c */ /* 0x000fe20003f05270 */
[----:B--2---:R-:W-:-:S12]  /*12b0*/  IMAD.MOV.U32 R6, RZ, RZ, RZ ;  /* 0x000000ffff067224 */ /* 0x004fd800078e00ff */
[----:B------:R-:W1:Y:S02]  /*12c0*/  @P0 LDC.64 R4, c[0x0][0x398] ;  /* 0x0000e600ff040b82 */ /* 0x000e640000000a00 */
[----:B-1----:R-:W-:-:S05]  /*12d0*/  @P0 IMAD.WIDE.U32 R4, R3, 0x4, R4 ;  /* 0x0000000403040825 */ /* 0x002fca00078e0004 */
[----:B------:R1:W5:Y:S01]  /*12e0*/  @P0 LDG.E.CONSTANT R6, desc[UR8][R4.64+-0x4] ;  /* 0xfffffc0804060981 */ /* 0x000362000c1e9900 */
[----:B------:R-:W-:Y:S01]  /*12f0*/  LEA R7, R3, UR6, 0x2 ;  /* 0x0000000603077c11 */ /* 0x000fe2000f8e10ff */
[----:B------:R-:W-:Y:S02]  /*1300*/  IMAD.MOV.U32 R2, RZ, RZ, RZ ;  /* 0x000000ffff027224 */ /* 0x000fe400078e00ff */
[----:B------:R-:W-:Y:S02]  /*1310*/  @P0 IMAD.MOV.U32 R2, RZ, RZ, R3 ;  /* 0x000000ffff020224 */ /* 0x000fe400078e0003 */
[----:B------:R-:W2:Y:S02]  /*1320*/  LDS R0, [R7] ;  /* 0x0000000007007984 */ /* 0x000ea40000000800 */
[----:B-12---:R-:W-:-:S07]  /*1330*/  IMAD.IADD R0, R0, 0x1, -R9 ;  /* 0x0000000100007824 */ /* 0x006fce00078e0a09 */
.L_x_11:
[----:B------:R-:W1:Y:S02]  /*1340*/  LDC.64 R4, c[0x0][0x398] ;  /* 0x0000e600ff047b82 */ /* 0x000e640000000a00 */
[----:B-1----:R-:W-:-:S05]  /*1350*/  IMAD.WIDE.U32 R4, R2, 0x4, R4 ;  /* 0x0000000402047825 */ /* 0x002fca00078e0004 */
[----:B------:R-:W2:Y:S01]  /*1360*/  LDG.E.CONSTANT R8, desc[UR8][R4.64] ;  /* 0x0000000804087981 */ /* 0x000ea2000c1e9900 */
[----:B------:R-:W1:Y:S01]  /*1370*/  S2UR UR5, SR_CgaCtaId ;  /* 0x00000000000579c3 */ /* 0x000e620000008800 */
[----:B------:R-:W-:Y:S01]  /*1380*/  ISETP.NE.AND P0, PT, R2, RZ, PT ;  /* 0x000000ff0200720c */ /* 0x000fe20003f05270 */
[----:B------:R-:W-:Y:S01]  /*1390*/  UMOV UR4, 0x400 ;  /* 0x0000040000047882 */ /* 0x000fe20000000000 */
[----:B------:R-:W-:Y:S01]  /*13a0*/  BSSY.RECONVERGENT B0, `(.L_x_13) ;  /* 0x0000094000007945 */ /* 0x000fe20003800200 */
[----:B------:R-:W-:Y:S01]  /*13b0*/  IMAD.MOV.U32 R3, RZ, RZ, RZ ;  /* 0x000000ffff037224 */ /* 0x000fe200078e00ff */
[----:B-1----:R-:W-:-:S09]  /*13c0*/  ULEA UR4, UR5, UR4, 0x18 ;  /* 0x0000000405047291 */ /* 0x002fd2000f8ec0ff */
[----:B-----5:R1:W-:Y:S04]  /*13d0*/  STS [UR4+0x8084], R6 ;  /* 0x00808406ff007988 */ /* 0x0203e80008000804 */
[----:B--2---:R1:W-:Y:S01]  /*13e0*/  STS.64 [UR4+0x8088], R8 ;  /* 0x00808808ff007988 */ /* 0x0043e20008000a04 */
[----:B------:R-:W-:Y:S05]  /*13f0*/  @!P0 BRA `(.L_x_14) ;  /* 0x0000000800388947 */ /* 0x000fea0003800000 */
[C---:B------:R-:W-:Y:S01]  /*1400*/  ISETP.GE.U32.AND P0, PT, R2.reuse, 0x8, PT ;  /* 0x000000080200780c */ /* 0x040fe20003f06070 */
[----:B------:R-:W-:Y:S01]  /*1410*/  BSSY.RECONVERGENT B2, `(.L_x_15) ;  /* 0x0000043000027945 */ /* 0x000fe20003800200 */
[----:B------:R-:W-:Y:S01]  /*1420*/  LOP3.LUT R21, R2, 0x7, RZ, 0xc0, !PT ;  /* 0x0000000702157812 */ /* 0x000fe200078ec0ff */
[----:B-1----:R-:W-:Y:S02]  /*1430*/  IMAD.MOV.U32 R6, RZ, RZ, RZ ;  /* 0x000000ffff067224 */ /* 0x002fe400078e00ff */
[----:B------:R-:W-:Y:S01]  /*1440*/  IMAD.MOV.U32 R3, RZ, RZ, RZ ;  /* 0x000000ffff037224 */ /* 0x000fe200078e00ff */
[----:B------:R-:W-:-:S07]  /*1450*/  ISETP.NE.AND P1, PT, R21, RZ, PT ;  /* 0x000000ff1500720c */ /* 0x000fce0003f25270 */
[----:B------:R-:W-:Y:S06]  /*1460*/  @!P0 BRA `(.L_x_16) ;  /* 0x0000000000f48947 */ /* 0x000fec0003800000 */
[----:B------:R-:W1:Y:S01]  /*1470*/  LDCU.64 UR4, c[0x0][0x398] ;  /* 0x00007300ff0477ac */ /* 0x000e620008000a00 */
[C---:B------:R-:W-:Y:S01]  /*1480*/  LOP3.LUT R7, R2.reuse, 0xfffffff8, RZ, 0xc0, !PT ;  /* 0xfffffff802077812 */ /* 0x040fe200078ec0ff */
[----:B------:R-:W-:Y:S01]  /*1490*/  IMAD.MOV.U32 R20, RZ, RZ, RZ ;  /* 0x000000ffff147224 */ /* 0x000fe200078e00ff */
[----:B------:R-:W-:Y:S01]  /*14a0*/  LOP3.LUT R6, R2, 0x7ffffff8, RZ, 0xc0, !PT ;  /* 0x7ffffff802067812 */ /* 0x000fe200078ec0ff */
[----:B------:R-:W-:Y:S02]  /*14b0*/  IMAD.MOV.U32 R3, RZ, RZ, RZ ;  /* 0x000000ffff037224 */ /* 0x000fe400078e00ff */
[----:B------:R-:W-:Y:S01]  /*14c0*/  IMAD.MOV R7, RZ, RZ, -R7 ;  /* 0x000000ffff077224 */ /* 0x000fe200078e0a07 */
[----:B-1----:R-:W-:-:S04]  /*14d0*/  UIADD3 UR4, UP0, UPT, UR4, 0xc, URZ ;  /* 0x0000000c04047890 */ /* 0x002fc8000ff1e0ff */
[----:B------:R-:W-:Y:S02]  /*14e0*/  UIADD3.X UR5, UPT, UPT, URZ, UR5, URZ, UP0, !UPT ;  /* 0x00000005ff057290 */ /* 0x000fe400087fe4ff */
[----:B------:R-:W-:-:S04]  /*14f0*/  IMAD.U32 R4, RZ, RZ, UR4 ;  /* 0x00000004ff047e24 */ /* 0x000fc8000f8e00ff */
[----:B------:R-:W-:-:S07]  /*1500*/  IMAD.U32 R5, RZ, RZ, UR5 ;  /* 0x00000005ff057e24 */ /* 0x000fce000f8e00ff */
.L_x_17:
[----:B------:R-:W-:Y:S01]  /*1510*/  ISETP.NE.AND P0, PT, R20, RZ, PT ;  /* 0x000000ff1400720c */ /* 0x000fe20003f05270 */
[----:B------:R-:W2:Y:S04]  /*1520*/  LDG.E.CONSTANT R16, desc[UR8][R4.64+-0xc] ;  /* 0xfffff40804107981 */ /* 0x000ea8000c1e9900 */
[----:B------:R-:W2:Y:S04]  /*1530*/  LDG.E.CONSTANT R15, desc[UR8][R4.64+-0x8] ;  /* 0xfffff808040f7981 */ /* 0x000ea8000c1e9900 */
[----:B------:R-:W3:Y:S04]  /*1540*/  LDG.E.CONSTANT R19, desc[UR8][R4.64+-0x4] ;  /* 0xfffffc0804137981 */ /* 0x000ee8000c1e9900 */
[----:B------:R-:W4:Y:S04]  /*1550*/  @P0 LDG.E.CONSTANT R17, desc[UR8][R4.64+-0x10] ;  /* 0xfffff00804110981 */ /* 0x000f28000c1e9900 */
[----:B------:R-:W5:Y:S04]  /*1560*/  LDG.E.CONSTANT R12, desc[UR8][R4.64] ;  /* 0x00000008040c7981 */ /* 0x000f68000c1e9900 */
[----:B------:R-:W5:Y:S04]  /*1570*/  LDG.E.CONSTANT R11, desc[UR8][R4.64+0x4] ;  /* 0x00000408040b7981 */ /* 0x000f68000c1e9900 */
[----:B------:R-:W5:Y:S04]  /*1580*/  LDG.E.CONSTANT R8, desc[UR8][R4.64+0x8] ;  /* 0x0000080804087981 */ /* 0x000f68000c1e9900 */
[----:B------:R-:W5:Y:S04]  /*1590*/  LDG.E.CONSTANT R10, desc[UR8][R4.64+0xc] ;  /* 0x00000c08040a7981 */ /* 0x000f68000c1e9900 */
[----:B------:R1:W5:Y:S01]  /*15a0*/  LDG.E.CONSTANT R9, desc[UR8][R4.64+0x10] ;  /* 0x0000100804097981 */ /* 0x000362000c1e9900 */
[----:B------:R-:W-:-:S02]  /*15b0*/  IMAD.MOV.U32 R13, RZ, RZ, 0x3 ;  /* 0x00000003ff0d7424 */ /* 0x000fc400078e00ff */
[----:B------:R-:W-:Y:S02]  /*15c0*/  VIADD R7, R7, 0x8 ;  /* 0x0000000807077836 */ /* 0x000fe40000000000 */
[----:B------:R-:W-:Y:S01]  /*15d0*/  VIADD R20, R20, 0x8 ;  /* 0x0000000814147836 */ /* 0x000fe20000000000 */
[----:B-1----:R-:W-:-:S05]  /*15e0*/  IADD3 R4, P2, PT, R4, 0x20, RZ ;  /* 0x0000002004047810 */ /* 0x002fca0007f5e0ff */
[----:B------:R-:W-:Y:S01]  /*15f0*/  IMAD.X R5, RZ, RZ, R5, P2 ;  /* 0x000000ffff057224 */ /* 0x000fe200010e0605 */
[----:B----4-:R-:W-:Y:S02]  /*1600*/  @P0 IADD3 R13, PT, PT, -R17, 0x3, RZ ;  /* 0x00000003110d0810 */ /* 0x010fe40007ffe1ff */
[----:B--2---:R-:W-:-:S03]  /*1610*/  IADD3 R17, PT, PT, R15, 0x3, -R16 ;  /* 0x000000030f117810 */ /* 0x004fc60007ffe810 */
[----:B------:R-:W-:Y:S01]  /*1620*/  IMAD.IADD R13, R16, 0x1, R13 ;  /* 0x00000001100d7824 */ /* 0x000fe200078e020d */
[----:B------:R-:W-:Y:S02]  /*1630*/  SHF.R.S32.HI R18, RZ, 0x1f, R17 ;  /* 0x0000001fff127819 */ /* 0x000fe40000011411 */
[----:B---3--:R-:W-:Y:S02]  /*1640*/  IADD3 R15, PT, PT, R19, 0x3, -R15 ;  /* 0x00000003130f7810 */ /* 0x008fe40007ffe80f */
[----:B------:R-:W-:Y:S02]  /*1650*/  SHF.R.S32.HI R16, RZ, 0x1f, R13 ;  /* 0x0000001fff107819 */ /* 0x000fe4000001140d */
[----:B------:R-:W-:Y:S02]  /*1660*/  LEA.HI R18, R18, R17, RZ, 0x2 ;  /* 0x0000001112127211 */ /* 0x000fe400078f10ff */
[----:B------:R-:W-:Y:S02]  /*1670*/  LEA.HI R16, R16, R13, RZ, 0x2 ;  /* 0x0000000d10107211 */ /* 0x000fe400078f10ff */
[----:B------:R-:W-:-:S02]  /*1680*/  SHF.R.S32.HI R13, RZ, 0x2, R18 ;  /* 0x00000002ff0d7819 */ /* 0x000fc40000011412 */
[----:B------:R-:W-:Y:S02]  /*1690*/  SHF.R.S32.HI R18, RZ, 0x1f, R15 ;  /* 0x0000001fff127819 */ /* 0x000fe4000001140f */
[----:B-----5:R-:W-:Y:S02]  /*16a0*/  IADD3 R19, PT, PT, R12, 0x3, -R19 ;  /* 0x000000030c137810 */ /* 0x020fe40007ffe813 */
[----:B------:R-:W-:Y:S02]  /*16b0*/  IADD3 R12, PT, PT, R11, 0x3, -R12 ;  /* 0x000000030b0c7810 */ /* 0x000fe40007ffe80c */
[----:B------:R-:W-:Y:S02]  /*16c0*/  LEA.HI.SX32 R13, R16, R13, 0x1e ;  /* 0x0000000d100d7211 */ /* 0x000fe400078ff2ff */
[----:B------:R-:W-:Y:S02]  /*16d0*/  LEA.HI R18, R18, R15, RZ, 0x2 ;  /* 0x0000000f12127211 */ /* 0x000fe400078f10ff */
[----:B------:R-:W-:-:S02]  /*16e0*/  SHF.R.S32.HI R16, RZ, 0x1f, R19 ;  /* 0x0000001fff107819 */ /* 0x000fc40000011413 */
[----:B------:R-:W-:Y:S02]  /*16f0*/  SHF.R.S32.HI R15, RZ, 0x1f, R12 ;  /* 0x0000001fff0f7819 */ /* 0x000fe4000001140c */
[----:B------:R-:W-:Y:S02]  /*1700*/  LEA.HI.SX32 R13, R18, R13, 0x1e ;  /* 0x0000000d120d7211 */ /* 0x000fe400078ff2ff */
[----:B------:R-:W-:Y:S02]  /*1710*/  LEA.HI R16, R16, R19, RZ, 0x2 ;  /* 0x0000001310107211 */ /* 0x000fe400078f10ff */
[----:B------:R-:W-:Y:S02]  /*1720*/  IADD3 R11, PT, PT, R8, 0x3, -R11 ;  /* 0x00000003080b7810 */ /* 0x000fe40007ffe80b */
[----:B------:R-:W-:Y:S02]  /*1730*/  LEA.HI R12, R15, R12, RZ, 0x2 ;  /* 0x0000000c0f0c7211 */ /* 0x000fe400078f10ff */
[----:B------:R-:W-:-:S02]  /*1740*/  IADD3 R15, PT, PT, R10, 0x3, -R8 ;  /* 0x000000030a0f7810 */ /* 0x000fc40007ffe808 */
[----:B------:R-:W-:Y:S02]  /*1750*/  LEA.HI.SX32 R13, R16, R13, 0x1e ;  /* 0x0000000d100d7211 */ /* 0x000fe400078ff2ff */
[----:B------:R-:W-:Y:S02]  /*1760*/  SHF.R.S32.HI R8, RZ, 0x1f, R11 ;  /* 0x0000001fff087819 */ /* 0x000fe4000001140b */
[----:B------:R-:W-:Y:S02]  /*1770*/  LEA.HI R12, R12, R13, RZ, 0x1e ;  /* 0x0000000d0c0c7211 */ /* 0x000fe400078ff0ff */
[----:B------:R-:W-:Y:S02]  /*1780*/  SHF.R.S32.HI R16, RZ, 0x1f, R15 ;  /* 0x0000001fff107819 */ /* 0x000fe4000001140f */
[----:B------:R-:W-:Y:S02]  /*1790*/  IADD3 R9, PT, PT, R9, 0x3, -R10 ;  /* 0x0000000309097810 */ /* 0x000fe40007ffe80a */
[----:B------:R-:W-:-:S02]  /*17a0*/  LEA.HI R11, R8, R11, RZ, 0x2 ;  /* 0x0000000b080b7211 */ /* 0x000fc400078f10ff */
[----:B------:R-:W-:Y:S02]  /*17b0*/  ISETP.NE.AND P0, PT, R7, RZ, PT ;  /* 0x000000ff0700720c */ /* 0x000fe40003f05270 */
[----:B------:R-:W-:Y:S02]  /*17c0*/  LEA.HI R16, R16, R15, RZ, 0x2 ;  /* 0x0000000f10107211 */ /* 0x000fe400078f10ff */
[----:B------:R-:W-:Y:S02]  /*17d0*/  SHF.R.S32.HI R8, RZ, 0x1f, R9 ;  /* 0x0000001fff087819 */ /* 0x000fe40000011409 */
[----:B------:R-:W-:Y:S02]  /*17e0*/  LEA.HI R11, R11, R12, RZ, 0x1e ;  /* 0x0000000c0b0b7211 */ /* 0x000fe400078ff0ff */
[----:B------:R-:W-:Y:S02]  /*17f0*/  LEA.HI R8, R8, R9, RZ, 0x2 ;  /* 0x0000000908087211 */ /* 0x000fe400078f10ff */
[----:B------:R-:W-:-:S04]  /*1800*/  LEA.HI R11, R16, R11, RZ, 0x1e ;  /* 0x0000000b100b7211 */ /* 0x000fc800078ff0ff */
[----:B------:R-:W-:-:S05]  /*1810*/  LEA.HI R8, R8, R11, RZ, 0x1e ;  /* 0x0000000b08087211 */ /* 0x000fca00078ff0ff */
[----:B------:R-:W-:Y:S01]  /*1820*/  IMAD R3, R8, 0x4, R3 ;  /* 0x0000000408037824 */ /* 0x000fe200078e0203 */
[----:B------:R-:W-:Y:S06]  /*1830*/  @P0 BRA `(.L_x_17) ;  /* 0xfffffffc00340947 */ /* 0x000fec000383ffff */
.L_x_16:
[----:B------:R-:W-:Y:S05]  /*1840*/  BSYNC.RECONVERGENT B2 ;  /* 0x0000000000027941 */ /* 0x000fea0003800200 */
.L_x_15:
[----:B------:R-:W-:Y:S05]  /*1850*/  @!P1 BRA `(.L_x_14) ;  /* 0x0000000400209947 */ /* 0x000fea0003800000 */
[----:B------:R-:W-:Y:S01]  /*1860*/  ISETP.GE.U32.AND P0, PT, R21, 0x4, PT ;  /* 0x000000041500780c */ /* 0x000fe20003f06070 */
[----:B------:R-:W-:Y:S01]  /*1870*/  BSSY.RECONVERGENT B2, `(.L_x_18) ;  /* 0x0000020000027945 */ /* 0x000fe20003800200 */
[----:B------:R-:W-:-:S04]  /*1880*/  LOP3.LUT R15, R2, 0x3, RZ, 0xc0, !PT ;  /* 0x00000003020f7812 */ /* 0x000fc800078ec0ff */
[----:B------:R-:W-:-:S07]  /*1890*/  ISETP.NE.AND P1, PT, R15, RZ, PT ;  /* 0x000000ff0f00720c */ /* 0x000fce0003f25270 */
[----:B------:R-:W-:Y:S06]  /*18a0*/  @!P0 BRA `(.L_x_19) ;  /* 0x0000000000708947 */ /* 0x000fec0003800000 */
[----:B------:R-:W1:Y:S01]  /*18b0*/  LDC.64 R4, c[0x0][0x398] ;  /* 0x0000e600ff047b82 */ /* 0x000e620000000a00 */
[C---:B------:R-:W-:Y:S01]  /*18c0*/  ISETP.NE.AND P0, PT, R6.reuse, RZ, PT ;  /* 0x000000ff0600720c */ /* 0x040fe20003f05270 */
[----:B-1----:R-:W-:-:S12]  /*18d0*/  IMAD.WIDE.U32 R4, R6, 0x4, R4 ;  /* 0x0000000406047825 */ /* 0x002fd800078e0004 */
[----:B------:R-:W2:Y:S04]  /*18e0*/  @P0 LDG.E.CONSTANT R10, desc[UR8][R4.64+-0x4] ;  /* 0xfffffc08040a0981 */ /* 0x000ea8000c1e9900 */
[----:B------:R-:W3:Y:S04]  /*18f0*/  LDG.E.CONSTANT R8, desc[UR8][R4.64] ;  /* 0x0000000804087981 */ /* 0x000ee8000c1e9900 */
[----:B------:R-:W4:Y:S04]  /*1900*/  LDG.E.CONSTANT R9, desc[UR8][R4.64+0x4] ;  /* 0x0000040804097981 */ /* 0x000f28000c1e9900 */
[----:B------:R-:W5:Y:S04]  /*1910*/  LDG.E.CONSTANT R12, desc[UR8][R4.64+0x8] ;  /* 0x00000808040c7981 */ /* 0x000f68000c1e9900 */
[----:B------:R-:W5:Y:S01]  /*1920*/  LDG.E.CONSTANT R13, desc[UR8][R4.64+0xc] ;  /* 0x00000c08040d7981 */ /* 0x000f62000c1e9900 */
[----:B------:R-:W-:-:S02]  /*1930*/  IMAD.MOV.U32 R7, RZ, RZ, 0x3 ;  /* 0x00000003ff077424 */ /* 0x000fc400078e00ff */
[----:B------:R-:W-:Y:S01]  /*1940*/  VIADD R6, R6, 0x4 ;  /* 0x0000000406067836 */ /* 0x000fe20000000000 */
[----:B--2---:R-:W-:-:S05]  /*1950*/  @P0 IADD3 R7, PT, PT, -R10, 0x3, RZ ;  /* 0x000000030a070810 */ /* 0x004fca0007ffe1ff */
[----:B---3--:R-:W-:Y:S01]  /*1960*/  IMAD.IADD R7, R8, 0x1, R7 ;  /* 0x0000000108077824 */ /* 0x008fe200078e0207 */
[----:B----4-:R-:W-:-:S04]  /*1970*/  IADD3 R10, PT, PT, R9, 0x3, -R8 ;  /* 0x00000003090a7810 */ /* 0x010fc80007ffe808 */
[----:B------:R-:W-:Y:S02]  /*1980*/  SHF.R.S32.HI R8, RZ, 0x1f, R7 ;  /* 0x0000001fff087819 */ /* 0x000fe40000011407 */
[----:B------:R-:W-:Y:S02]  /*1990*/  SHF.R.S32.HI R11, RZ, 0x1f, R10 ;  /* 0x0000001fff0b7819 */ /* 0x000fe4000001140a */
[----:B-----5:R-:W-:Y:S02]  /*19a0*/  IADD3 R9, PT, PT, R12, 0x3, -R9 ;  /* 0x000000030c097810 */ /* 0x020fe40007ffe809 */
[----:B------:R-:W-:Y:S02]  /*19b0*/  LEA.HI R11, R11, R10, RZ, 0x2 ;  /* 0x0000000a0b0b7211 */ /* 0x000fe400078f10ff */
[----:B------:R-:W-:Y:S02]  /*19c0*/  LEA.HI R8, R8, R7, RZ, 0x2 ;  /* 0x0000000708087211 */ /* 0x000fe400078f10ff */
[----:B------:R-:W-:-:S02]  /*19d0*/  SHF.R.S32.HI R10, RZ, 0x1f, R9 ;  /* 0x0000001fff0a7819 */ /* 0x000fc40000011409 */
[----:B------:R-:W-:Y:S02]  /*19e0*/  IADD3 R13, PT, PT, R13, 0x3, -R12 ;  /* 0x000000030d0d7810 */ /* 0x000fe40007ffe80c */
[----:B------:R-:W-:Y:S02]  /*19f0*/  SHF.R.U32.HI R11, RZ, 0x2, R11 ;  /* 0x00000002ff0b7819 */ /* 0x000fe4000001160b */
[----:B------:R-:W-:Y:S02]  /*1a00*/  LEA.HI R9, R10, R9, RZ, 0x2 ;  /* 0x000000090a097211 */ /* 0x000fe400078f10ff */
[----:B------:R-:W-:Y:S02]  /*1a10*/  SHF.R.S32.HI R4, RZ, 0x1f, R13 ;  /* 0x0000001fff047819 */ /* 0x000fe4000001140d */
[----:B------:R-:W-:Y:S02]  /*1a20*/  LEA.HI R8, R8, R11, RZ, 0x1e ;  /* 0x0000000b08087211 */ /* 0x000fe400078ff0ff */
[----:B------:R-:W-:-:S02]  /*1a30*/  LEA.HI R13, R4, R13, RZ, 0x2 ;  /* 0x0000000d040d7211 */ /* 0x000fc400078f10ff */
[----:B------:R-:W-:-:S04]  /*1a40*/  LEA.HI R8, R9, R8, RZ, 0x1e ;  /* 0x0000000809087211 */ /* 0x000fc800078ff0ff */
[----:B------:R-:W-:-:S05]  /*1a50*/  LEA.HI R8, R13, R8, RZ, 0x1e ;  /* 0x000000080d087211 */ /* 0x000fca00078ff0ff */
[----:B------:R-:W-:-:S07]  /*1a60*/  IMAD R3, R8, 0x4, R3 ;  /* 0x0000000408037824 */ /* 0x000fce00078e0203 */
.L_x_19:
[----:B------:R-:W-:Y:S05]  /*1a70*/  BSYNC.RECONVERGENT B2 ;  /* 0x0000000000027941 */ /* 0x000fea0003800200 */
.L_x_18:
[----:B------:R-:W-:Y:S05]  /*1a80*/  @!P1 BRA `(.L_x_14) ;  /* 0x0000000000949947 */ /* 0x000fea0003800000 */
[----:B------:R-:W-:Y:S01]  /*1a90*/  ISETP.NE.AND P0, PT, R15, 0x1, PT ;  /* 0x000000010f00780c */ /* 0x000fe20003f05270 */
[----:B------:R-:W-:Y:S01]  /*1aa0*/  BSSY.RECONVERGENT B2, `(.L_x_20) ;  /* 0x0000016000027945 */ /* 0x000fe20003800200 */
[----:B------:R-:W-:-:S04]  /*1ab0*/  LOP3.LUT R2, R2, 0x1, RZ, 0xc0, !PT ;  /* 0x0000000102027812 */ /* 0x000fc800078ec0ff */
[----:B------:R-:W-:-:S07]  /*1ac0*/  ISETP.NE.U32.AND P1, PT, R2, 0x1, PT ;  /* 0x000000010200780c */ /* 0x000fce0003f25070 */
[----:B------:R-:W-:Y:S06]  /*1ad0*/  @!P0 BRA `(.L_x_21) ;  /* 0x0000000000488947 */ /* 0x000fec0003800000 */
[----:B------:R-:W1:Y:S01]  /*1ae0*/  LDC.64 R4, c[0x0][0x398] ;  /* 0x0000e600ff047b82 */ /* 0x000e620000000a00 */
[C---:B------:R-:W-:Y:S01]  /*1af0*/  ISETP.NE.AND P0, PT, R6.reuse, RZ, PT ;  /* 0x000000ff0600720c */ /* 0x040fe20003f05270 */
[----:B-1----:R-:W-:-:S12]  /*1b00*/  IMAD.WIDE R4, R6, 0x4, R4 ;  /* 0x0000000406047825 */ /* 0x002fd800078e0204 */
[----:B------:R-:W2:Y:S04]  /*1b10*/  @P0 LDG.E.CONSTANT R9, desc[UR8][R4.64+-0x4] ;  /* 0xfffffc0804090981 */ /* 0x000ea8000c1e9900 */
[----:B------:R-:W3:Y:S04]  /*1b20*/  LDG.E.CONSTANT R7, desc[UR8][R4.64] ;  /* 0x0000000804077981 */ /* 0x000ee8000c1e9900 */
[----:B------:R-:W4:Y:S01]  /*1b30*/  LDG.E.CONSTANT R8, desc[UR8][R4.64+0x4] ;  /* 0x0000040804087981 */ /* 0x000f22000c1e9900 */
[----:B------:R-:W-:Y:S02]  /*1b40*/  IMAD.MOV.U32 R2, RZ, RZ, 0x3 ;  /* 0x00000003ff027424 */ /* 0x000fe400078e00ff */
[----:B------:R-:W-:Y:S01]  /*1b50*/  VIADD R6, R6, 0x2 ;  /* 0x0000000206067836 */ /* 0x000fe20000000000 */
[----:B--2---:R-:W-:-:S05]  /*1b60*/  @P0 IADD3 R2, PT, PT, -R9, 0x3, RZ ;  /* 0x0000000309020810 */ /* 0x004fca0007ffe1ff */
[----:B---3--:R-:W-:Y:S01]  /*1b70*/  IMAD.IADD R2, R7, 0x1, R2 ;  /* 0x0000000107027824 */ /* 0x008fe200078e0202 */
[----:B----4-:R-:W-:-:S04]  /*1b80*/  IADD3 R8, PT, PT, R8, 0x3, -R7 ;  /* 0x0000000308087810 */ /* 0x010fc80007ffe807 */
[----:B------:R-:W-:Y:S02]  /*1b90*/  SHF.R.S32.HI R7, RZ, 0x1f, R2 ;  /* 0x0000001fff077819 */ /* 0x000fe40000011402 */
[----:B------:R-:W-:Y:S02]  /*1ba0*/  SHF.R.S32.HI R9, RZ, 0x1f, R8 ;  /* 0x0000001fff097819 */ /* 0x000fe40000011408 */
[----:B------:R-:W-:Y:S02]  /*1bb0*/  LEA.HI R7, R7, R2, RZ, 0x2 ;  /* 0x0000000207077211 */ /* 0x000fe400078f10ff */
[----:B------:R-:W-:-:S04]  /*1bc0*/  LEA.HI R9, R9, R8, RZ, 0x2 ;  /* 0x0000000809097211 */ /* 0x000fc800078f10ff */
[----:B------:R-:W-:-:S04]  /*1bd0*/  SHF.R.U32.HI R2, RZ, 0x2, R9 ;  /* 0x00000002ff027819 */ /* 0x000fc80000011609 */
[----:B------:R-:W-:-:S05]  /*1be0*/  LEA.HI R2, R7, R2, RZ, 0x1e ;  /* 0x0000000207027211 */ /* 0x000fca00078ff0ff */
[----:B------:R-:W-:-:S07]  /*1bf0*/  IMAD R3, R2, 0x4, R3 ;  /* 0x0000000402037824 */ /* 0x000fce00078e0203 */
.L_x_21:
[----:B------:R-:W-:Y:S05]  /*1c00*/  BSYNC.RECONVERGENT B2 ;  /* 0x0000000000027941 */ /* 0x000fea0003800200 */
.L_x_20:
[----:B------:R-:W-:Y:S05]  /*1c10*/  @P1 BRA `(.L_x_14) ;  /* 0x0000000000301947 */ /* 0x000fea0003800000 */
[----:B------:R-:W1:Y:S01]  /*1c20*/  LDC.64 R4, c[0x0][0x398] ;  /* 0x0000e600ff047b82 */ /* 0x000e620000000a00 */
[C---:B------:R-:W-:Y:S01]  /*1c30*/  ISETP.NE.AND P0, PT, R6.reuse, RZ, PT ;  /* 0x000000ff0600720c */ /* 0x040fe20003f05270 */
[----:B-1----:R-:W-:-:S12]  /*1c40*/  IMAD.WIDE R6, R6, 0x4, R4 ;  /* 0x0000000406067825 */ /* 0x002fd800078e0204 */
[----:B------:R-:W2:Y:S04]  /*1c50*/  @P0 LDG.E.CONSTANT R4, desc[UR8][R6.64+-0x4] ;  /* 0xfffffc0806040981 */ /* 0x000ea8000c1e9900 */
[----:B------:R-:W3:Y:S01]  /*1c60*/  LDG.E.CONSTANT R5, desc[UR8][R6.64] ;  /* 0x0000000806057981 */ /* 0x000ee2000c1e9900 */
[----:B------:R-:W-:Y:S01]  /*1c70*/  IMAD.MOV.U32 R2, RZ, RZ, 0x3 ;  /* 0x00000003ff027424 */ /* 0x000fe200078e00ff */
[----:B--2---:R-:W-:-:S05]  /*1c80*/  @P0 IADD3 R2, PT, PT, -R4, 0x3, RZ ;  /* 0x0000000304020810 */ /* 0x004fca0007ffe1ff */
[----:B---3--:R-:W-:-:S05]  /*1c90*/  IMAD.IADD R2, R5, 0x1, R2 ;  /* 0x0000000105027824 */ /* 0x008fca00078e0202 */
[----:B------:R-:W-:-:S04]  /*1ca0*/  SHF.R.S32.HI R5, RZ, 0x1f, R2 ;  /* 0x0000001fff057819 */ /* 0x000fc80000011402 */
[----:B------:R-:W-:-:S04]  /*1cb0*/  LEA.HI R5, R5, R2, RZ, 0x2 ;  /* 0x0000000205057211 */ /* 0x000fc800078f10ff */
[----:B------:R-:W-:-:S05]  /*1cc0*/  LOP3.LUT R2, R5, 0xfffffffc, RZ, 0xc0, !PT ;  /* 0xfffffffc05027812 */ /* 0x000fca00078ec0ff */
[----:B------:R-:W-:-:S07]  /*1cd0*/  IMAD.IADD R3, R3, 0x1, R2 ;  /* 0x0000000103037824 */ /* 0x000fce00078e0202 */
.L_x_14:
[----:B------:R-:W-:Y:S05]  /*1ce0*/  BSYNC.RECONVERGENT B0 ;  /* 0x0000000000007941 */ /* 0x000fea0003800200 */
.L_x_13:
[----:B------:R-:W2:Y:S01]  /*1cf0*/  S2UR UR5, SR_CgaCtaId ;  /* 0x00000000000579c3 */ /* 0x000ea20000008800 */
[----:B------:R-:W-:Y:S01]  /*1d00*/  UMOV UR4, 0x400 ;  /* 0x0000040000047882 */ /* 0x000fe20000000000 */
[C---:B------:R-:W-:Y:S02]  /*1d10*/  ISETP.GT.AND P0, PT, R0.reuse, RZ, PT ;  /* 0x000000ff0000720c */ /* 0x040fe40003f04270 */
[----:B------:R-:W-:-:S04]  /*1d20*/  VIMNMX.U32 R0, PT, PT, R0, 0x10, PT ;  /* 0x0000001000007848 */ /* 0x000fc80003fe0000 */
[----:B------:R-:W-:Y:S01]  /*1d30*/  SEL R0, R0, RZ, P0 ;  /* 0x000000ff00007207 */ /* 0x000fe20000000000 */
[----:B--2---:R-:W-:-:S09]  /*1d40*/  ULEA UR4, UR5, UR4, 0x18 ;  /* 0x0000000405047291 */ /* 0x004fd2000f8ec0ff */
[----:B------:R3:W-:Y:S04]  /*1d50*/  STS [UR4+0x8080], R3 ;  /* 0x00808003ff007988 */ /* 0x0007e80008000804 */
[----:B------:R3:W-:Y:S02]  /*1d60*/  STS [UR4+0x8090], R0 ;  /* 0x00809000ff007988 */ /* 0x0007e40008000804 */
.L_x_12:
[----:B------:R-:W-:Y:S05]  /*1d70*/  BSYNC.RECONVERGENT B1 ;  /* 0x0000000000017941 */ /* 0x000fea0003800200 */
.L_x_7:
[----:B------:R-:W4:Y:S08]  /*1d80*/  S2UR UR5, SR_CgaCtaId ;  /* 0x00000000000579c3 */ /* 0x000f300000008800 */
[----:B------:R-:W-:Y:S06]  /*1d90*/  BAR.SYNC.DEFER_BLOCKING 0x0 ;  /* 0x0000000000007b1d */ /* 0x000fec0000010000 */
[----:B------:R-:W-:-:S02]  /*1da0*/  UMOV UR4, 0x400 ;  /* 0x0000040000047882 */ /* 0x000fc40000000000 */
[----:B----4-:R-:W-:-:S09]  /*1db0*/  ULEA UR7, UR5, UR4, 0x18 ;  /* 0x0000000405077291 */ /* 0x010fd2000f8ec0ff */
[----:B---3--:R-:W3:Y:S02]  /*1dc0*/  LDS R0, [UR7+0x8090] ;  /* 0x00809007ff007984 */ /* 0x008ee40008000800 */
[----:B---3--:R-:W-:-:S13]  /*1dd0*/  R2UR UR11, R0 ;  /* 0x00000000000b72ca */ /* 0x008fda00000e0000 */
[----:B------:R-:W-:-:S06]  /*1de0*/  UISETP.GE.AND UP0, UPT, UR11, 0x1, UPT ;  /* 0x000000010b00788c */ /* 0x000fcc000bf06270 */
[----:B------:R-:W-:-:S13]  /*1df0*/  PLOP3.LUT P0, PT, PT, PT, UP0, 0x80, 0x8 ;  /* 0x000000000008781c */ /* 0x000fda0003f0f008 */
[----:B------:R-:W-:Y:S05]  /*1e00*/  @!P0 EXIT ;  /* 0x000000000000894d */ /* 0x000fea0003800000 */
[----:B-12---:R-:W1:Y:S01]  /*1e10*/  LDS.128 R4, [UR7+0x8080] ;  /* 0x00808007ff047984 */ /* 0x006e620008000c00 */
[----:B------:R-:W2:Y:S01]  /*1e20*/  LDCU UR12, c[0x0][0x388] ;  /* 0x00007100ff0c77ac */ /* 0x000ea20008000800 */
[----:B------:R-:W3:Y:S01]  /*1e30*/  LDC.64 R24, c[0x0][0x380] ;  /* 0x0000e000ff187b82 */ /* 0x000ee20000000a00 */
[----:B------:R-:W-:Y:S01]  /*1e40*/  IMAD.SHL.U32 R0, R14, 0x2, RZ ;  /* 0x000000020e007824 */ /* 0x000fe200078e00ff */
[--C-:B------:R-:W-:Y:S01]  /*1e50*/  SHF.R.U32.HI R3, RZ, 0x6, R14.reuse ;  /* 0x00000006ff037819 */ /* 0x100fe2000001160e */
[----:B------:R-:W4:Y:S01]  /*1e60*/  LDCU UR6, c[0x0][0x394] ;  /* 0x00007280ff0677ac */ /* 0x000f220008000800 */
[----:B------:R-:W-:Y:S02]  /*1e70*/  SHF.R.U32.HI R9, RZ, 0x3, R14 ;  /* 0x00000003ff097819 */ /* 0x000fe4000001160e */
[----:B------:R-:W-:Y:S01]  /*1e80*/  LOP3.LUT R0, R0, 0x1f0, RZ, 0xc0, !PT ;  /* 0x000001f000007812 */ /* 0x000fe200078ec0ff */
[----:B------:R-:W-:Y:S01]  /*1e90*/  USHF.L.U32 UR4, UR10, 0x7, URZ ;  /* 0x000000070a047899 */ /* 0x000fe200080006ff */
[----:B------:R-:W-:Y:S01]  /*1ea0*/  LOP3.LUT R17, R14, 0x7, RZ, 0xc0, !PT ;  /* 0x000000070e117812 */ /* 0x000fe200078ec0ff */
[----:B------:R-:W-:Y:S01]  /*1eb0*/  UISETP.NE.AND UP0, UPT, UR11, 0x1, UPT ;  /* 0x000000010b00788c */ /* 0x000fe2000bf05270 */
[----:B------:R-:W-:Y:S01]  /*1ec0*/  LOP3.LUT R16, R0, 0xc, R3, 0xf8, !PT ;  /* 0x0000000c00107812 */ /* 0x000fe200078ef803 */
[----:B------:R-:W-:-:S02]  /*1ed0*/  IMAD.SHL.U32 R0, R14, 0x10, RZ ;  /* 0x000000100e007824 */ /* 0x000fc400078e00ff */
[----:B------:R-:W-:-:S03]  /*1ee0*/  LOP3.LUT R2, R9, UR4, RZ, 0xfc, !PT ;  /* 0x0000000409027c12 */ /* 0x000fc6000f8efcff */
[----:B------:R-:W-:Y:S01]  /*1ef0*/  LOP3.LUT R20, R0, 0x70, RZ, 0xc0, !PT ;  /* 0x0000007000147812 */ /* 0x000fe200078ec0ff */
[----:B--2---:R-:W-:Y:S02]  /*1f00*/  USHF.R.S32.HI UR5, URZ, 0x1f, UR12 ;  /* 0x0000001fff057899 */ /* 0x004fe4000801140c */
[----:B---3--:R-:W-:Y:S01]  /*1f10*/  IMAD.WIDE.U32 R24, R2, UR12, R24 ;  /* 0x0000000c02187c25 */ /* 0x008fe2000f8e0018 */
[----:B-1----:R-:W-:-:S03]  /*1f20*/  IADD3 R8, PT, PT, R6, 0x3, -R5 ;  /* 0x0000000306087810 */ /* 0x002fc60007ffe805 */
[----:B----4-:R-:W-:Y:S01]  /*1f30*/  IMAD R15, R4, UR6, RZ ;  /* 0x00000006040f7c24 */ /* 0x010fe2000f8e02ff */
[----:B------:R-:W-:Y:S01]  /*1f40*/  R2UR UR14, R7 ;  /* 0x00000000070e72ca */ /* 0x000fe200000e0000 */
[----:B------:R-:W-:Y:S01]  /*1f50*/  IMAD R7, R2, UR5, RZ ;  /* 0x0000000502077c24 */ /* 0x000fe2000f8e02ff */
[----:B------:R-:W-:-:S03]  /*1f60*/  SHF.R.S32.HI R3, RZ, 0x1f, R8 ;  /* 0x0000001fff037819 */ /* 0x000fc60000011408 */
[----:B------:R-:W-:Y:S01]  /*1f70*/  IMAD.IADD R12, R25, 0x1, R7 ;  /* 0x00000001190c7824 */ /* 0x000fe200078e0207 */
[----:B------:R-:W-:-:S05]  /*1f80*/  LEA.HI R3, R3, R8, RZ, 0x2 ;  /* 0x0000000803037211 */ /* 0x000fca00078f10ff */
[----:B------:R-:W-:-:S05]  /*1f90*/  IMAD.SHL.U32 R3, R3, 0x80, RZ ;  /* 0x0000008003037824 */ /* 0x000fca00078e00ff */
[----:B------:R-:W-:Y:S01]  /*1fa0*/  LOP3.LUT R13, R3, 0xfffffe00, RZ, 0xc0, !PT ;  /* 0xfffffe00030d7812 */ /* 0x000fe200078ec0ff */
[----:B------:R-:W-:Y:S06]  /*1fb0*/  BRA.U UP0, `(.L_x_22) ;  /* 0x00000009005c7547 */ /* 0x000fec000b800000 */
[----:B------:R-:W1:Y:S01]  /*1fc0*/  LDCU UR4, c[0x0][0x38c] ;  /* 0x00007180ff0477ac */ /* 0x000e620008000800 */
[----:B------:R-:W-:Y:S01]  /*1fd0*/  IMAD.U32 R4, RZ, RZ, UR14 ;  /* 0x0000000eff047e24 */ /* 0x000fe2000f8e00ff */
[----:B------:R-:W-:Y:S03]  /*1fe0*/  BSSY.RECONVERGENT B0, `(.L_x_23) ;  /* 0x0000056000007945 */ /* 0x000fe60003800200 */
[----:B------:R-:W-:-:S05]  /*1ff0*/  IMAD R5, R4, 0x80, R5 ;  /* 0x0000008004057824 */ /* 0x000fca00078e0205 */
[----:B------:R-:W-:-:S04]  /*2000*/  VIADDMNMX R3, R6, -R5, 0x80, PT ;  /* 0x0000008006037446 */ /* 0x000fc80003800905 */
[----:B------:R-:W-:-:S04]  /*2010*/  ISETP.GT.AND P0, PT, R3, R20, PT ;  /* 0x000000140300720c */ /* 0x000fc80003f04270 */
[----:B-1----:R-:W-:Y:S01]  /*2020*/  ISETP.GE.OR P0, PT, R2, UR4, !P0 ;  /* 0x0000000402007c0c */ /* 0x002fe2000c706670 */
[----:B------:R-:W-:-:S12]  /*2030*/  IMAD R2, R9, 0x80, R20 ;  /* 0x0000008009027824 */ /* 0x000fd800078e0214 */
[----:B------:R-:W-:Y:S05]  /*2040*/  @P0 BRA `(.L_x_24) ;  /* 0x0000000400380947 */ /* 0x000fea0003800000 */
[----:B------:R-:W-:Y:S01]  /*2050*/  IADD3 R24, P1, P2, R24, R5, R20 ;  /* 0x0000000518187210 */ /* 0x000fe20007a3e014 */
[----:B------:R-:W-:Y:S01]  /*2060*/  VIADD R4, R20, 0x10 ;  /* 0x0000001014047836 */ /* 0x000fe20000000000 */
[----:B------:R-:W-:Y:S02]  /*2070*/  SHF.R.S32.HI R5, RZ, 0x1f, R5 ;  /* 0x0000001fff057819 */ /* 0x000fe40000011405 */
[----:B------:R-:W-:Y:S02]  /*2080*/  LOP3.LUT P0, RZ, R24, 0xf, RZ, 0xc0, !PT ;  /* 0x0000000f18ff7812 */ /* 0x000fe4000780c0ff */
[----:B------:R-:W-:Y:S02]  /*2090*/  IADD3.X R25, PT, PT, R12, R5, RZ, P1, P2 ;  /* 0x000000050c197210 */ /* 0x000fe40000fe44ff */
[----:B------:R-:W-:-:S13]  /*20a0*/  ISETP.GT.U32.OR P0, PT, R4, R3, P0 ;  /* 0x000000030400720c */ /* 0x000fda0000704470 */
[----:B------:R-:W-:Y:S05]  /*20b0*/  @P0 BRA `(.L_x_25) ;  /* 0x0000000000240947 */ /* 0x000fea0003800000 */
[----:B------:R-:W1:Y:S01]  /*20c0*/  S2UR UR6, SR_SWINHI ;  /* 0x00000000000679c3 */ /* 0x000e620000002f00 */
[----:B------:R-:W-:Y:S01]  /*20d0*/  UMOV UR4, UR7 ;  /* 0x0000000700047c82 */ /* 0x000fe20008000000 */
[----:B-1----:R-:W-:Y:S01]  /*20e0*/  UMOV UR5, UR6 ;  /* 0x0000000600057c82 */ /* 0x002fe20008000000 */
[----:B------:R-:W-:-:S05]  /*20f0*/  VIADD R5, R2, UR4 ;  /* 0x0000000402057c36 */ /* 0x000fca0008000000 */
[----:B------:R-:W-:Y:S01]  /*2100*/  @!PT LDS RZ, [RZ] ;  /* 0x00000000fffff984 */ /* 0x000fe20000000800 */
[----:B------:R-:W-:Y:S01]  /*2110*/  @!PT LDS RZ, [RZ] ;  /* 0x00000000fffff984 */ /* 0x000fe20000000800 */
[----:B------:R-:W-:Y:S01]  /*2120*/  @!PT LDS RZ, [RZ] ;  /* 0x00000000fffff984 */ /* 0x000fe20000000800 */
[----:B------:R2:W-:Y:S01]  /*2130*/  LDGSTS.E.BYPASS.128 [R5], desc[UR8][R24.64] ;  /* 0x0000000018057fae */ /* 0x0005e2000b981808 */
[----:B------:R-:W-:Y:S05]  /*2140*/  BRA `(.L_x_26) ;  /* 0x0000000000fc7947 */ /* 0x000fea0003800000 */
.L_x_25:
[----:B------:R-:W-:Y:S01]  /*2150*/  IMAD.IADD R20, R3, 0x1, -R20 ;  /* 0x0000000103147824 */ /* 0x000fe200078e0a14 */
[----:B------:R-:W-:-:S04]  /*2160*/  CS2R R4, SRZ ;  /* 0x0000000000047805 */ /* 0x000fc8000001ff00 */
[C---:B------:R-:W-:Y:S02]  /*2170*/  ISETP.GE.AND P4, PT, R20.reuse, 0x2, PT ;  /* 0x000000021400780c */ /* 0x040fe40003f86270 */
[C---:B------:R-:W-:Y:S02]  /*2180*/  ISETP.GE.AND P6, PT, R20.reuse, 0x1, PT ;  /* 0x000000011400780c */ /* 0x040fe40003fc6270 */
[C---:B------:R-:W-:Y:S02]  /*2190*/  ISETP.GE.AND P1, PT, R20.reuse, 0x3, PT ;  /* 0x000000031400780c */ /* 0x040fe40003f26270 */
[C---:B------:R-:W-:Y:S02]  /*21a0*/  ISETP.GE.AND P3, PT, R20.reuse, 0x6, PT ;  /* 0x000000061400780c */ /* 0x040fe40003f66270 */
[C---:B------:R-:W-:Y:S02]  /*21b0*/  ISETP.GE.AND P0, PT, R20.reuse, 0xa, PT ;  /* 0x0000000a1400780c */ /* 0x040fe40003f06270 */
[----:B------:R-:W-:-:S02]  /*21c0*/  ISETP.GE.AND P2, PT, R20, 0x7, PT ;  /* 0x000000071400780c */ /* 0x000fc40003f46270 */
[C---:B------:R-:W-:Y:S01]  /*21d0*/  ISETP.GE.AND P5, PT, R20.reuse, 0x5, PT ;  /* 0x000000051400780c */ /* 0x040fe20003fa6270 */
[----:B------:R-:W2:Y:S04]  /*21e0*/  @P4 LDG.E.U8.CONSTANT R7, desc[UR8][R24.64+0x1] ;  /* 0x0000010818074981 */ /* 0x000ea8000c1e9100 */
[----:B------:R-:W3:Y:S01]  /*21f0*/  @P6 LDG.E.U8.CONSTANT R4, desc[UR8][R24.64] ;  /* 0x0000000818046981 */ /* 0x000ee2000c1e9100 */
[----:B------:R-:W-:-:S03]  /*2200*/  ISETP.GE.AND P6, PT, R20, 0x9, PT ;  /* 0x000000091400780c */ /* 0x000fc60003fc6270 */
[----:B------:R-:W4:Y:S01]  /*2210*/  @P1 LDG.E.U8.CONSTANT R8, desc[UR8][R24.64+0x2] ;  /* 0x0000020818081981 */ /* 0x000f22000c1e9100 */
[----:B------:R-:W-:-:S03]  /*2220*/  IMAD.MOV.U32 R6, RZ, RZ, RZ ;  /* 0x000000ffff067224 */ /* 0x000fc600078e00ff */
[----:B------:R-:W5:Y:S04]  /*2230*/  @P3 LDG.E.U8.CONSTANT R9, desc[UR8][R24.64+0x5] ;  /* 0x0000050818093981 */ /* 0x000f68000c1e9100 */
[----:B------:R-:W5:Y:S04]  /*2240*/  @P0 LDG.E.U8.CONSTANT R12, desc[UR8][R24.64+0x9] ;  /* 0x00000908180c0981 */ /* 0x000f68000c1e9100 */
[----:B------:R-:W5:Y:S04]  /*2250*/  @P2 LDG.E.U8.CONSTANT R11, desc[UR8][R24.64+0x6] ;  /* 0x00000608180b2981 */ /* 0x000f68000c1e9100 */
[----:B------:R-:W5:Y:S04]  /*2260*/  @P5 LDG.E.U8.CONSTANT R5, desc[UR8][R24.64+0x4] ;  /* 0x0000040818055981 */ /* 0x000f68000c1e9100 */
[----:B------:R-:W5:Y:S01]  /*2270*/  @P6 LDG.E.U8.CONSTANT R6, desc[UR8][R24.64+0x8] ;  /* 0x0000080818066981 */ /* 0x000f62000c1e9100 */
[----:B------:R-:W-:-:S02]  /*2280*/  ISETP.GE.AND P6, PT, R20, 0x4, PT ;  /* 0x000000041400780c */ /* 0x000fc40003fc6270 */
[----:B------:R-:W-:Y:S01]  /*2290*/  ISETP.GE.AND P5, PT, R20, 0x8, PT ;  /* 0x000000081400780c */ /* 0x000fe20003fa6270 */
[----:B--2---:R-:W-:-:S05]  /*22a0*/  @P4 IMAD.SHL.U32 R7, R7, 0x100, RZ ;  /* 0x0000010007074824 */ /* 0x004fca00078e00ff */
[----:B---3--:R-:W-:Y:S01]  /*22b0*/  @P4 LOP3.LUT R4, R4, 0xff00, R7, 0xf8, !PT ;  /* 0x0000ff0004044812 */ /* 0x008fe200078ef807 */
[----:B----4-:R-:W-:Y:S01]  /*22c0*/  @P1 IMAD.U32 R7, R8, 0x10000, RZ ;  /* 0x0001000008071824 */ /* 0x010fe200078e00ff */
[----:B------:R-:W-:Y:S01]  /*22d0*/  ISETP.GE.AND P4, PT, R20, 0xd, PT ;  /* 0x0000000d1400780c */ /* 0x000fe20003f86270 */
[----:B-----5:R-:W-:-:S03]  /*22e0*/  @P3 IMAD.SHL.U32 R10, R9, 0x100, RZ ;  /* 0x00000100090a3824 */ /* 0x020fc600078e00ff */
[----:B------:R-:W-:Y:S01]  /*22f0*/  @P1 LOP3.LUT R4, R4, 0xff0000, R7, 0xf8, !PT ;  /* 0x00ff000004041812 */ /* 0x000fe200078ef807 */
[----:B------:R-:W-:Y:S01]  /*2300*/  @P0 IMAD.SHL.U32 R7, R12, 0x100, RZ ;  /* 0x000001000c070824 */ /* 0x000fe200078e00ff */
[C---:B------:R-:W-:Y:S01]  /*2310*/  ISETP.GE.AND P1, PT, R20.reuse, 0xb, PT ;  /* 0x0000000b1400780c */ /* 0x040fe20003f26270 */
[----:B------:R-:W-:Y:S01]  /*2320*/  @P2 IMAD.U32 R8, R11, 0x10000, RZ ;  /* 0x000100000b082824 */ /* 0x000fe200078e00ff */
[----:B------:R-:W-:Y:S02]  /*2330*/  @P3 LOP3.LUT R5, R5, 0xff00, R10, 0xf8, !PT ;  /* 0x0000ff0005053812 */ /* 0x000fe400078ef80a */
[----:B------:R-:W-:Y:S01]  /*2340*/  ISETP.GE.AND P3, PT, R20, 0xe, PT ;  /* 0x0000000e1400780c */ /* 0x000fe20003f66270 */
[----:B------:R-:W2:Y:S01]  /*2350*/  @P5 LDG.E.U8.CONSTANT R10, desc[UR8][R24.64+0x7] ;  /* 0x00000708180a5981 */ /* 0x000ea2000c1e9100 */
[----:B------:R-:W-:Y:S01]  /*2360*/  @P0 LOP3.LUT R6, R6, 0xff00, R7, 0xf8, !PT ;  /* 0x0000ff0006060812 */ /* 0x000fe200078ef807 */
[----:B------:R-:W-:Y:S01]  /*2370*/  IMAD.MOV.U32 R7, RZ, RZ, RZ ;  /* 0x000000ffff077224 */ /* 0x000fe200078e00ff */
[----:B------:R-:W-:-:S05]  /*2380*/  @P2 LOP3.LUT R5, R5, 0xff0000, R8, 0xf8, !PT ;  /* 0x00ff000005052812 */ /* 0x000fca00078ef808 */
[----:B------:R-:W3:Y:S01]  /*2390*/  @P1 LDG.E.U8.CONSTANT R9, desc[UR8][R24.64+0xa] ;  /* 0x00000a0818091981 */ /* 0x000ee2000c1e9100 */
[C---:B------:R-:W-:Y:S02]  /*23a0*/  ISETP.GE.AND P2, PT, R20.reuse, 0xf, PT ;  /* 0x0000000f1400780c */ /* 0x040fe40003f46270 */
[C---:B------:R-:W-:Y:S01]  /*23b0*/  ISETP.GE.AND P0, PT, R20.reuse, 0xc, PT ;  /* 0x0000000c1400780c */ /* 0x040fe20003f06270 */
[----:B------:R-:W4:Y:S01]  /*23c0*/  @P4 LDG.E.U8.CONSTANT R7, desc[UR8][R24.64+0xc] ;  /* 0x00000c0818074981 */ /* 0x000f22000c1e9100 */
[----:B------:R-:W-:-:S03]  /*23d0*/  ISETP.GE.AND P4, PT, R20, 0x10, PT ;  /* 0x000000101400780c */ /* 0x000fc60003f86270 */
[----:B------:R-:W5:Y:S04]  /*23e0*/  @P3 LDG.E.U8.CONSTANT R12, desc[UR8][R24.64+0xd] ;  /* 0x00000d08180c3981 */ /* 0x000f68000c1e9100 */
[----:B------:R-:W4:Y:S04]  /*23f0*/  @P6 LDG.E.U8.CONSTANT R8, desc[UR8][R24.64+0x3] ;  /* 0x0000030818086981 */ /* 0x000f28000c1e9100 */
[----:B------:R-:W4:Y:S04]  /*2400*/  @P2 LDG.E.U8.CONSTANT R18, desc[UR8][R24.64+0xe] ;  /* 0x00000e0818122981 */ /* 0x000f28000c1e9100 */
[----:B------:R-:W4:Y:S04]  /*2410*/  @P0 LDG.E.U8.CONSTANT R11, desc[UR8][R24.64+0xb] ;  /* 0x00000b08180b0981 */ /* 0x000f28000c1e9100 */
[----:B------:R-:W4:Y:S01]  /*2420*/  @P4 LDG.E.U8.CONSTANT R19, desc[UR8][R24.64+0xf] ;  /* 0x00000f0818134981 */ /* 0x000f22000c1e9100 */
[----:B---3--:R-:W-:-:S02]  /*2430*/  @P1 IMAD.U32 R9, R9, 0x10000, RZ ;  /* 0x0001000009091824 */ /* 0x008fc400078e00ff */
[----:B-----5:R-:W-:-:S03]  /*2440*/  @P3 IMAD.SHL.U32 R12, R12, 0x100, RZ ;  /* 0x000001000c0c3824 */ /* 0x020fc600078e00ff */
[----:B------:R-:W-:Y:S01]  /*2450*/  @P1 LOP3.LUT R6, R6, 0xff0000, R9, 0xf8, !PT ;  /* 0x00ff000006061812 */ /* 0x000fe200078ef809 */
[----:B--2---:R-:W-:Y:S01]  /*2460*/  @P5 IMAD.SHL.U32 R10, R10, 0x1000000, RZ ;  /* 0x010000000a0a5824 */ /* 0x004fe200078e00ff */
[----:B----4-:R-:W-:Y:S01]  /*2470*/  @P3 LOP3.LUT R7, R7, 0xff00, R12, 0xf8, !PT ;  /* 0x0000ff0007073812 */ /* 0x010fe200078ef80c */
[----:B------:R-:W-:Y:S02]  /*2480*/  @P2 IMAD.U32 R18, R18, 0x10000, RZ ;  /* 0x0001000012122824 */ /* 0x000fe400078e00ff */
[----:B------:R-:W-:Y:S02]  /*2490*/  @P6 IMAD.SHL.U32 R9, R8, 0x1000000, RZ ;  /* 0x0100000008096824 */ /* 0x000fe400078e00ff */
[----:B------:R-:W-:Y:S01]  /*24a0*/  @P0 IMAD.SHL.U32 R11, R11, 0x1000000, RZ ;  /* 0x010000000b0b0824 */ /* 0x000fe200078e00ff */
[----:B------:R-:W-:Y:S01]  /*24b0*/  @P2 LOP3.LUT R7, R7, 0xff0000, R18, 0xf8, !PT ;  /* 0x00ff000007072812 */ /* 0x000fe200078ef812 */
[----:B------:R-:W-:Y:S01]  /*24c0*/  @P4 IMAD.SHL.U32 R8, R19, 0x1000000, RZ ;  /* 0x0100000013084824 */ /* 0x000fe200078e00ff */
[----:B------:R-:W-:-:S02]  /*24d0*/  @P6 LOP3.LUT R4, R4, R9, RZ, 0xfc, !PT ;  /* 0x0000000904046212 */ /* 0x000fc400078efcff */
[----:B------:R-:W-:Y:S02]  /*24e0*/  @P5 LOP3.LUT R5, R5, R10, RZ, 0xfc, !PT ;  /* 0x0000000a05055212 */ /* 0x000fe400078efcff */
[----:B------:R-:W-:Y:S02]  /*24f0*/  @P0 LOP3.LUT R6, R6, R11, RZ, 0xfc, !PT ;  /* 0x0000000b06060212 */ /* 0x000fe400078efcff */
[----:B------:R-:W-:-:S05]  /*2500*/  @P4 LOP3.LUT R7, R7, R8, RZ, 0xfc, !PT ;  /* 0x0000000807074212 */ /* 0x000fca00078efcff */
[----:B------:R3:W-:Y:S01]  /*2510*/  STS.128 [R2+UR7], R4 ;  /* 0x0000000402007988 */ /* 0x0007e20008000c07 */
[----:B------:R-:W-:Y:S05]  /*2520*/  BRA `(.L_x_26) ;  /* 0x0000000000047947 */ /* 0x000fea0003800000 */
.L_x_24:
[----:B------:R1:W-:Y:S02]  /*2530*/  STS.128 [R2+UR7], RZ ;  /* 0x000000ff02007988 */ /* 0x0003e40008000c07 */
.L_x_26:
[----:B------:R-:W-:Y:S05]  /*2540*/  BSYNC.RECONVERGENT B0 ;  /* 0x0000000000007941 */ /* 0x000fea0003800200 */
.L_x_23:
[----:B------:R-:W0:Y:S01]  /*2550*/  LDGDEPBAR ;  /* 0x00000000000079af */ /* 0x000e220000000000 */
[----:B------:R-:W-:Y:S01]  /*2560*/  VIADD R9, R3, 0x3 ;  /* 0x0000000303097836 */ /* 0x000fe20000000000 */
[----:B------:R-:W-:Y:S01]  /*2570*/  SHF.R.U32.HI R8, RZ, 0x5, R16 ;  /* 0x00000005ff087819 */ /* 0x000fe20000011610 */
[----:B------:R-:W-:-:S03]  /*2580*/  IMAD.SHL.U32 R3, R14, 0x4, RZ ;  /* 0x000000040e037824 */ /* 0x000fc600078e00ff */
[----:B------:R-:W-:Y:S02]  /*2590*/  SHF.R.S32.HI R10, RZ, 0x1f, R9 ;  /* 0x0000001fff0a7819 */ /* 0x000fe40000011409 */
[----:B------:R-:W-:Y:S02]  /*25a0*/  LOP3.LUT R3, R8, 0xc, R3, 0x48, !PT ;  /* 0x0000000c08037812 */ /* 0x000fe400078e4803 */
[----:B------:R-:W-:Y:S02]  /*25b0*/  LEA.HI R10, R10, R9, RZ, 0x2 ;  /* 0x000000090a0a7211 */ /* 0x000fe400078f10ff */
[----:B------:R-:W-:-:S03]  /*25c0*/  LOP3.LUT R16, R3, R16, RZ, 0x3c, !PT ;  /* 0x0000001003107212 */ /* 0x000fc600078e3cff */
[----:B------:R-:W-:Y:S02]  /*25d0*/  IMAD.SHL.U32 R10, R10, 0x80, RZ ;  /* 0x000000800a0a7824 */ /* 0x000fe400078e00ff */
[----:B------:R-:W-:-:S03]  /*25e0*/  IMAD R16, R17, 0x800, R16 ;  /* 0x0000080011107824 */ /* 0x000fc600078e0210 */
[----:B------:R-:W-:Y:S01]  /*25f0*/  LOP3.LUT R3, R10, 0xfffffe00, RZ, 0xc0, !PT ;  /* 0xfffffe000a037812 */ /* 0x000fe200078ec0ff */
[----:B------:R-:W-:-:S04]  /*2600*/  DEPBAR.LE SB0, 0x0 ;  /* 0x000080000000791a */ /* 0x000fc80000000000 */
[----:B------:R-:W-:Y:S01]  /*2610*/  BAR.SYNC.DEFER_BLOCKING 0x0 ;  /* 0x0000000000007b1d */ /* 0x000fe20000010000 */
[----:B------:R-:W-:-:S05]  /*2620*/  ISETP.GE.AND P0, PT, R0, R3, PT ;  /* 0x000000030000720c */ /* 0x000fca0003f06270 */
[----:B--23--:R1:W2:Y:S02]  /*2630*/  LDS.128 R4, [R2+UR7] ;  /* 0x0000000702047984 */ /* 0x00c2a40008000c00 */
[----:B------:R-:W-:Y:S01]  /*2640*/  BAR.SYNC.DEFER_BLOCKING 0x0 ;  /* 0x0000000000007b1d */ /* 0x000fe20000010000 */
[----:B-1----:R-:W-:-:S05]  /*2650*/  IMAD R2, R13, UR10, RZ ;  /* 0x0000000a0d027c24 */ /* 0x002fca000f8e02ff */
[----:B--2---:R1:W-:Y:S04]  /*2660*/  STS [R16+UR7], R4 ;  /* 0x0000000410007988 */ /* 0x0043e80008000807 */
[----:B------:R1:W-:Y:S04]  /*2670*/  STS [R16+UR7+0x200], R5 ;  /* 0x0002000510007988 */ /* 0x0003e80008000807 */
[----:B------:R1:W-:Y:S04]  /*2680*/  STS [R16+UR7+0x400], R6 ;  /* 0x0004000610007988 */ /* 0x0003e80008000807 */
[----:B------:R1:W-:Y:S01]  /*2690*/  STS [R16+UR7+0x600], R7 ;  /* 0x0006000710007988 */ /* 0x0003e20008000807 */
[----:B------:R-:W-:Y:S06]  /*26a0*/  BAR.SYNC.DEFER_BLOCKING 0x0 ;  /* 0x0000000000007b1d */ /* 0x000fec0000010000 */
[----:B------:R-:W-:Y:S05]  /*26b0*/  @P0 EXIT ;  /* 0x000000000000094d */ /* 0x000fea0003800000 */
[C---:B-1----:R-:W-:Y:S01]  /*26c0*/  VIADD R7, R0.reuse, 0x8 ;  /* 0x0000000800077836 */ /* 0x042fe20000000000 */
[--C-:B------:R-:W-:Y:S01]  /*26d0*/  SHF.R.U32.HI R3, RZ, 0x5, R14.reuse ;  /* 0x00000005ff037819 */ /* 0x100fe2000001160e */
[C---:B------:R-:W-:Y:S01]  /*26e0*/  VIADD R4, R0.reuse, 0x4 ;  /* 0x0000000400047836 */ /* 0x040fe20000000000 */
[----:B------:R-:W-:Y:S01]  /*26f0*/  SHF.R.U32.HI R14, RZ, 0x1, R14 ;  /* 0x00000001ff0e7819 */ /* 0x000fe2000001160e */
[----:B------:R-:W-:Y:S01]  /*2700*/  VIADD R10, R0, 0xc ;  /* 0x0000000c000a7836 */ /* 0x000fe20000000000 */
[--C-:B------:R-:W-:Y:S01]  /*2710*/  SHF.R.U32.HI R8, RZ, 0x9, R7.reuse ;  /* 0x00000009ff087819 */ /* 0x100fe20000011607 */
[----:B------:R-:W1:Y:S01]  /*2720*/  LDCU.64 UR10, c[0x0][0x3a0] ;  /* 0x00007400ff0a77ac */ /* 0x000e620008000a00 */
[----:B------:R-:W-:Y:S02]  /*2730*/  SHF.R.U32.HI R9, RZ, 0x5, R7 ;  /* 0x00000005ff097819 */ /* 0x000fe40000011607 */
[--C-:B------:R-:W-:Y:S01]  /*2740*/  SHF.R.U32.HI R5, RZ, 0x9, R4.reuse ;  /* 0x00000009ff057819 */ /* 0x100fe20000011604 */
[----:B------:R-:W-:Y:S01]  /*2750*/  USHF.L.U32 UR4, UR14, 0xe, URZ ;  /* 0x0000000e0e047899 */ /* 0x000fe200080006ff */
[----:B------:R-:W-:-:S02]  /*2760*/  SHF.R.U32.HI R6, RZ, 0x5, R4 ;  /* 0x00000005ff067819 */ /* 0x000fc40000011604 */
[--C-:B------:R-:W-:Y:S02]  /*2770*/  SHF.R.U32.HI R11, RZ, 0x9, R10.reuse ;  /* 0x00000009ff0b7819 */ /* 0x100fe4000001160a */
[----:B------:R-:W-:Y:S02]  /*2780*/  SHF.R.U32.HI R12, RZ, 0x5, R10 ;  /* 0x00000005ff0c7819 */ /* 0x000fe4000001160a */
[----:B------:R-:W-:Y:S02]  /*2790*/  LOP3.LUT R8, R8, 0xc, R9, 0x48, !PT ;  /* 0x0000000c08087812 */ /* 0x000fe400078e4809 */
[----:B------:R-:W-:Y:S02]  /*27a0*/  LOP3.LUT R5, R5, 0xc, R6, 0x48, !PT ;  /* 0x0000000c05057812 */ /* 0x000fe400078e4806 */
[----:B------:R-:W-:Y:S02]  /*27b0*/  LOP3.LUT R11, R11, 0xc, R12, 0x48, !PT ;  /* 0x0000000c0b0b7812 */ /* 0x000fe400078e480c */
[----:B------:R-:W-:-:S02]  /*27c0*/  LOP3.LUT R3, R3, 0xc, R14, 0x48, !PT ;  /* 0x0000000c03037812 */ /* 0x000fc400078e480e */
[--C-:B------:R-:W-:Y:S02]  /*27d0*/  LOP3.LUT R8, R8, 0x1f8, R7.reuse, 0x78, !PT ;  /* 0x000001f808087812 */ /* 0x100fe400078e7807 */
[----:B------:R-:W-:Y:S02]  /*27e0*/  LOP3.LUT R5, R5, 0x1f4, R4, 0x78, !PT ;  /* 0x000001f405057812 */ /* 0x000fe400078e7804 */
[----:B------:R-:W-:Y:S02]  /*27f0*/  LOP3.LUT R11, R11, 0x1fc, R10, 0x78, !PT ;  /* 0x000001fc0b0b7812 */ /* 0x000fe400078e780a */
[----:B------:R-:W-:Y:S02]  /*2800*/  LOP3.LUT R3, R3, 0x1f0, R0, 0xf8, !PT ;  /* 0x000001f003037812 */ /* 0x000fe400078ef800 */
[----:B------:R-:W-:Y:S02]  /*2810*/  LOP3.LUT R6, R8, 0x3e00, R7, 0xf8, !PT ;  /* 0x00003e0008067812 */ /* 0x000fe400078ef807 */
[----:B------:R-:W-:-:S02]  /*2820*/  LOP3.LUT R5, R5, 0x3e00, R4, 0xf8, !PT ;  /* 0x00003e0005057812 */ /* 0x000fc400078ef804 */
[----:B------:R-:W-:Y:S02]  /*2830*/  LOP3.LUT R7, R11, 0x3e00, R10, 0xf8, !PT ;  /* 0x00003e000b077812 */ /* 0x000fe400078ef80a */
[----:B------:R-:W-:Y:S01]  /*2840*/  LOP3.LUT R3, R3, 0x3e00, R0, 0xf8, !PT ;  /* 0x00003e0003037812 */ /* 0x000fe200078ef800 */
[----:B------:R-:W-:Y:S01]  /*2850*/  LDS R6, [R6+UR7] ;  /* 0x0000000706067984 */ /* 0x000fe20008000800 */
[----:B------:R-:W-:Y:S01]  /*2860*/  LOP3.LUT R0, R0, UR4, RZ, 0xfc, !PT ;  /* 0x0000000400007c12 */ /* 0x000fe2000f8efcff */
[----:B------:R-:W-:Y:S02]  /*2870*/  USHF.R.S32.HI UR4, URZ, 0x1f, UR4 ;  /* 0x0000001fff047899 */ /* 0x000fe40008011404 */
[----:B------:R2:W-:Y:S01]  /*2880*/  LDS R4, [R3+UR7] ;  /* 0x0000000703047984 */ /* 0x0005e20008000800 */
[--C-:B------:R-:W-:Y:S02]  /*2890*/  IADD3 R0, P0, P1, R15, R0, R2.reuse ;  /* 0x000000000f007210 */ /* 0x100fe4000791e002 */
[----:B------:R-:W-:Y:S01]  /*28a0*/  SHF.R.S32.HI R2, RZ, 0x1f, R2 ;  /* 0x0000001fff027819 */ /* 0x000fe20000011402 */
[----:B------:R-:W-:Y:S01]  /*28b0*/  LDS R5, [R5+UR7] ;  /* 0x0000000705057984 */ /* 0x000fe20008000800 */
[----:B------:R-:W-:-:S03]  /*28c0*/  SHF.R.S32.HI R15, RZ, 0x1f, R15 ;  /* 0x0000001fff0f7819 */ /* 0x000fc6000001140f */
[----:B------:R-:W3:Y:S01]  /*28d0*/  LDS R7, [R7+UR7] ;  /* 0x0000000707077984 */ /* 0x000ee20008000800 */
[----:B------:R-:W-:Y:S02]  /*28e0*/  IADD3.X R15, PT, PT, R15, UR4, R2, P0, P1 ;  /* 0x000000040f0f7c10 */ /* 0x000fe400087e2402 */
[----:B-1----:R-:W-:-:S04]  /*28f0*/  IADD3 R2, P0, PT, R0, UR10, RZ ;  /* 0x0000000a00027c10 */ /* 0x002fc8000ff1e0ff */
[----:B--2---:R-:W-:-:S05]  /*2900*/  IADD3.X R3, PT, PT, R15, UR11, RZ, P0, !PT ;  /* 0x0000000b0f037c10 */ /* 0x004fca00087fe4ff */
[----:B---3--:R-:W-:Y:S01]  /*2910*/  STG.E.128 desc[UR8][R2.64], R4 ;  /* 0x0000000402007986 */ /* 0x008fe2000c101d08 */
[----:B------:R-:W-:Y:S05]  /*2920*/  EXIT ;  /* 0x000000000000794d */ /* 0x000fea0003800000 */
.L_x_22:
[----:B------:R-:W1:Y:S01]  /*2930*/  LDCU UR4, c[0x0][0x38c] ;  /* 0x00007180ff0477ac */ /* 0x000e620008000800 */
[----:B------:R-:W-:Y:S01]  /*2940*/  IMAD.U32 R4, RZ, RZ, UR14 ;  /* 0x0000000eff047e24 */ /* 0x000fe2000f8e00ff */
[----:B------:R-:W2:Y:S01]  /*2950*/  S2UR UR6, SR_SWINHI ;  /* 0x00000000000679c3 */ /* 0x000ea20000002f00 */
[----:B------:R-:W-:Y:S01]  /*2960*/  IMAD R7, R9, 0x80, R20 ;  /* 0x0000008009077824 */ /* 0x000fe200078e0214 */
[----:B------:R-:W-:Y:S01]  /*2970*/  BSSY.RECONVERGENT B0, `(.L_x_27) ;  /* 0x0000055000007945 */ /* 0x000fe20003800200 */
[----:B------:R-:W-:Y:S02]  /*2980*/  IMAD R21, R4, 0x80, R5 ;  /* 0x0000008004157824 */ /* 0x000fe400078e0205 */
[----:B------:R-:W-:-:S03]  /*2990*/  VIADD R4, R7, UR7 ;  /* 0x0000000707047c36 */ /* 0x000fc60008000000 */
[----:B------:R-:W-:-:S04]  /*29a0*/  VIADDMNMX R11, R6, -R21, 0x80, PT ;  /* 0x00000080060b7446 */ /* 0x000fc80003800915 */
[----:B------:R-:W-:-:S04]  /*29b0*/  ISETP.GT.AND P0, PT, R11, R20, PT ;  /* 0x000000140b00720c */ /* 0x000fc80003f04270 */
[----:B-1----:R-:W-:Y:S01]  /*29c0*/  ISETP.GE.OR P0, PT, R2, UR4, !P0 ;  /* 0x0000000402007c0c */ /* 0x002fe2000c706670 */
[----:B------:R-:W-:Y:S01]  /*29d0*/  UMOV UR4, UR7 ;  /* 0x0000000700047c82 */ /* 0x000fe20008000000 */
[----:B--2---:R-:W-:Y:S01]  /*29e0*/  UMOV UR5, UR6 ;  /* 0x0000000600057c82 */ /* 0x004fe20008000000 */
[----:B------:R-:W-:-:S10]  /*29f0*/  VIADD R3, R7, UR4 ;  /* 0x0000000407037c36 */ /* 0x000fd40008000000 */
        /* <DEDUP_REMOVED lines=8> */
[----:B------:R-:W-:Y:S01]  /*2a80*/  @!PT LDS RZ, [RZ] ;  /* 0x00000000fffff984 */ /* 0x000fe20000000800 */
[----:B------:R-:W-:Y:S01]  /*2a90*/  @!PT LDS RZ, [RZ] ;  /* 0x00000000fffff984 */ /* 0x000fe20000000800 */
[----:B------:R-:W-:Y:S01]  /*2aa0*/  @!PT LDS RZ, [RZ] ;  /* 0x00000000fffff984 */ /* 0x000fe20000000800 */
[----:B------:R2:W-:Y:S01]  /*2ab0*/  LDGSTS.E.BYPASS.128 [R3], desc[UR8][R18.64] ;  /* 0x0000000012037fae */ /* 0x0005e2000b981808 */
[----:B------:R-:W-:Y:S05]  /*2ac0*/  BRA `(.L_x_30) ;  /* 0x0000000000fc7947 */ /* 0x000fea0003800000 */
.L_x_29:
[----:B------:R-:W-:Y:S01]  /*2ad0*/  IMAD.IADD R11, R11, 0x1, -R20 ;  /* 0x000000010b0b7824 */ /* 0x000fe200078e0a14 */
[----:B------:R-:W-:-:S04]  /*2ae0*/  CS2R R8, SRZ ;  /* 0x0000000000087805 */ /* 0x000fc8000001ff00 */
[C---:B------:R-:W-:Y:S02]  /*2af0*/  ISETP.GE.AND P3, PT, R11.reuse, 0x2, PT ;  /* 0x000000020b00780c */ /* 0x040fe40003f66270 */
[----:B------:R-:W-:-:S11]  /*2b00*/  ISETP.GE.AND P0, PT, R11, 0x1, PT ;  /* 0x000000010b00780c */ /* 0x000fd60003f06270 */
[----:B------:R-:W2:Y:S04]  /*2b10*/  @P3 LDG.E.U8.CONSTANT R23, desc[UR8][R18.64+0x1] ;  /* 0x0000010812173981 */ /* 0x000ea8000c1e9100 */
[----:B------:R-:W3:Y:S01]  /*2b20*/  @P0 LDG.E.U8.CONSTANT R8, desc[UR8][R18.64] ;  /* 0x0000000812080981 */ /* 0x000ee2000c1e9100 */
[C---:B------:R-:W-:Y:S02]  /*2b30*/  ISETP.GE.AND P4, PT, R11.reuse, 0x3, PT ;  /* 0x000000030b00780c */ /* 0x040fe40003f86270 */
[C---:B------:R-:W-:Y:S02]  /*2b40*/  ISETP.GE.AND P1, PT, R11.reuse, 0x6, PT ;  /* 0x000000060b00780c */ /* 0x040fe40003f26270 */
[C---:B------:R-:W-:Y:S02]  /*2b50*/  ISETP.GE.AND P2, PT, R11.reuse, 0x4, PT ;  /* 0x000000040b00780c */ /* 0x040fe40003f46270 */
[----:B------:R-:W-:-:S07]  /*2b60*/  ISETP.GE.AND P5, PT, R11, 0x5, PT ;  /* 0x000000050b00780c */ /* 0x000fce0003fa6270 */
[----:B------:R-:W4:Y:S01]  /*2b70*/  @P4 LDG.E.U8.CONSTANT R26, desc[UR8][R18.64+0x2] ;  /* 0x00000208121a4981 */ /* 0x000f22000c1e9100 */
[----:B------:R-:W-:-:S03]  /*2b80*/  ISETP.GE.AND P0, PT, R11, 0x7, PT ;  /* 0x000000070b00780c */ /* 0x000fc60003f06270 */
[----:B------:R-:W5:Y:S04]  /*2b90*/  @P1 LDG.E.U8.CONSTANT R22, desc[UR8][R18.64+0x5] ;  /* 0x0000050812161981 */ /* 0x000f68000c1e9100 */
[----:B------:R-:W5:Y:S04]  /*2ba0*/  @P2 LDG.E.U8.CONSTANT R10, desc[UR8][R18.64+0x3] ;  /* 0x00000308120a2981 */ /* 0x000f68000c1e9100 */
[----:B------:R-:W5:Y:S01]  /*2bb0*/  @P5 LDG.E.U8.CONSTANT R9, desc[UR8][R18.64+0x4] ;  /* 0x0000040812095981 */ /* 0x000f62000c1e9100 */
[----:B--2---:R-:W-:-:S05]  /*2bc0*/  @P3 IMAD.SHL.U32 R23, R23, 0x100, RZ ;  /* 0x0000010017173824 */ /* 0x004fca00078e00ff */
[----:B---3--:R-:W-:Y:S02]  /*2bd0*/  @P3 LOP3.LUT R8, R8, 0xff00, R23, 0xf8, !PT ;  /* 0x0000ff0008083812 */ /* 0x008fe400078ef817 */
[----:B------:R-:W2:Y:S01]  /*2be0*/  @P0 LDG.E.U8.CONSTANT R23, desc[UR8][R18.64+0x6] ;  /* 0x0000060812170981 */ /* 0x000ea2000c1e9100 */
[----:B------:R-:W-:Y:S01]  /*2bf0*/  ISETP.GE.AND P3, PT, R11, 0x8, PT ;  /* 0x000000080b00780c */ /* 0x000fe20003f66270 */
[----:B----4-:R-:W-:-:S12]  /*2c00*/  @P4 IMAD.U32 R27, R26, 0x10000, RZ ;  /* 0x000100001a1b4824 */ /* 0x010fd800078e00ff */
[----:B------:R-:W3:Y:S01]  /*2c10*/  @P3 LDG.E.U8.CONSTANT R26, desc[UR8][R18.64+0x7] ;  /* 0x00000708121a3981 */ /* 0x000ee2000c1e9100 */
[----:B------:R-:W-:Y:S02]  /*2c20*/  @P4 LOP3.LUT R8, R8, 0xff0000, R27, 0xf8, !PT ;  /* 0x00ff000008084812 */ /* 0x000fe400078ef81b */
[C---:B------:R-:W-:Y:S01]  /*2c30*/  ISETP.GE.AND P4, PT, R11.reuse, 0xa, PT ;  /* 0x0000000a0b00780c */ /* 0x040fe20003f86270 */
[----:B-----5:R-:W-:Y:S01]  /*2c40*/  @P1 IMAD.SHL.U32 R22, R22, 0x100, RZ ;  /* 0x0000010016161824 */ /* 0x020fe200078e00ff */
[----:B------:R-:W-:Y:S01]  /*2c50*/  ISETP.GE.AND P5, PT, R11, 0x9, PT ;  /* 0x000000090b00780c */ /* 0x000fe20003fa6270 */
[----:B------:R-:W-:-:S03]  /*2c60*/  @P2 IMAD.SHL.U32 R27, R10, 0x1000000, RZ ;  /* 0x010000000a1b2824 */ /* 0x000fc600078e00ff */
[----:B------:R-:W-:Y:S02]  /*2c70*/  @P1 LOP3.LUT R9, R9, 0xff00, R22, 0xf8, !PT ;  /* 0x0000ff0009091812 */ /* 0x000fe400078ef816 */
[----:B------:R-:W-:Y:S01]  /*2c80*/  ISETP.GE.AND P1, PT, R11, 0xb, PT ;  /* 0x0000000b0b00780c */ /* 0x000fe20003f26270 */
[----:B------:R-:W-:Y:S01]  /*2c90*/  IMAD.MOV.U32 R10, RZ, RZ, RZ ;  /* 0x000000ffff0a7224 */ /* 0x000fe200078e00ff */
[----:B------:R-:W-:-:S03]  /*2ca0*/  @P2 LOP3.LUT R8, R8, R27, RZ, 0xfc, !PT ;  /* 0x0000001b08082212 */ /* 0x000fc600078efcff */
[----:B------:R-:W4:Y:S04]  /*2cb0*/  @P4 LDG.E.U8.CONSTANT R27, desc[UR8][R18.64+0x9] ;  /* 0x00000908121b4981 */ /* 0x000f28000c1e9100 */
[----:B------:R-:W5:Y:S01]  /*2cc0*/  @P5 LDG.E.U8.CONSTANT R10, desc[UR8][R18.64+0x8] ;  /* 0x00000808120a5981 */ /* 0x000f62000c1e9100 */
[----:B--2---:R-:W-:-:S05]  /*2cd0*/  @P0 IMAD.U32 R22, R23, 0x10000, RZ ;  /* 0x0001000017160824 */ /* 0x004fca00078e00ff */
[----:B------:R-:W-:Y:S02]  /*2ce0*/  @P0 LOP3.LUT R9, R9, 0xff0000, R22, 0xf8, !PT ;  /* 0x00ff000009090812 */ /* 0x000fe400078ef816 */
[----:B------:R-:W2:Y:S01]  /*2cf0*/  @P1 LDG.E.U8.CONSTANT R22, desc[UR8][R18.64+0xa] ;  /* 0x00000a0812161981 */ /* 0x000ea2000c1e9100 */
[----:B---3--:R-:W-:-:S05]  /*2d00*/  @P3 IMAD.SHL.U32 R26, R26, 0x1000000, RZ ;  /* 0x010000001a1a3824 */ /* 0x008fca00078e00ff */
[----:B------:R-:W-:Y:S02]  /*2d10*/  @P3 LOP3.LUT R9, R9, R26, RZ, 0xfc, !PT ;  /* 0x0000001a09093212 */ /* 0x000fe400078efcff */
[C---:B------:R-:W-:Y:S02]  /*2d20*/  ISETP.GE.AND P3, PT, R11.reuse, 0xe, PT ;  /* 0x0000000e0b00780c */ /* 0x040fe40003f66270 */
[C---:B------:R-:W-:Y:S02]  /*2d30*/  ISETP.GE.AND P2, PT, R11.reuse, 0xd, PT ;  /* 0x0000000d0b00780c */ /* 0x040fe40003f46270 */
[C---:B------:R-:W-:Y:S02]  /*2d40*/  ISETP.GE.AND P5, PT, R11.reuse, 0xf, PT ;  /* 0x0000000f0b00780c */ /* 0x040fe40003fa6270 */
[C---:B------:R-:W-:Y:S02]  /*2d50*/  ISETP.GE.AND P0, PT, R11.reuse, 0xc, PT ;  /* 0x0000000c0b00780c */ /* 0x040fe40003f06270 */
[----:B------:R-:W-:Y:S01]  /*2d60*/  ISETP.GE.AND P6, PT, R11, 0x10, PT ;  /* 0x000000100b00780c */ /* 0x000fe20003fc6270 */
[----:B------:R-:W-:-:S02]  /*2d70*/  IMAD.MOV.U32 R11, RZ, RZ, RZ ;  /* 0x000000ffff0b7224 */ /* 0x000fc400078e00ff */
[----:B----4-:R-:W-:Y:S02]  /*2d80*/  @P4 IMAD.SHL.U32 R27, R27, 0x100, RZ ;  /* 0x000001001b1b4824 */ /* 0x010fe400078e00ff */
[----:B------:R-:W3:Y:S03]  /*2d90*/  @P3 LDG.E.U8.CONSTANT R26, desc[UR8][R18.64+0xd] ;  /* 0x00000d08121a3981 */ /* 0x000ee6000c1e9100 */
[----:B-----5:R-:W-:Y:S01]  /*2da0*/  @P4 LOP3.LUT R10, R10, 0xff00, R27, 0xf8, !PT ;  /* 0x0000ff000a0a4812 */ /* 0x020fe200078ef81b */
[----:B------:R-:W4:Y:S04]  /*2db0*/  @P2 LDG.E.U8.CONSTANT R11, desc[UR8][R18.64+0xc] ;  /* 0x00000c08120b2981 */ /* 0x000f28000c1e9100 */
[----:B------:R-:W5:Y:S04]  /*2dc0*/  @P5 LDG.E.U8.CONSTANT R27, desc[UR8][R18.64+0xe] ;  /* 0x00000e08121b5981 */ /* 0x000f68000c1e9100 */
[----:B------:R-:W5:Y:S01]  /*2dd0*/  @P6 LDG.E.U8.CONSTANT R28, desc[UR8][R18.64+0xf] ;  /* 0x00000f08121c6981 */ /* 0x000f62000c1e9100 */
[----:B--2---:R-:W-:-:S03]  /*2de0*/  @P1 IMAD.U32 R23, R22, 0x10000, RZ ;  /* 0x0001000016171824 */ /* 0x004fc600078e00ff */
[----:B------:R-:W2:Y:S02]  /*2df0*/  @P0 LDG.E.U8.CONSTANT R22, desc[UR8][R18.64+0xb] ;  /* 0x00000b0812160981 */ /* 0x000ea4000c1e9100 */
[----:B------:R-:W-:Y:S01]  /*2e00*/  @P1 LOP3.LUT R10, R10, 0xff0000, R23, 0xf8, !PT ;  /* 0x00ff00000a0a1812 */ /* 0x000fe200078ef817 */
[----:B---3--:R-:W-:-:S05]  /*2e10*/  @P3 IMAD.SHL.U32 R26, R26, 0x100, RZ ;  /* 0x000001001a1a3824 */ /* 0x008fca00078e00ff */
[----:B----4-:R-:W-:Y:S01]  /*2e20*/  @P3 LOP3.LUT R11, R11, 0xff00, R26, 0xf8, !PT ;  /* 0x0000ff000b0b3812 */ /* 0x010fe200078ef81a */
[----:B-----5:R-:W-:Y:S02]  /*2e30*/  @P5 IMAD.U32 R26, R27, 0x10000, RZ ;  /* 0x000100001b1a5824 */ /* 0x020fe400078e00ff */
[----:B------:R-:W-:-:S03]  /*2e40*/  @P6 IMAD.SHL.U32 R28, R28, 0x1000000, RZ ;  /* 0x010000001c1c6824 */ /* 0x000fc600078e00ff */
[----:B------:R-:W-:-:S04]  /*2e50*/  @P5 LOP3.LUT R11, R11, 0xff0000, R26, 0xf8, !PT ;  /* 0x00ff00000b0b5812 */ /* 0x000fc800078ef81a */
[----:B------:R-:W-:Y:S01]  /*2e60*/  @P6 LOP3.LUT R11, R11, R28, RZ, 0xfc, !PT ;  /* 0x0000001c0b0b6212 */ /* 0x000fe200078efcff */
[----:B--2---:R-:W-:-:S05]  /*2e70*/  @P0 IMAD.SHL.U32 R23, R22, 0x1000000, RZ ;  /* 0x0100000016170824 */ /* 0x004fca00078e00ff */
[----:B------:R-:W-:-:S05]  /*2e80*/  @P0 LOP3.LUT R10, R10, R23, RZ, 0xfc, !PT ;  /* 0x000000170a0a0212 */ /* 0x000fca00078efcff */
[----:B------:R3:W-:Y:S01]  /*2e90*/  STS.128 [R7+UR7], R8 ;  /* 0x0000000807007988 */ /* 0x0007e20008000c07 */
[----:B------:R-:W-:Y:S05]  /*2ea0*/  BRA `(.L_x_30) ;  /* 0x0000000000047947 */ /* 0x000fea0003800000 */
.L_x_28:
[----:B------:R1:W-:Y:S02]  /*2eb0*/  STS.128 [R7+UR7], RZ ;  /* 0x000000ff07007988 */ /* 0x0003e40008000c07 */
.L_x_30:
[----:B------:R-:W-:Y:S05]  /*2ec0*/  BSYNC.RECONVERGENT B0 ;  /* 0x0000000000007941 */ /* 0x000fea0003800200 */
.L_x_27:
[----:B------:R-:W0:Y:S01]  /*2ed0*/  LDGDEPBAR ;  /* 0x00000000000079af */ /* 0x000e220000000000 */
[----:B---3--:R-:W-:Y:S01]  /*2ee0*/  IMAD.SHL.U32 R8, R14, 0x4, RZ ;  /* 0x000000040e087824 */ /* 0x008fe200078e00ff */
[----:B------:R-:W-:Y:S01]  /*2ef0*/  SHF.R.U32.HI R9, RZ, 0x5, R16 ;  /* 0x00000005ff097819 */ /* 0x000fe20000011610 */
[----:B--2---:R-:W-:Y:S01]  /*2f00*/  IMAD.IADD R18, R6, 0x1, -R5 ;  /* 0x0000000106127824 */ /* 0x004fe200078e0a05 */
[--C-:B------:R-:W-:Y:S01]  /*2f10*/  SHF.R.U32.HI R10, RZ, 0x5, R14.reuse ;  /* 0x00000005ff0a7819 */ /* 0x100fe2000001160e */
[----:B------:R-:W-:Y:S01]  /*2f20*/  IMAD R13, R13, UR10, RZ ;  /* 0x0000000a0d0d7c24 */ /* 0x000fe2000f8e02ff */
[----:B------:R-:W-:Y:S01]  /*2f30*/  SHF.R.U32.HI R19, RZ, 0x1, R14 ;  /* 0x00000001ff137819 */ /* 0x000fe2000001160e */
[----:B------:R-:W-:Y:S01]  /*2f40*/  USHF.L.U32 UR5, UR14, 0xe, URZ ;  /* 0x0000000e0e057899 */ /* 0x000fe200080006ff */
[----:B------:R-:W-:Y:S01]  /*2f50*/  LOP3.LUT R11, R9, 0xc, R8, 0x48, !PT ;  /* 0x0000000c090b7812 */ /* 0x000fe200078e4808 */
[----:B------:R-:W-:Y:S01]  /*2f60*/  VIADD R8, R0, 0x4 ;  /* 0x0000000400087836 */ /* 0x000fe20000000000 */
[----:B------:R-:W-:Y:S01]  /*2f70*/  R2UR UR4, R18 ;  /* 0x00000000120472ca */ /* 0x000fe200000e0000 */
[----:B------:R-:W2:Y:S01]  /*2f80*/  LDCU UR15, c[0x0][0x38c] ;  /* 0x00007180ff0f77ac */ /* 0x000ea20008000800 */
[----:B------:R-:W-:Y:S01]  /*2f90*/  SHF.R.S32.HI R14, RZ, 0x1f, R15 ;  /* 0x0000001fff0e7819 */ /* 0x000fe2000001140f */
[----:B------:R-:W-:Y:S01]  /*2fa0*/  IMAD.U32 R22, RZ, RZ, UR5 ;  /* 0x00000005ff167e24 */ /* 0x000fe2000f8e00ff */
[----:B------:R-:W-:Y:S01]  /*2fb0*/  IADD3 R15, P0, P1, R15, R13, R0 ;  /* 0x0000000d0f0f7210 */ /* 0x000fe2000791e000 */
[----:B------:R-:W3:Y:S01]  /*2fc0*/  LDCU.64 UR16, c[0x0][0x3a0] ;  /* 0x00007400ff1077ac */ /* 0x000ee20008000a00 */
[----:B------:R-:W-:-:S02]  /*2fd0*/  SHF.R.S32.HI R13, RZ, 0x1f, R13 ;  /* 0x0000001fff0d7819 */ /* 0x000fc4000001140d */
[----:B------:R-:W-:Y:S01]  /*2fe0*/  LOP3.LUT R9, R10, 0xc, R19, 0x48, !PT ;  /* 0x0000000c0a097812 */ /* 0x000fe200078e4813 */
[C---:B------:R-:W-:Y:S01]  /*2ff0*/  VIADD R10, R0.reuse, 0x8 ;  /* 0x00000008000a7836 */ /* 0x040fe20000000000 */
[----:B------:R-:W-:Y:S01]  /*3000*/  LOP3.LUT R16, R11, R16, RZ, 0x3c, !PT ;  /* 0x000000100b107212 */ /* 0x000fe200078e3cff */
[----:B------:R-:W-:Y:S01]  /*3010*/  VIADD R11, R0, 0xc ;  /* 0x0000000c000b7836 */ /* 0x000fe20000000000 */
[----:B------:R-:W-:Y:S01]  /*3020*/  IADD3.X R14, PT, PT, R14, R13, RZ, P0, P1 ;  /* 0x0000000d0e0e7210 */ /* 0x000fe200007e24ff */
[----:B------:R-:W-:Y:S01]  /*3030*/  UIMAD UR4, UR14, -0x80, UR4 ;  /* 0xffffff800e0478a4 */ /* 0x000fe2000f8e0204 */
[----:B------:R-:W-:-:S04]  /*3040*/  DEPBAR.LE SB0, 0x0 ;  /* 0x000080000000791a */ /* 0x000fc80000000000 */
[----:B------:R-:W-:Y:S01]  /*3050*/  IMAD R13, R17, 0x800, R16 ;  /* 0x00000800110d7824 */ /* 0x000fe200078e0210 */
[C---:B------:R-:W-:Y:S01]  /*3060*/  LOP3.LUT R19, R9.reuse, 0x1f4, R8, 0x78, !PT ;  /* 0x000001f409137812 */ /* 0x040fe200078e7808 */
[----:B------:R-:W-:Y:S01]  /*3070*/  UIADD3 UR12, UPT, UPT, -UR11, URZ, URZ ;  /* 0x000000ff0b0c7290 */ /* 0x000fe2000fffe1ff */
[C---:B------:R-:W-:Y:S01]  /*3080*/  LOP3.LUT R18, R9.reuse, 0x1f8, R10, 0x78, !PT ;  /* 0x000001f809127812 */ /* 0x040fe200078e780a */
[----:B------:R-:W-:Y:S01]  /*3090*/  UIADD3 UR4, UPT, UPT, UR4, -0x80, URZ ;  /* 0xffffff8004047890 */ /* 0x000fe2000fffe0ff */
[C---:B------:R-:W-:Y:S01]  /*30a0*/  LOP3.LUT R16, R9.reuse, 0x1fc, R11, 0x78, !PT ;  /* 0x000001fc09107812 */ /* 0x040fe200078e780b */
[----:B------:R-:W-:Y:S01]  /*30b0*/  UMOV UR13, 0x1 ;  /* 0x00000001000d7882 */ /* 0x000fe20000000000 */
[----:B------:R-:W-:Y:S02]  /*30c0*/  LOP3.LUT R17, R9, 0x1f0, R0, 0xf8, !PT ;  /* 0x000001f009117812 */ /* 0x000fe400078ef800 */
[----:B------:R-:W-:Y:S02]  /*30d0*/  LOP3.LUT R19, R19, 0x3e00, R8, 0xf8, !PT ;  /* 0x00003e0013137812 */ /* 0x000fe400078ef808 */
[----:B------:R-:W-:-:S02]  /*30e0*/  LOP3.LUT R18, R18, 0x3e00, R10, 0xf8, !PT ;  /* 0x00003e0012127812 */ /* 0x000fc400078ef80a */
[----:B------:R-:W-:Y:S02]  /*30f0*/  LOP3.LUT R16, R16, 0x3e00, R11, 0xf8, !PT ;  /* 0x00003e0010107812 */ /* 0x000fe400078ef80b */
[----:B------:R-:W-:Y:S01]  /*3100*/  LOP3.LUT R17, R17, 0x3e00, R0, 0xf8, !PT ;  /* 0x00003e0011117812 */ /* 0x000fe200078ef800 */
[----:B--23--:R-:W-:Y:S06]  /*3110*/  BAR.SYNC.DEFER_BLOCKING 0x0 ;  /* 0x0000000000007b1d */ /* 0x00cfec0000010000 */
.L_x_37:
[----:B------:R-:W-:Y:S01]  /*3120*/  UISETP.LT.AND UP0, UPT, UR4, 0x80, UPT ;  /* 0x000000800400788c */ /* 0x000fe2000bf01270 */
[----:B------:R-:W-:Y:S01]  /*3130*/  BSSY.RECONVERGENT B0, `(.L_x_31) ;  /* 0x000005d000007945 */ /* 0x000fe20003800200 */
[----:B------:R-:W-:Y:S01]  /*3140*/  UIADD3 UR5, UPT, UPT, UR13, -0x1, URZ ;  /* 0xffffffff0d057890 */ /* 0x000fe2000fffe0ff */
[----:B------:R-:W-:Y:S01]  /*3150*/  VIADD R21, R21, 0x80 ;  /* 0x0000008015157836 */ /* 0x000fe20000000000 */
[----:B------:R-:W-:Y:S02]  /*3160*/  USEL UR7, UR4, 0x80, UP0 ;  /* 0x0000008004077887 */ /* 0x000fe40008000000 */
[----:B------:R-:W-:Y:S02]  /*3170*/  ULOP3.LUT UR5, UR5, 0x1, URZ, 0xc0, !UPT ;  /* 0x0000000105057892 */ /* 0x000fe4000f8ec0ff */
[----:B------:R-:W-:Y:S02]  /*3180*/  UIADD3 UR12, UPT, UPT, UR12, 0x1, URZ ;  /* 0x000000010c0c7890 */ /* 0x000fe4000fffe0ff */
[----:B------:R-:W-:Y:S01]  /*3190*/  ISETP.LT.AND P0, PT, R20, UR7, PT ;  /* 0x0000000714007c0c */ /* 0x000fe2000bf01270 */
[----:B------:R-:W-:-:S02]  /*31a0*/  ULOP3.LUT UR6, UR5, 0x1, URZ, 0x3c, !UPT ;  /* 0x0000000105067892 */ /* 0x000fc4000f8e3cff */
[----:B------:R-:W-:Y:S01]  /*31b0*/  UISETP.NE.AND UP0, UPT, UR12, -0x1, UPT ;  /* 0xffffffff0c00788c */ /* 0x000fe2000bf05270 */
[----:B------:R-:W-:-:S13]  /*31c0*/  ISETP.GE.OR P0, PT, R2, UR15, !P0 ;  /* 0x0000000f02007c0c */ /* 0x000fda000c706670 */
[----:B--23--:R-:W-:Y:S05]  /*31d0*/  @P0 BRA `(.L_x_32) ;  /* 0x00000004003c0947 */ /* 0x00cfea0003800000 */
[----:B------:R-:W-:Y:S01]  /*31e0*/  IADD3 R26, P1, P2, R24, R21, R20 ;  /* 0x00000015181a7210 */ /* 0x000fe20007a3e014 */
[----:B------:R-:W-:Y:S01]  /*31f0*/  VIADD R8, R20, 0x10 ;  /* 0x0000001014087836 */ /* 0x000fe20000000000 */
[----:B------:R-:W-:Y:S02]  /*3200*/  SHF.R.S32.HI R9, RZ, 0x1f, R21 ;  /* 0x0000001fff097819 */ /* 0x000fe40000011415 */
[----:B------:R-:W-:Y:S02]  /*3210*/  LOP3.LUT P0, RZ, R26, 0xf, RZ, 0xc0, !PT ;  /* 0x0000000f1aff7812 */ /* 0x000fe4000780c0ff */
[----:B------:R-:W-:Y:S02]  /*3220*/  IADD3.X R27, PT, PT, R12, R9, RZ, P1, P2 ;  /* 0x000000090c1b7210 */ /* 0x000fe40000fe44ff */
[----:B------:R-:W-:-:S13]  /*3230*/  ISETP.GT.OR P0, PT, R8, UR7, P0 ;  /* 0x0000000708007c0c */ /* 0x000fda0008704670 */
[----:B------:R-:W-:Y:S05]  /*3240*/  @P0 BRA `(.L_x_33) ;  /* 0x00000000001c0947 */ /* 0x000fea0003800000 */
[----:B------:R-:W-:-:S04]  /*3250*/  IMAD.U32 R8, RZ, RZ, UR6 ;  /* 0x00000006ff087e24 */ /* 0x000fc8000f8e00ff */
[----:B------:R-:W-:-:S05]  /*3260*/  IMAD R9, R8, 0x4000, R3 ;  /* 0x0000400008097824 */ /* 0x000fca00078e0203 */
[----:B------:R-:W-:Y:S01]  /*3270*/  @!PT LDS RZ, [RZ] ;  /* 0x00000000fffff984 */ /* 0x000fe20000000800 */
[----:B------:R-:W-:Y:S01]  /*3280*/  @!PT LDS RZ, [RZ] ;  /* 0x00000000fffff984 */ /* 0x000fe20000000800 */
[----:B------:R-:W-:Y:S01]  /*3290*/  @!PT LDS RZ, [RZ] ;  /* 0x00000000fffff984 */ /* 0x000fe20000000800 */
[----:B------:R4:W-:Y:S01]  /*32a0*/  LDGSTS.E.BYPASS.128 [R9], desc[UR8][R26.64] ;  /* 0x000000001a097fae */ /* 0x0009e2000b981808 */
[----:B------:R-:W-:Y:S05]  /*32b0*/  BRA `(.L_x_34) ;  /* 0x0000000400107947 */ /* 0x000fea0003800000 */
.L_x_33:
[----:B------:R-:W-:Y:S01]  /*32c0*/  IADD3 R23, PT, PT, -R20, UR7, RZ ;  /* 0x0000000714177c10 */ /* 0x000fe2000fffe1ff */
[----:B------:R-:W-:-:S03]  /*32d0*/  IMAD.MOV.U32 R8, RZ, RZ, RZ ;  /* 0x000000ffff087224 */ /* 0x000fc600078e00ff */
[C---:B------:R-:W-:Y:S02]  /*32e0*/  ISETP.GE.AND P1, PT, R23.reuse, 0x2, PT ;  /* 0x000000021700780c */ /* 0x040fe40003f26270 */
[C---:B------:R-:W-:Y:S02]  /*32f0*/  ISETP.GE.AND P0, PT, R23.reuse, 0x1, PT ;  /* 0x000000011700780c */ /* 0x040fe40003f06270 */
[C---:B------:R-:W-:Y:S02]  /*3300*/  ISETP.GE.AND P2, PT, R23.reuse, 0x3, PT ;  /* 0x000000031700780c */ /* 0x040fe40003f46270 */
[----:B------:R-:W-:-:S07]  /*3310*/  ISETP.GE.AND P3, PT, R23, 0x4, PT ;  /* 0x000000041700780c */ /* 0x000fce0003f66270 */
[----:B------:R-:W2:Y:S04]  /*3320*/  @P1 LDG.E.U8.CONSTANT R9, desc[UR8][R26.64+0x1] ;  /* 0x000001081a091981 */ /* 0x000ea8000c1e9100 */
[----:B------:R-:W3:Y:S04]  /*3330*/  @P0 LDG.E.U8.CONSTANT R8, desc[UR8][R26.64] ;  /* 0x000000081a080981 */ /* 0x000ee8000c1e9100 */
[----:B------:R-:W4:Y:S04]  /*3340*/  @P2 LDG.E.U8.CONSTANT R10, desc[UR8][R26.64+0x2] ;  /* 0x000002081a0a2981 */ /* 0x000f28000c1e9100 */
[----:B------:R-:W5:Y:S01]  /*3350*/  @P3 LDG.E.U8.CONSTANT R11, desc[UR8][R26.64+0x3] ;  /* 0x000003081a0b3981 */ /* 0x000f62000c1e9100 */
[----:B------:R-:W-:Y:S01]  /*3360*/  ISETP.GE.AND P0, PT, R23, 0x5, PT ;  /* 0x000000051700780c */ /* 0x000fe20003f06270 */
[----:B--2---:R-:W-:-:S05]  /*3370*/  @P1 IMAD.SHL.U32 R9, R9, 0x100, RZ ;  /* 0x0000010009091824 */ /* 0x004fca00078e00ff */
[----:B---3--:R-:W-:Y:S02]  /*3380*/  @P1 LOP3.LUT R8, R8, 0xff00, R9, 0xf8, !PT ;  /* 0x0000ff0008081812 */ /* 0x008fe400078ef809 */
[----:B------:R-:W-:Y:S01]  /*3390*/  ISETP.GE.AND P1, PT, R23, 0x6, PT ;  /* 0x000000061700780c */ /* 0x000fe20003f26270 */
[----:B----4-:R-:W-:Y:S02]  /*33a0*/  @P2 IMAD.U32 R9, R10, 0x10000, RZ ;  /* 0x000100000a092824 */ /* 0x010fe400078e00ff */
[----:B-----5:R-:W-:-:S03]  /*33b0*/  @P3 IMAD.SHL.U32 R11, R11, 0x1000000, RZ ;  /* 0x010000000b0b3824 */ /* 0x020fc600078e00ff */
[----:B------:R-:W-:Y:S01]  /*33c0*/  @P2 LOP3.LUT R8, R8, 0xff0000, R9, 0xf8, !PT ;  /* 0x00ff000008082812 */ /* 0x000fe200078ef809 */
[----:B------:R-:W-:Y:S01]  /*33d0*/  IMAD.MOV.U32 R9, RZ, RZ, RZ ;  /* 0x000000ffff097224 */ /* 0x000fe200078e00ff */
[C---:B------:R-:W-:Y:S02]  /*33e0*/  ISETP.GE.AND P2, PT, R23.reuse, 0x7, PT ;  /* 0x000000071700780c */ /* 0x040fe40003f46270 */
[----:B------:R-:W-:Y:S02]  /*33f0*/  @P3 LOP3.LUT R8, R8, R11, RZ, 0xfc, !PT ;  /* 0x0000000b08083212 */ /* 0x000fe400078efcff */
[C---:B------:R-:W-:Y:S01]  /*3400*/  ISETP.GE.AND P3, PT, R23.reuse, 0x8, PT ;  /* 0x000000081700780c */ /* 0x040fe20003f66270 */
        /* <DEDUP_REMOVED lines=10> */
[----:B------:R-:W-:-:S04]  /*34b0*/  @P2 LOP3.LUT R9, R9, 0xff0000, R28, 0xf8, !PT ;  /* 0x00ff000009092812 */ /* 0x000fc800078ef81c */
[----:B------:R-:W-:Y:S01]  /*34c0*/  @P3 LOP3.LUT R9, R9, R10, RZ, 0xfc, !PT ;  /* 0x0000000a09093212 */ /* 0x000fe200078efcff */
[----:B------:R-:W-:Y:S02]  /*34d0*/  IMAD.MOV.U32 R10, RZ, RZ, RZ ;  /* 0x000000ffff0a7224 */ /* 0x000fe400078e00ff */
[----:B------:R-:W2:Y:S04]  /*34e0*/  @P1 LDG.E.U8.CONSTANT R11, desc[UR8][R26.64+0x9] ;  /* 0x000009081a0b1981 */ /* 0x000ea8000c1e9100 */
[----:B------:R-:W3:Y:S01]  /*34f0*/  @P0 LDG.E.U8.CONSTANT R10, desc[UR8][R26.64+0x8] ;  /* 0x000008081a0a0981 */ /* 0x000ee2000c1e9100 */
[----:B------:R-:W-:Y:S01]  /*3500*/  ISETP.GE.AND P0, PT, R23, 0xb, PT ;  /* 0x0000000b1700780c */ /* 0x000fe20003f06270 */
[----:B--2---:R-:W-:-:S05]  /*3510*/  @P1 IMAD.SHL.U32 R11, R11, 0x100, RZ ;  /* 0x000001000b0b1824 */ /* 0x004fca00078e00ff */
[----:B---3--:R-:W-:-:S07]  /*3520*/  @P1 LOP3.LUT R10, R10, 0xff00, R11, 0xf8, !PT ;  /* 0x0000ff000a0a1812 */ /* 0x008fce00078ef80b */
[----:B------:R-:W2:Y:S02]  /*3530*/  @P0 LDG.E.U8.CONSTANT R11, desc[UR8][R26.64+0xa] ;  /* 0x00000a081a0b0981 */ /* 0x000ea4000c1e9100 */
[----:B--2---:R-:W-:-:S05]  /*3540*/  @P0 IMAD.U32 R11, R11, 0x10000, RZ ;  /* 0x000100000b0b0824 */ /* 0x004fca00078e00ff */
[----:B------:R-:W-:Y:S02]  /*3550*/  @P0 LOP3.LUT R10, R10, 0xff0000, R11, 0xf8, !PT ;  /* 0x00ff00000a0a0812 */ /* 0x000fe400078ef80b */
[----:B------:R-:W-:-:S13]  /*3560*/  ISETP.GE.AND P0, PT, R23, 0xc, PT ;  /* 0x0000000c1700780c */ /* 0x000fda0003f06270 */
[----:B------:R-:W2:Y:S01]  /*3570*/  @P0 LDG.E.U8.CONSTANT R11, desc[UR8][R26.64+0xb] ;  /* 0x00000b081a0b0981 */ /* 0x000ea2000c1e9100 */
[----:B------:R-:W-:-:S13]  /*3580*/  ISETP.GE.AND P1, PT, R23, 0xe, PT ;  /* 0x0000000e1700780c */ /* 0x000fda0003f26270 */
[----:B------:R-:W3:Y:S01]  /*3590*/  @P1 LDG.E.U8.CONSTANT R28, desc[UR8][R26.64+0xd] ;  /* 0x00000d081a1c1981 */ /* 0x000ee2000c1e9100 */
[----:B--2---:R-:W-:-:S05]  /*35a0*/  @P0 IMAD.SHL.U32 R11, R11, 0x1000000, RZ ;  /* 0x010000000b0b0824 */ /* 0x004fca00078e00ff */
[----:B------:R-:W-:Y:S01]  /*35b0*/  @P0 LOP3.LUT R10, R10, R11, RZ, 0xfc, !PT ;  /* 0x0000000b0a0a0212 */ /* 0x000fe200078efcff */
[----:B------:R-:W-:Y:S01]  /*35c0*/  IMAD.MOV.U32 R11, RZ, RZ, RZ ;  /* 0x000000ffff0b7224 */ /* 0x000fe200078e00ff */
[----:B------:R-:W-:-:S13]  /*35d0*/  ISETP.GE.AND P0, PT, R23, 0xd, PT ;  /* 0x0000000d1700780c */ /* 0x000fda0003f06270 */
[----:B------:R-:W2:Y:S01]  /*35e0*/  @P0 LDG.E.U8.CONSTANT R11, desc[UR8][R26.64+0xc] ;  /* 0x00000c081a0b0981 */ /* 0x000ea2000c1e9100 */
[----:B---3--:R-:W-:Y:S01]  /*35f0*/  @P1 IMAD.SHL.U32 R28, R28, 0x100, RZ ;  /* 0x000001001c1c1824 */ /* 0x008fe200078e00ff */
[----:B------:R-:W-:-:S04]  /*3600*/  ISETP.GE.AND P0, PT, R23, 0xf, PT ;  /* 0x0000000f1700780c */ /* 0x000fc80003f06270 */
[----:B--2---:R-:W-:Y:S02]  /*3610*/  @P1 LOP3.LUT R11, R11, 0xff00, R28, 0xf8, !PT ;  /* 0x0000ff000b0b1812 */ /* 0x004fe400078ef81c */
[----:B------:R-:W-:-:S07]  /*3620*/  ISETP.GE.AND P1, PT, R23, 0x10, PT ;  /* 0x000000101700780c */ /* 0x000fce0003f26270 */
[----:B------:R-:W2:Y:S06]  /*3630*/  @P0 LDG.E.U8.CONSTANT R23, desc[UR8][R26.64+0xe] ;  /* 0x00000e081a170981 */ /* 0x000eac000c1e9100 */
[----:B------:R-:W3:Y:S01]  /*3640*/  @P1 LDG.E.U8.CONSTANT R29, desc[UR8][R26.64+0xf] ;  /* 0x00000f081a1d1981 */ /* 0x000ee2000c1e9100 */
[----:B--2---:R-:W-:Y:S02]  /*3650*/  @P0 IMAD.U32 R28, R23, 0x10000, RZ ;  /* 0x00010000171c0824 */ /* 0x004fe400078e00ff */
[----:B------:R-:W-:-:S03]  /*3660*/  IMAD.U32 R23, RZ, RZ, UR6 ;  /* 0x00000006ff177e24 */ /* 0x000fc6000f8e00ff */
[----:B------:R-:W-:Y:S01]  /*3670*/  @P0 LOP3.LUT R11, R11, 0xff0000, R28, 0xf8, !PT ;  /* 0x00ff00000b0b0812 */ /* 0x000fe200078ef81c */
[----:B------:R-:W-:Y:S02]  /*3680*/  IMAD R23, R23, 0x4000, R4 ;  /* 0x0000400017177824 */ /* 0x000fe400078e0204 */
[----:B---3--:R-:W-:-:S05]  /*3690*/  @P1 IMAD.SHL.U32 R28, R29, 0x1000000, RZ ;  /* 0x010000001d1c1824 */ /* 0x008fca00078e00ff */
[----:B------:R-:W-:-:S05]  /*36a0*/  @P1 LOP3.LUT R11, R11, R28, RZ, 0xfc, !PT ;  /* 0x0000001c0b0b1212 */ /* 0x000fca00078efcff */
[----:B------:R3:W-:Y:S01]  /*36b0*/  STS.128 [R23], R8 ;  /* 0x0000000817007388 */ /* 0x0007e20000000c00 */
[----:B------:R-:W-:Y:S05]  /*36c0*/  BRA `(.L_x_34) ;  /* 0x00000000000c7947 */ /* 0x000fea0003800000 */
.L_x_32:
[----:B------:R-:W-:-:S04]  /*36d0*/  IMAD.U32 R9, RZ, RZ, UR6 ;  /* 0x00000006ff097e24 */ /* 0x000fc8000f8e00ff */
[----:B------:R-:W-:-:S05]  /*36e0*/  IMAD R8, R9, 0x4000, R4 ;  /* 0x0000400009087824 */ /* 0x000fca00078e0204 */
[----:B------:R2:W-:Y:S02]  /*36f0*/  STS.128 [R8], RZ ;  /* 0x000000ff08007388 */ /* 0x0005e40000000c00 */
.L_x_34:
[----:B------:R-:W-:Y:S05]  /*3700*/  BSYNC.RECONVERGENT B0 ;  /* 0x0000000000007941 */ /* 0x000fea0003800200 */
.L_x_31:
[----:B------:R-:W5:Y:S01]  /*3710*/  S2UR UR7, SR_CgaCtaId ;  /* 0x00000000000779c3 */ /* 0x000f620000008800 */
[----:B------:R-:W-:Y:S01]  /*3720*/  UMOV UR6, 0x400 ;  /* 0x0000040000067882 */ /* 0x000fe20000000000 */
[----:B---3--:R-:W-:Y:S01]  /*3730*/  IMAD.MOV.U32 R23, RZ, RZ, 0x80 ;  /* 0x00000080ff177424 */ /* 0x008fe200078e00ff */
[----:B------:R-:W0:Y:S01]  /*3740*/  LDGDEPBAR ;  /* 0x00000000000079af */ /* 0x000e220000000000 */
[----:B----4-:R-:W-:Y:S01]  /*3750*/  IMAD.U32 R26, RZ, RZ, UR4 ;  /* 0x00000004ff1a7e24 */ /* 0x010fe2000f8e00ff */
[----:B------:R-:W-:Y:S04]  /*3760*/  BSSY.RECONVERGENT B0, `(.L_x_35) ;  /* 0x000001a000007945 */ /* 0x000fe80003800200 */
[----:B------:R-:W-:-:S05]  /*3770*/  VIADDMNMX R23, R23, R26, 0x80, PT ;  /* 0x0000008017177446 */ /* 0x000fca000380011a */
[----:B------:R-:W-:-:S05]  /*3780*/  VIADD R23, R23, 0x3 ;  /* 0x0000000317177836 */ /* 0x000fca0000000000 */
[----:B------:R-:W-:-:S04]  /*3790*/  SHF.R.S32.HI R26, RZ, 0x1f, R23 ;  /* 0x0000001fff1a7819 */ /* 0x000fc80000011417 */
[----:B------:R-:W-:Y:S01]  /*37a0*/  LEA.HI R26, R26, R23, RZ, 0x2 ;  /* 0x000000171a1a7211 */ /* 0x000fe200078f10ff */
[----:B-----5:R-:W-:-:S04]  /*37b0*/  ULEA UR6, UR7, UR6, 0x18 ;  /* 0x0000000607067291 */ /* 0x020fc8000f8ec0ff */
[----:B------:R-:W-:Y:S01]  /*37c0*/  ULEA UR5, UR5, UR6, 0xe ;  /* 0x0000000605057291 */ /* 0x000fe2000f8e70ff */
[----:B------:R-:W-:-:S05]  /*37d0*/  IMAD.SHL.U32 R26, R26, 0x80, RZ ;  /* 0x000000801a1a7824 */ /* 0x000fca00078e00ff */
[----:B------:R-:W-:-:S03]  /*37e0*/  LOP3.LUT R23, R26, 0xfffffe00, RZ, 0xc0, !PT ;  /* 0xfffffe001a177812 */ /* 0x000fc600078ec0ff */
[----:B--2---:R-:W2:Y:S01]  /*37f0*/  LDS.128 R8, [R7+UR5] ;  /* 0x0000000507087984 */ /* 0x004ea20008000c00 */
[----:B------:R-:W-:Y:S01]  /*3800*/  BAR.SYNC.DEFER_BLOCKING 0x0 ;  /* 0x0000000000007b1d */ /* 0x000fe20000010000 */
[----:B------:R-:W-:-:S05]  /*3810*/  ISETP.GE.AND P0, PT, R0, R23, PT ;  /* 0x000000170000720c */ /* 0x000fca0003f06270 */
[----:B--2---:R2:W-:Y:S04]  /*3820*/  STS [R13+UR5], R8 ;  /* 0x000000080d007988 */ /* 0x0045e80008000805 */
[----:B------:R2:W-:Y:S04]  /*3830*/  STS [R13+UR5+0x200], R9 ;  /* 0x000200090d007988 */ /* 0x0005e80008000805 */
[----:B------:R2:W-:Y:S04]  /*3840*/  STS [R13+UR5+0x400], R10 ;  /* 0x0004000a0d007988 */ /* 0x0005e80008000805 */
[----:B------:R2:W-:Y:S01]  /*3850*/  STS [R13+UR5+0x600], R11 ;  /* 0x0006000b0d007988 */ /* 0x0005e20008000805 */
[----:B------:R-:W-:Y:S06]  /*3860*/  BAR.SYNC.DEFER_BLOCKING 0x0 ;  /* 0x0000000000007b1d */ /* 0x000fec0000010000 */
[----:B------:R-:W-:Y:S05]  /*3870*/  @P0 BRA `(.L_x_36) ;  /* 0x0000000000200947 */ /* 0x000fea0003800000 */
[----:B--2---:R-:W-:Y:S01]  /*3880*/  LDS R8, [R17+UR5] ;  /* 0x0000000511087984 */ /* 0x004fe20008000800 */
[--C-:B------:R-:W-:Y:S02]  /*3890*/  SHF.R.S32.HI R23, RZ, 0x1f, R22.reuse ;  /* 0x0000001fff177819 */ /* 0x100fe40000011416 */
[----:B------:R-:W-:Y:S01]  /*38a0*/  IADD3 R26, P0, P1, R15, UR16, R22 ;  /* 0x000000100f1a7c10 */ /* 0x000fe2000f91e016 */
[----:B------:R-:W-:Y:S03]  /*38b0*/  LDS R9, [R19+UR5] ;  /* 0x0000000513097984 */ /* 0x000fe60008000800 */
[----:B------:R-:W-:Y:S01]  /*38c0*/  IADD3.X R27, PT, PT, R14, UR17, R23, P0, P1 ;  /* 0x000000110e1b7c10 */ /* 0x000fe200087e2417 */
[----:B------:R-:W-:Y:S04]  /*38d0*/  LDS R10, [R18+UR5] ;  /* 0x00000005120a7984 */ /* 0x000fe80008000800 */
[----:B------:R-:W2:Y:S04]  /*38e0*/  LDS R11, [R16+UR5] ;  /* 0x00000005100b7984 */ /* 0x000ea80008000800 */
[----:B--2---:R3:W-:Y:S02]  /*38f0*/  STG.E.128 desc[UR8][R26.64], R8 ;  /* 0x000000081a007986 */ /* 0x0047e4000c101d08 */
.L_x_36:
[----:B------:R-:W-:Y:S05]  /*3900*/  BSYNC.RECONVERGENT B0 ;  /* 0x0000000000007941 */ /* 0x000fea0003800200 */
.L_x_35:
[----:B------:R-:W-:-:S04]  /*3910*/  DEPBAR.LE SB0, 0x0 ;  /* 0x000080000000791a */ /* 0x000fc80000000000 */
[----:B------:R-:W-:Y:S01]  /*3920*/  VIADD R22, R22, 0x4000 ;  /* 0x0000400016167836 */ /* 0x000fe20000000000 */
[----:B------:R-:W-:Y:S02]  /*3930*/  UIADD3 UR4, UPT, UPT, UR4, -0x80, URZ ;  /* 0xffffff8004047890 */ /* 0x000fe4000fffe0ff */
[----:B------:R-:W-:Y:S01]  /*3940*/  UIADD3 UR13, UPT, UPT, UR13, 0x1, URZ ;  /* 0x000000010d0d7890 */ /* 0x000fe2000fffe0ff */
[----:B------:R-:W-:Y:S06]  /*3950*/  BAR.SYNC.DEFER_BLOCKING 0x0 ;  /* 0x0000000000007b1d */ /* 0x000fec0000010000 */
[----:B------:R-:W-:Y:S05]  /*3960*/  BRA.U UP0, `(.L_x_37) ;  /* 0xfffffff500ec7547 */ /* 0x000fea000b83ffff */
[----:B------:R-:W4:Y:S01]  /*3970*/  S2UR UR10, SR_CgaCtaId ;  /* 0x00000000000a79c3 */ /* 0x000f220000008800 */
[----:B------:R-:W-:Y:S01]  /*3980*/  UIADD3 UR5, UPT, UPT, UR11, -0x1, URZ ;  /* 0xffffffff0b057890 */ /* 0x000fe2000fffe0ff */
[----:B------:R-:W-:-:S03]  /*3990*/  UMOV UR7, 0x400 ;  /* 0x0000040000077882 */ /* 0x000fc60000000000 */
[----:B------:R-:W-:Y:S02]  /*39a0*/  USHF.L.U32 UR6, UR5, 0xe, URZ ;  /* 0x0000000e05067899 */ /* 0x000fe400080006ff */
[----:B------:R-:W-:Y:S02]  /*39b0*/  UIADD3 UR5, UPT, UPT, UR5, UR14, URZ ;  /* 0x0000000e05057290 */ /* 0x000fe4000fffe0ff */
[----:B------:R-:W-:-:S04]  /*39c0*/  ULOP3.LUT UR6, UR6, 0x4000, URZ, 0xc0, !UPT ;  /* 0x0000400006067892 */ /* 0x000fc8000f8ec0ff */
[----:B------:R-:W-:-:S04]  /*39d0*/  IMAD.U32 R2, RZ, RZ, UR5 ;  /* 0x00000005ff027e24 */ /* 0x000fc8000f8e00ff */
[----:B------:R-:W-:-:S05]  /*39e0*/  IMAD R5, R2, 0x80, R5 ;  /* 0x0000008002057824 */ /* 0x000fca00078e0205 */
[----:B------:R-:W-:Y:S01]  /*39f0*/  VIADDMNMX R5, R6, -R5, 0x80, PT ;  /* 0x0000008006057446 */ /* 0x000fe20003800905 */
[----:B----4-:R-:W-:-:S04]  /*3a00*/  ULEA UR7, UR10, UR7, 0x18 ;  /* 0x000000070a077291 */ /* 0x010fc8000f8ec0ff */
[----:B------:R-:W-:Y:S01]  /*3a10*/  VIADD R5, R5, 0x3 ;  /* 0x0000000305057836 */ /* 0x000fe20000000000 */
[----:B------:R-:W-:-:S04]  /*3a20*/  UIADD3 UR6, UPT, UPT, UR6, UR7, URZ ;  /* 0x0000000706067290 */ /* 0x000fc8000fffe0ff */
[----:B------:R-:W-:-:S04]  /*3a30*/  SHF.R.S32.HI R2, RZ, 0x1f, R5 ;  /* 0x0000001fff027819 */ /* 0x000fc80000011405 */
[----:B------:R-:W-:Y:S01]  /*3a40*/  LEA.HI R2, R2, R5, RZ, 0x2 ;  /* 0x0000000502027211 */ /* 0x000fe200078f10ff */
[----:B--23--:R-:W2:Y:S01]  /*3a50*/  LDS.128 R8, [R7+UR6] ;  /* 0x0000000607087984 */ /* 0x00cea20008000c00 */
[----:B------:R-:W-:Y:S03]  /*3a60*/  BAR.SYNC.DEFER_BLOCKING 0x0 ;  /* 0x0000000000007b1d */ /* 0x000fe60000010000 */
[----:B------:R-:W-:-:S05]  /*3a70*/  IMAD.SHL.U32 R2, R2, 0x80, RZ ;  /* 0x0000008002027824 */ /* 0x000fca00078e00ff */
[----:B------:R-:W-:-:S04]  /*3a80*/  LOP3.LUT R3, R2, 0xfffffe00, RZ, 0xc0, !PT ;  /* 0xfffffe0002037812 */ /* 0x000fc800078ec0ff */
[----:B------:R-:W-:Y:S01]  /*3a90*/  ISETP.GE.AND P0, PT, R0, R3, PT ;  /* 0x000000030000720c */ /* 0x000fe20003f06270 */
[----:B--2---:R2:W-:Y:S04]  /*3aa0*/  STS [R13+UR6], R8 ;  /* 0x000000080d007988 */ /* 0x0045e80008000806 */
[----:B------:R2:W-:Y:S04]  /*3ab0*/  STS [R13+UR6+0x200], R9 ;  /* 0x000200090d007988 */ /* 0x0005e80008000806 */
[----:B------:R2:W-:Y:S04]  /*3ac0*/  STS [R13+UR6+0x400], R10 ;  /* 0x0004000a0d007988 */ /* 0x0005e80008000806 */
[----:B------:R2:W-:Y:S01]  /*3ad0*/  STS [R13+UR6+0x600], R11 ;  /* 0x0006000b0d007988 */ /* 0x0005e20008000806 */
[----:B------:R-:W-:Y:S06]  /*3ae0*/  BAR.SYNC.DEFER_BLOCKING 0x0 ;  /* 0x0000000000007b1d */ /* 0x000fec0000010000 */
[----:B------:R-:W-:Y:S05]  /*3af0*/  @P0 EXIT ;  /* 0x000000000000094d */ /* 0x000fea0003800000 */
[----:B------:R-:W-:Y:S01]  /*3b00*/  LDS R4, [R17+UR6] ;  /* 0x0000000611047984 */ /* 0x000fe20008000800 */
[----:B------:R-:W3:Y:S03]  /*3b10*/  LDCU.64 UR10, c[0x0][0x3a0] ;  /* 0x00007400ff0a77ac */ /* 0x000ee60008000a00 */
[----:B------:R-:W-:Y:S01]  /*3b20*/  LDS R5, [R19+UR6] ;  /* 0x0000000613057984 */ /* 0x000fe20008000800 */
[----:B------:R-:W-:-:S03]  /*3b30*/  USHF.L.U32 UR4, UR5, 0xe, URZ ;  /* 0x0000000e05047899 */ /* 0x000fc600080006ff */
[----:B------:R-:W-:Y:S03]  /*3b40*/  LDS R6, [R18+UR6] ;  /* 0x0000000612067984 */ /* 0x000fe60008000800 */
[----:B------:R-:W-:Y:S01]  /*3b50*/  IMAD.U32 R2, RZ, RZ, UR4 ;  /* 0x00000004ff027e24 */ /* 0x000fe2000f8e00ff */
[----:B-1----:R-:W1:Y:S01]  /*3b60*/  LDS R7, [R16+UR6] ;  /* 0x0000000610077984 */ /* 0x002e620008000800 */
[----:B------:R-:W-:-:S05]  /*3b70*/  IMAD.U32 R3, RZ, RZ, UR4 ;  /* 0x00000004ff037e24 */ /* 0x000fca000f8e00ff */
[----:B------:R-:W-:Y:S02]  /*3b80*/  SHF.R.S32.HI R3, RZ, 0x1f, R3 ;  /* 0x0000001fff037819 */ /* 0x000fe40000011403 */
[----:B---3--:R-:W-:-:S04]  /*3b90*/  IADD3 R2, P0, P1, R15, UR10, R2 ;  /* 0x0000000a0f027c10 */ /* 0x008fc8000f91e002 */
[----:B------:R-:W-:-:S05]  /*3ba0*/  IADD3.X R3, PT, PT, R14, UR11, R3, P0, P1 ;  /* 0x0000000b0e037c10 */ /* 0x000fca00087e2403 */
[----:B-1----:R-:W-:Y:S01]  /*3bb0*/  STG.E.128 desc[UR8][R2.64], R4 ;  /* 0x0000000402007986 */ /* 0x002fe2000c101d08 */
[----:B------:R-:W-:Y:S05]  /*3bc0*/  EXIT ;  /* 0x000000000000794d */ /* 0x000fea0003800000 */
.L_x_38:
[----:B------:R-:W-:-:S00]  /*3bd0*/  BRA `(.L_x_38) ;  /* 0xfffffffc00fc7947 */ /* 0x000fc0000383ffff */
[----:B------:R-:W-:-:S00]  /*3be0*/  NOP ;  /* 0x0000000000007918 */ /* 0x000fc00000000000 */
        /* <DEDUP_REMOVED lines=9> */
.L_x_390:


//--------------------- .text._Z66mx_block_rearrange_2d_K_groups_rowmajor_128x4_vec_pipelined_kernelILi128ELi8EEvPKhiiiiPKiPhii --------------------------
	.section	.text._Z66mx_block_rearrange_2d_K_groups_rowmajor_128x4_vec_pipelined_kernelILi128ELi8EEvPKhiiiiPKiPhii,"ax",@progbits
	.align	128
        .global         _Z66mx_block_rearrange_2d_K_groups_rowmajor_128x4_vec_pipelined_kernelILi128ELi8EEvPKhiiiiPKiPhii
        .type           _Z66mx_block_rearrange_2d_K_groups_rowmajor_128x4_vec_pipelined_kernelILi128ELi8EEvPKhiiiiPKiPhii,@function
        .size           _Z66mx_block_rearrange_2d_K_groups_rowmajor_128x4_vec_pipelined_kernelILi128ELi8EEvPKhiiiiPKiPhii,(.L_x_391 - _Z66mx_block_rearrange_2d_K_groups_rowmajor_128x4_vec_pipelined_kernelILi128ELi8EEvPKhiiiiPKiPhii)
        .other          _Z66mx_block_rearrange_2d_K_groups_rowmajor_128x4_vec_pipelined_kernelILi128ELi8EEvPKhiiiiPKiPhii,@"STO_CUDA_ENTRY STV_DEFAULT"
_Z66mx_block_rearrange_2d_K_groups_rowmajor_128x4_vec_pipelined_kernelILi128ELi8EEvPKhiiiiPKiPhii:
.text._Z66mx_block_rearrange_2d_K_groups_rowmajor_128x4_vec_pipelined_kernelILi128ELi8EEvPKhiiiiPKiPhii:
        /* <DEDUP_REMOVED lines=31> */
.L_x_41:
        /* <DEDUP_REMOVED lines=19> */
.L_x_43:
        /* <DEDUP_REMOVED lines=89> */
.L_x_42:
        /* <DEDUP_REMOVED lines=62> */
.L_x_44:
        /* <DEDUP_REMOVED lines=36> */
.L_x_45:
        /* <DEDUP_REMOVED lines=21> */
.L_x_40:
[----:B------:R-:W-:Y:S05]  /*1020*/  BSYNC.RECONVERGENT B0 ;  /* 0x0000000000007941 */ /* 0x000fea0003800200 */
.L_x_39:
        /* <DEDUP_REMOVED lines=17> */
.L_x_49:
        /* <DEDUP_REMOVED lines=11> */
.L_x_47:
[----:B------:R-:W-:Y:S01]  /*11f0*/  ISETP.NE.AND P0, PT, R14, RZ, PT ;  /* 0x000000ff0e00720c */ /* 0x000fe20003f05270 */
[----:B-1----:R-:W-:Y:S02]  /*1200*/  IMAD.MOV.U32 R2, RZ, RZ, RZ ;  /* 0x000000ffff027224 */ /* 0x002fe400078e00ff */
[----:B----4-:R-:W-:Y:S02]  /*1210*/  IMAD.MOV.U32 R0, RZ, RZ, RZ ;  /* 0x000000ffff007224 */ /* 0x010fe400078e00ff */
[----:B--23--:R-:W-:Y:S02]  /*1220*/  IMAD.MOV.U32 R6, RZ, RZ, RZ ;  /* 0x000000ffff067224 */ /* 0x00cfe400078e00ff */
[----:B------:R-:W-:-:S06]  /*1230*/  IMAD.MOV.U32 R9, RZ, RZ, RZ ;  /* 0x000000ffff097224 */ /* 0x000fcc00078e00ff */
[----:B------:R-:W-:Y:S05]  /*1240*/  @!P0 BRA `(.L_x_50) ;  /* 0x00000000003c8947 */ /* 0x000fea0003800000 */
[----:B------:R-:W-:Y:S05]  /*1250*/  BRA `(.L_x_51) ;  /* 0x0000000800c47947 */ /* 0x000fea0003800000 */
.L_x_48:
        /* <DEDUP_REMOVED lines=14> */
.L_x_50:
        /* <DEDUP_REMOVED lines=29> */
.L_x_56:
        /* <DEDUP_REMOVED lines=51> */
.L_x_55:
[----:B------:R-:W-:Y:S05]  /*1840*/  BSYNC.RECONVERGENT B2 ;  /* 0x0000000000027941 */ /* 0x000fea0003800200 */
.L_x_54:
        /* <DEDUP_REMOVED lines=34> */
.L_x_58:
[----:B------:R-:W-:Y:S05]  /*1a70*/  BSYNC.RECONVERGENT B2 ;  /* 0x0000000000027941 */ /* 0x000fea0003800200 */
.L_x_57:
        /* <DEDUP_REMOVED lines=24> */
.L_x_60:
[----:B------:R-:W-:Y:S05]  /*1c00*/  BSYNC.RECONVERGENT B2 ;  /* 0x0000000000027941 */ /* 0x000fea0003800200 */
.L_x_59:
        /* <DEDUP_REMOVED lines=13> */
.L_x_53:
[----:B------:R-:W-:Y:S05]  /*1ce0*/  BSYNC.RECONVERGENT B0 ;  /* 0x0000000000007941 */ /* 0x000fea0003800200 */
.L_x_52:
        /* <DEDUP_REMOVED lines=8> */
.L_x_51:
[----:B------:R-:W-:Y:S05]  /*1d70*/  BSYNC.RECONVERGENT B1 ;  /* 0x0000000000017941 */ /* 0x000fea0003800200 */
.L_x_46:
        /* <DEDUP_REMOVED lines=61> */
.L_x_64:
        /* <DEDUP_REMOVED lines=62> */
.L_x_63:
[----:B------:R1:W-:Y:S02]  /*2530*/  STS.128 [R2+UR7], RZ ;  /* 0x000000ff02007988 */ /* 0x0003e40008000c07 */
.L_x_65:
[----:B------:R-:W-:Y:S05]  /*2540*/  BSYNC.RECONVERGENT B0 ;  /* 0x0000000000007941 */ /* 0x000fea0003800200 */
.L_x_62:
        /* <DEDUP_REMOVED lines=62> */
.L_x_61:
        /* <DEDUP_REMOVED lines=26> */
.L_x_68:
        /* <DEDUP_REMOVED lines=62> */
.L_x_67:
[----:B------:R1:W-:Y:S02]  /*2eb0*/  STS.128 [R7+UR7], RZ ;  /* 0x000000ff07007988 */ /* 0x0003e40008000c07 */
.L_x_69:
[----:B------:R-:W-:Y:S05]  /*2ec0*/  BSYNC.RECONVERGENT B0 ;  /* 0x0000000000007941 */ /* 0x000fea0003800200 */
.L_x_66:
        /* <DEDUP_REMOVED lines=37> */
.L_x_76:
        /* <DEDUP_REMOVED lines=26> */
.L_x_72:
        /* <DEDUP_REMOVED lines=65> */
.L_x_71:
[----:B------:R-:W-:-:S04]  /*36d0*/  IMAD.U32 R9, RZ, RZ, UR6 ;  /* 0x00000006ff097e24 */ /* 0x000fc8000f8e00ff */
[----:B------:R-:W-:-:S05]  /*36e0*/  IMAD R8, R9, 0x4000, R4 ;  /* 0x0000400009087824 */ /* 0x000fca00078e0204 */
[----:B------:R2:W-:Y:S02]  /*36f0*/  STS.128 [R8], RZ ;  /* 0x000000ff08007388 */ /* 0x0005e40000000c00 */
.L_x_73:
[----:B------:R-:W-:Y:S05]  /*3700*/  BSYNC.RECONVERGENT B0 ;  /* 0x0000000000007941 */ /* 0x000fea0003800200 */
.L_x_70:
        /* <DEDUP_REMOVED lines=31> */
.L_x_75:
[----:B------:R-:W-:Y:S05]  /*3900*/  BSYNC.RECONVERGENT B0 ;  /* 0x0000000000007941 */ /* 0x000fea0003800200 */
.L_x_74:
        /* <DEDUP_REMOVED lines=44> */
.L_x_77:
        /* <DEDUP_REMOVED lines=11> */
.L_x_391:


//--------------------- .text._Z66mx_block_rearrange_2d_K_groups_rowmajor_128x4_vec_pipelined_kernelILi128ELi4EEvPKhiiiiPKiPhii --------------------------
	.section	.text._Z66mx_block_rearrange_2d_K_groups_rowmajor_128x4_vec_pipelined_kernelILi128ELi4EEvPKhiiiiPKiPhii,"ax",@progbits
	.align	128
        .global         _Z66mx_block_rearrange_2d_K_groups_rowmajor_128x4_vec_pipelined_kernelILi128ELi4EEvPKhiiiiPKiPhii
        .type           _Z66mx_block_rearrange_2d_K_groups_rowmajor_128x4_vec_pipelined_kernelILi128ELi4EEvPKhiiiiPKiPhii,@function
        .size           _Z66mx_block_rearrange_2d_K_groups_rowmajor_128x4_vec_pipelined_kernelILi128ELi4EEvPKhiiiiPKiPhii,(.L_x_392 - _Z66mx_block_rearrange_2d_K_groups_rowmajor_128x4_vec_pipelined_kernelILi128ELi4EEvPKhiiiiPKiPhii)
        .other          _Z66mx_block_rearrange_2d_K_groups_rowmajor_128x4_vec_pipelined_kernelILi128ELi4EEvPKhiiiiPKiPhii,@"STO_CUDA_ENTRY STV_DEFAULT"
_Z66mx_block_rearrange_2d_K_groups_rowmajor_128x4_vec_pipelined_kernelILi128ELi4EEvPKhiiiiPKiPhii:
.text._Z66mx_block_rearrange_2d_K_groups_rowmajor_128x4_vec_pipelined_kernelILi128ELi4EEvPKhiiiiPKiPhii:
        /* <DEDUP_REMOVED lines=31> */
.L_x_80:
        /* <DEDUP_REMOVED lines=19> */
.L_x_82:
        /* <DEDUP_REMOVED lines=89> */
.L_x_81:
        /* <DEDUP_REMOVED lines=62> */
.L_x_83:
        /* <DEDUP_REMOVED lines=36> */
.L_x_84:
        /* <DEDUP_REMOVED lines=21> */
.L_x_79:
[----:B------:R-:W-:Y:S05]  /*1020*/  BSYNC.RECONVERGENT B0 ;  /* 0x0000000000007941 */ /* 0x000fea0003800200 */
.L_x_78:
        /* <DEDUP_REMOVED lines=17> */
.L_x_88:
        /* <DEDUP_REMOVED lines=11> */
.L_x_86:
[----:B------:R-:W-:Y:S01]  /*11f0*/  ISETP.NE.AND P0, PT, R14, RZ, PT ;  /* 0x000000ff0e00720c */ /* 0x000fe20003f05270 */
[----:B-1----:R-:W-:Y:S02]  /*1200*/  IMAD.MOV.U32 R2, RZ, RZ, RZ ;  /* 0x000000ffff027224 */ /* 0x002fe400078e00ff */
[----:B----4-:R-:W-:Y:S02]  /*1210*/  IMAD.MOV.U32 R0, RZ, RZ, RZ ;  /* 0x000000ffff007224 */ /* 0x010fe400078e00ff */
[----:B--23--:R-:W-:Y:S02]  /*1220*/  IMAD.MOV.U32 R6, RZ, RZ, RZ ;  /* 0x000000ffff067224 */ /* 0x00cfe400078e00ff */
[----:B------:R-:W-:-:S06]  /*1230*/  IMAD.MOV.U32 R9, RZ, RZ, RZ ;  /* 0x000000ffff097224 */ /* 0x000fcc00078e00ff */
[----:B------:R-:W-:Y:S05]  /*1240*/  @!P0 BRA `(.L_x_89) ;  /* 0x00000000003c8947 */ /* 0x000fea0003800000 */
[----:B------:R-:W-:Y:S05]  /*1250*/  BRA `(.L_x_90) ;  /* 0x0000000800c47947 */ /* 0x000fea0003800000 */
.L_x_87:
        /* <DEDUP_REMOVED lines=14> */
.L_x_89:
        /* <DEDUP_REMOVED lines=29> */
.L_x_95:
        /* <DEDUP_REMOVED lines=51> */
.L_x_94:
[----:B------:R-:W-:Y:S05]  /*1840*/  BSYNC.RECONVERGENT B2 ;  /* 0x0000000000027941 */ /* 0x000fea0003800200 */
.L_x_93:
        /* <DEDUP_REMOVED lines=34> */
.L_x_97:
[----:B------:R-:W-:Y:S05]  /*1a70*/  BSYNC.RECONVERGENT B2 ;  /* 0x0000000000027941 */ /* 0x000fea0003800200 */
.L_x_96:
        /* <DEDUP_REMOVED lines=24> */
.L_x_99:
[----:B------:R-:W-:Y:S05]  /*1c00*/  BSYNC.RECONVERGENT B2 ;  /* 0x0000000000027941 */ /* 0x000fea0003800200 */
.L_x_98:
        /* <DEDUP_REMOVED lines=13> */
.L_x_92:
[----:B------:R-:W-:Y:S05]  /*1ce0*/  BSYNC.RECONVERGENT B0 ;  /* 0x0000000000007941 */ /* 0x000fea0003800200 */
.L_x_91:
        /* <DEDUP_REMOVED lines=8> */
.L_x_90:
[----:B------:R-:W-:Y:S05]  /*1d70*/  BSYNC.RECONVERGENT B1 ;  /* 0x0000000000017941 */ /* 0x000fea0003800200 */
.L_x_85:
        /* <DEDUP_REMOVED lines=61> */
.L_x_103:
        /* <DEDUP_REMOVED lines=62> */
.L_x_102:
[----:B------:R1:W-:Y:S02]  /*2530*/  STS.128 [R2+UR7], RZ ;  /* 0x000000ff02007988 */ /* 0x0003e40008000c07 */
.L_x_104:
[----:B------:R-:W-:Y:S05]  /*2540*/  BSYNC.RECONVERGENT B0 ;  /* 0x0000000000007941 */ /* 0x000fea0003800200 */
.L_x_101:
        /* <DEDUP_REMOVED lines=62> */
.L_x_100:
        /* <DEDUP_REMOVED lines=26> */
.L_x_107:
        /* <DEDUP_REMOVED lines=62> */
.L_x_106:
[----:B------:R1:W-:Y:S02]  /*2eb0*/  STS.128 [R7+UR7], RZ ;  /* 0x000000ff07007988 */ /* 0x0003e40008000c07 */
.L_x_108:
[----:B------:R-:W-:Y:S05]  /*2ec0*/  BSYNC.RECONVERGENT B0 ;  /* 0x0000000000007941 */ /* 0x000fea0003800200 */
.L_x_105:
        /* <DEDUP_REMOVED lines=37> */
.L_x_115:
        /* <DEDUP_REMOVED lines=26> */
.L_x_111:
        /* <DEDUP_REMOVED lines=65> */
.L_x_110:
[----:B------:R-:W-:-:S04]  /*36d0*/  IMAD.U32 R9, RZ, RZ, UR6 ;  /* 0x00000006ff097e24 */ /* 0x000fc8000f8e00ff */
[----:B------:R-:W-:-:S05]  /*36e0*/  IMAD R8, R9, 0x4000, R4 ;  /* 0x0000400009087824 */ /* 0x000fca00078e0204 */
[----:B------:R2:W-:Y:S02]  /*36f0*/  STS.128 [R8], RZ ;  /* 0x000000ff08007388 */ /* 0x0005e40000000c00 */
.L_x_112:
[----:B------:R-:W-:Y:S05]  /*3700*/  BSYNC.RECONVERGENT B0 ;  /* 0x0000000000007941 */ /* 0x000fea0003800200 */
.L_x_109:
        /* <DEDUP_REMOVED lines=31> */
.L_x_114:
[----:B------:R-:W-:Y:S05]  /*3900*/  BSYNC.RECONVERGENT B0 ;  /* 0x0000000000007941 */ /* 0x000fea0003800200 */
.L_x_113:
        /* <DEDUP_REMOVED lines=44> */
.L_x_116:
        /* <DEDUP_REMOVED lines=11> */
.L_x_392:


//--------------------- .text._Z66mx_block_rearrange_2d_K_groups_rowmajor_128x4_vec_pipelined_kernelILi64ELi16EEvPKhiiiiPKiPhii --------------------------
	.section	.text._Z66mx_block_rearrange_2d_K_groups_rowmajor_128x4_vec_pipelined_kernelILi64ELi16EEvPKhiiiiPKiPhii,"ax",@progbits
	.align	128
        .global         _Z66mx_block_rearrange_2d_K_groups_rowmajor_128x4_vec_pipelined_kernelILi64ELi16EEvPKhiiiiPKiPhii
        .type           _Z66mx_block_rearrange_2d_K_groups_rowmajor_128x4_vec_pipelined_kernelILi64ELi16EEvPKhiiiiPKiPhii,@function
        .size           _Z66mx_block_rearrange_2d_K_groups_rowmajor_128x4_vec_pipelined_kernelILi64ELi16EEvPKhiiiiPKiPhii,(.L_x_393 - _Z66mx_block_rearrange_2d_K_groups_rowmajor_128x4_vec_pipelined_kernelILi64ELi16EEvPKhiiiiPKiPhii)
        .other          _Z66mx_block_rearrange_2d_K_groups_rowmajor_128x4_vec_pipelined_kernelILi64ELi16EEvPKhiiiiPKiPhii,@"STO_CUDA_ENTRY STV_DEFAULT"
_Z66mx_block_rearrange_2d_K_groups_rowmajor_128x4_vec_pipelined_kernelILi64ELi16EEvPKhiiiiPKiPhii:
.text._Z66mx_block_rearrange_2d_K_groups_rowmajor_128x4_vec_pipelined_kernelILi64ELi16EEvPKhiiiiPKiPhii:
[----:B------:R-:W-:Y:S01]  /*0000*/  LDC R1, c[0x0][0x37c] ;  /* 0x0000df00ff017b82 */ /* 0x000fe20000000800 */
[----:B------:R-:W1:Y:S07]  /*0010*/  S2R R15, SR_TID.X ;  /* 0x00000000000f7919 */ /* 0x000e6e0000002100 */
[----:B------:R-:W2:Y:S01]  /*0020*/  S2UR UR7, SR_CTAID.X ;  /* 0x00000000000779c3 */ /* 0x000ea20000002500 */
[----:B------:R-:W3:Y:S01]  /*0030*/  LDCU.64 UR8, c[0x0][0x358] ;  /* 0x00006b00ff0877ac */ /* 0x000ee20008000a00 */
[----:B------:R-:W-:Y:S01]  /*0040*/  BSSY.RECONVERGENT B0, `(.L_x_117) ;  /* 0x00000fe000007945 */ /* 0x000fe20003800200 */
[----:B------:R-:W4:Y:S01]  /*0050*/  S2R R17, SR_CTAID.Y ;  /* 0x0000000000117919 */ /* 0x000f220000002600 */
        /* <DEDUP_REMOVED lines=8> */
[----:B-1----:R-:W2:Y:S01]  /*00e0*/  LDG.E.CONSTANT R2, desc[UR8][R2.64] ;  /* 0x0000000802027981 */ /* 0x002ea2000c1e9900 */
[----:B------:R-:W-:Y:S01]  /*00f0*/  MOV R6, 0x400 ;  /* 0x0000040000067802 */ /* 0x000fe20000000f00 */
[----:B------:R-:W1:Y:S04]  /*0100*/  S2R R8, SR_CgaCtaId ;  /* 0x0000000000087919 */ /* 0x000e680000008800 */
[----:B------:R-:W-:-:S05]  /*0110*/  VIADD R7, R6, 0x4000 ;  /* 0x0000400006077836 */ /* 0x000fca0000000000 */
[C---:B-1----:R-:W-:Y:S02]  /*0120*/  LEA R7, R8.reuse, R7, 0x18 ;  /* 0x0000000708077211 */ /* 0x042fe400078ec0ff */
[----:B------:R-:W-:Y:S01]  /*0130*/  LEA R6, R8, R6, 0x18 ;  /* 0x0000000608067211 */ /* 0x000fe200078ec0ff */
[----:B--2---:R-:W-:Y:S02]  /*0140*/  VIADD R4, R2, 0x3f ;  /* 0x0000003f02047836 */ /* 0x004fe40000000000 */
[----:B------:R-:W-:Y:S02]  /*0150*/  IMAD R2, R0, 0x4, R7 ;  /* 0x0000000400027824 */ /* 0x000fe400078e0207 */
[----:B------:R-:W-:Y:S01]  /*0160*/  IMAD.MOV.U32 R7, RZ, RZ, 0x1 ;  /* 0x00000001ff077424 */ /* 0x000fe200078e00ff */
[----:B------:R-:W-:-:S04]  /*0170*/  SHF.R.S32.HI R5, RZ, 0x1f, R4 ;  /* 0x0000001fff057819 */ /* 0x000fc80000011404 */
[----:B------:R-:W-:-:S04]  /*0180*/  LEA.HI R5, R5, R4, RZ, 0x6 ;  /* 0x0000000405057211 */ /* 0x000fc800078f30ff */
[----:B------:R-:W-:-:S05]  /*0190*/  SHF.R.S32.HI R5, RZ, 0x6, R5 ;  /* 0x00000006ff057819 */ /* 0x000fca0000011405 */
[----:B------:R-:W-:Y:S01]  /*01a0*/  VIADD R4, R5, 0xf ;  /* 0x0000000f05047836 */ /* 0x000fe20000000000 */
[----:B------:R1:W-:Y:S04]  /*01b0*/  STS [R6+0x4000], R5 ;  /* 0x0040000506007388 */ /* 0x0003e80000000800 */
[----:B------:R-:W-:-:S04]  /*01c0*/  LEA.HI R4, R4, R4, RZ, 0x4 ;  /* 0x0000000404047211 */ /* 0x000fc800078f20ff */
[----:B------:R-:W-:-:S05]  /*01d0*/  SHF.R.S32.HI R11, RZ, 0x4, R4 ;  /* 0x00000004ff0b7819 */ /* 0x000fca0000011404 */
[----:B------:R1:W-:Y:S02]  /*01e0*/  STS [R2], R11 ;  /* 0x0000000b02007388 */ /* 0x0003e40000000800 */
.L_x_119:
[----:B------:R-:W-:-:S13]  /*01f0*/  ISETP.GE.AND P0, PT, R7, R0, PT ;  /* 0x000000000700720c */ /* 0x000fda0003f06270 */
[----:B------:R-:W-:Y:S05]  /*0200*/  @P0 BRA `(.L_x_118) ;  /* 0x0000000c00840947 */ /* 0x000fea0003800000 */
[----:B-1----:R-:W-:Y:S02]  /*0210*/  IMAD.IADD R2, R7, 0x1, -R0 ;  /* 0x0000000107027824 */ /* 0x002fe400078e0a00 */
[----:B------:R-:W-:-:S03]  /*0220*/  IMAD.IADD R4, R0, 0x1, -R7 ;  /* 0x0000000100047824 */ /* 0x000fc600078e0a07 */
[----:B------:R-:W-:Y:S02]  /*0230*/  ISETP.GT.U32.AND P0, PT, R2, -0x8, PT ;  /* 0xfffffff80200780c */ /* 0x000fe40003f04070 */
[----:B------:R-:W-:-:S04]  /*0240*/  LOP3.LUT R23, R4, 0x7, RZ, 0xc0, !PT ;  /* 0x0000000704177812 */ /* 0x000fc800078ec0ff */
[----:B------:R-:W-:-:S07]  /*0250*/  ISETP.NE.AND P1, PT, R23, RZ, PT ;  /* 0x000000ff1700720c */ /* 0x000fce0003f25270 */
[----:B------:R-:W-:Y:S06]  /*0260*/  @P0 BRA `(.L_x_120) ;  /* 0x0000000400900947 */ /* 0x000fec0003800000 */
[----:B------:R-:W1:Y:S01]  /*0270*/  S2R R8, SR_CgaCtaId ;  /* 0x0000000000087919 */ /* 0x000e620000008800 */
[----:B------:R-:W2:Y:S01]  /*0280*/  LDC.64 R2, c[0x0][0x398] ;  /* 0x0000e600ff027b82 */ /* 0x000ea20000000a00 */
[----:B------:R-:W-:Y:S02]  /*0290*/  MOV R5, 0x400 ;  /* 0x0000040000057802 */ /* 0x000fe40000000f00 */
[----:B------:R-:W-:-:S03]  /*02a0*/  LOP3.LUT R6, R4, 0xfffffff8, RZ, 0xc0, !PT ;  /* 0xfffffff804067812 */ /* 0x000fc600078ec0ff */
[----:B------:R-:W-:Y:S02]  /*02b0*/  VIADD R5, R5, 0x4000 ;  /* 0x0000400005057836 */ /* 0x000fe40000000000 */
[----:B------:R-:W-:Y:S02]  /*02c0*/  IMAD.MOV R6, RZ, RZ, -R6 ;  /* 0x000000ffff067224 */ /* 0x000fe400078e0a06 */
[----:B--2---:R-:W-:-:S03]  /*02d0*/  IMAD.WIDE.U32 R2, R7, 0x4, R2 ;  /* 0x0000000407027825 */ /* 0x004fc600078e0002 */
[----:B------:R-:W-:Y:S02]  /*02e0*/  IADD3 R2, P0, PT, R2, 0xc, RZ ;  /* 0x0000000c02027810 */ /* 0x000fe40007f1e0ff */
[----:B-1----:R-:W-:-:S03]  /*02f0*/  LEA R8, R8, R5, 0x18 ;  /* 0x0000000508087211 */ /* 0x002fc600078ec0ff */
[----:B------:R-:W-:Y:S02]  /*0300*/  IMAD.X R3, RZ, RZ, R3, P0 ;  /* 0x000000ffff037224 */ /* 0x000fe400000e0603 */
[----:B------:R-:W-:-:S07]  /*0310*/  IMAD R5, R7, 0x4, R8 ;  /* 0x0000000407057824 */ /* 0x000fce00078e0208 */
.L_x_121:
        /* <DEDUP_REMOVED lines=18> */
[----:B----4-:R-:W-:Y:S02]  /*0440*/  IADD3 R22, PT, PT, R16, 0x3f, -R9 ;  /* 0x0000003f10167810 */ /* 0x010fe40007ffe809 */
[----:B------:R-:W-:Y:S02]  /*0450*/  SHF.R.S32.HI R18, RZ, 0x6, R25 ;  /* 0x00000006ff127819 */ /* 0x000fe40000011419 */
[----:B------:R-:W-:-:S02]  /*0460*/  SHF.R.S32.HI R25, RZ, 0x1f, R10 ;  /* 0x0000001fff197819 */ /* 0x000fc4000001140a */
[----:B-----5:R-:W-:Y:S01]  /*0470*/  IADD3 R16, PT, PT, R21, 0x3f, -R16 ;  /* 0x0000003f15107810 */ /* 0x020fe20007ffe810 */
[----:B------:R-:W-:Y:S01]  /*0480*/  VIADD R8, R18, 0xf ;  /* 0x0000000f12087836 */ /* 0x000fe20000000000 */
[----:B------:R-:W-:Y:S01]  /*0490*/  LEA.HI R10, R25, R10, RZ, 0x6 ;  /* 0x0000000a190a7211 */ /* 0x000fe200078f30ff */
[----:B------:R1:W-:Y:S03]  /*04a0*/  STS [R5], R18 ;  /* 0x0000001205007388 */ /* 0x0003e60000000800 */
[----:B------:R-:W-:Y:S02]  /*04b0*/  LEA.HI R8, R8, R8, RZ, 0x4 ;  /* 0x0000000808087211 */ /* 0x000fe400078f20ff */
[----:B------:R-:W-:Y:S02]  /*04c0*/  SHF.R.S32.HI R10, RZ, 0x6, R10 ;  /* 0x00000006ff0a7819 */ /* 0x000fe4000001140a */
[----:B------:R-:W-:Y:S01]  /*04d0*/  LEA.HI.SX32 R25, R8, R11, 0x1c ;  /* 0x0000000b08197211 */ /* 0x000fe200078fe2ff */
[----:B------:R-:W-:Y:S01]  /*04e0*/  IMAD R8, R0, 0x4, R5 ;  /* 0x0000000400087824 */ /* 0x000fe200078e0205 */
[----:B------:R-:W-:Y:S01]  /*04f0*/  IADD3 R24, PT, PT, R13, 0x3f, -R12 ;  /* 0x0000003f0d187810 */ /* 0x000fe20007ffe80c */
[----:B------:R-:W-:-:S03]  /*0500*/  VIADD R11, R10, 0xf ;  /* 0x0000000f0a0b7836 */ /* 0x000fc60000000000 */
[----:B------:R2:W-:Y:S02]  /*0510*/  STS [R8], R25 ;  /* 0x0000001908007388 */ /* 0x0005e40000000800 */
[----:B------:R-:W-:Y:S02]  /*0520*/  LEA.HI R20, R11, R11, RZ, 0x4 ;  /* 0x0000000b0b147211 */ /* 0x000fe400078f20ff */
[----:B------:R-:W-:Y:S01]  /*0530*/  SHF.R.S32.HI R11, RZ, 0x1f, R22 ;  /* 0x0000001fff0b7819 */ /* 0x000fe20000011416 */
[----:B------:R-:W-:Y:S01]  /*0540*/  STS [R5+0x4], R10 ;  /* 0x0000040a05007388 */ /* 0x000fe20000000800 */
[----:B------:R-:W-:Y:S02]  /*0550*/  LEA.HI.SX32 R9, R20, R25, 0x1c ;  /* 0x0000001914097211 */ /* 0x000fe400078fe2ff */
[----:B------:R-:W-:Y:S02]  /*0560*/  IADD3 R20, PT, PT, R14, 0x3f, -R21 ;  /* 0x0000003f0e147810 */ /* 0x000fe40007ffe815 */
[----:B------:R-:W-:Y:S01]  /*0570*/  SHF.R.S32.HI R21, RZ, 0x1f, R16 ;  /* 0x0000001fff157819 */ /* 0x000fe20000011410 */
[----:B------:R-:W-:Y:S01]  /*0580*/  STS [R8+0x4], R9 ;  /* 0x0000040908007388 */ /* 0x000fe20000000800 */
[----:B------:R-:W-:-:S02]  /*0590*/  LEA.HI R11, R11, R22, RZ, 0x6 ;  /* 0x000000160b0b7211 */ /* 0x000fc400078f30ff */
[----:B------:R-:W-:Y:S02]  /*05a0*/  LEA.HI R16, R21, R16, RZ, 0x6 ;  /* 0x0000001015107211 */ /* 0x000fe400078f30ff */
[----:B------:R-:W-:Y:S02]  /*05b0*/  IADD3 R21, PT, PT, R12, 0x3f, -R19 ;  /* 0x0000003f0c157810 */ /* 0x000fe40007ffe813 */
[----:B------:R-:W-:Y:S02]  /*05c0*/  IADD3 R22, PT, PT, R19, 0x3f, -R14 ;  /* 0x0000003f13167810 */ /* 0x000fe40007ffe80e */
[----:B------:R-:W-:Y:S02]  /*05d0*/  SHF.R.S32.HI R27, RZ, 0x1f, R20 ;  /* 0x0000001fff1b7819 */ /* 0x000fe40000011414 */
[----:B------:R-:W-:Y:S02]  /*05e0*/  SHF.R.S32.HI R12, RZ, 0x6, R11 ;  /* 0x00000006ff0c7819 */ /* 0x000fe4000001140b */
[----:B------:R-:W-:-:S02]  /*05f0*/  SHF.R.S32.HI R19, RZ, 0x1f, R22 ;  /* 0x0000001fff137819 */ /* 0x000fc40000011416 */
[----:B------:R-:W-:Y:S01]  /*0600*/  LEA.HI R14, R27, R20, RZ, 0x6 ;  /* 0x000000141b0e7211 */ /* 0x000fe200078f30ff */
[----:B------:R-:W-:Y:S01]  /*0610*/  VIADD R13, R12, 0xf ;  /* 0x0000000f0c0d7836 */ /* 0x000fe20000000000 */
[----:B------:R-:W-:Y:S01]  /*0620*/  SHF.R.S32.HI R16, RZ, 0x6, R16 ;  /* 0x00000006ff107819 */ /* 0x000fe20000011410 */
[----:B------:R-:W-:Y:S01]  /*0630*/  STS [R5+0x8], R12 ;  /* 0x0000080c05007388 */ /* 0x000fe20000000800 */
[----:B------:R-:W-:Y:S02]  /*0640*/  SHF.R.S32.HI R20, RZ, 0x1f, R21 ;  /* 0x0000001fff147819 */ /* 0x000fe40000011415 */
[----:B-1----:R-:W-:Y:S01]  /*0650*/  LEA.HI R18, R19, R22, RZ, 0x6 ;  /* 0x0000001613127211 */ /* 0x002fe200078f30ff */
[----:B------:R-:W-:Y:S01]  /*0660*/  VIADD R19, R16, 0xf ;  /* 0x0000000f10137836 */ /* 0x000fe20000000000 */
[----:B------:R-:W-:Y:S02]  /*0670*/  SHF.R.S32.HI R14, RZ, 0x6, R14 ;  /* 0x00000006ff0e7819 */ /* 0x000fe4000001140e */
[----:B------:R-:W-:-:S02]  /*0680*/  SHF.R.S32.HI R11, RZ, 0x1f, R24 ;  /* 0x0000001fff0b7819 */ /* 0x000fc40000011418 */
[----:B------:R-:W-:Y:S02]  /*0690*/  LEA.HI R22, R13, R13, RZ, 0x4 ;  /* 0x0000000d0d167211 */ /* 0x000fe400078f20ff */
[----:B------:R-:W-:Y:S01]  /*06a0*/  LEA.HI R20, R20, R21, RZ, 0x6 ;  /* 0x0000001514147211 */ /* 0x000fe200078f30ff */
[----:B------:R-:W-:Y:S01]  /*06b0*/  VIADD R21, R14, 0xf ;  /* 0x0000000f0e157836 */ /* 0x000fe20000000000 */
[----:B------:R-:W-:Y:S02]  /*06c0*/  SHF.R.S32.HI R18, RZ, 0x6, R18 ;  /* 0x00000006ff127819 */ /* 0x000fe40000011412 */
[----:B------:R-:W-:Y:S02]  /*06d0*/  LEA.HI R11, R11, R24, RZ, 0x6 ;  /* 0x000000180b0b7211 */ /* 0x000fe400078f30ff */
[----:B------:R-:W-:Y:S01]  /*06e0*/  LEA.HI R24, R19, R19, RZ, 0x4 ;  /* 0x0000001313187211 */ /* 0x000fe200078f20ff */
[----:B--2---:R-:W-:Y:S01]  /*06f0*/  VIADD R25, R18, 0xf ;  /* 0x0000000f12197836 */ /* 0x004fe20000000000 */
[----:B------:R-:W-:-:S02]  /*0700*/  LEA.HI.SX32 R13, R22, R9, 0x1c ;  /* 0x00000009160d7211 */ /* 0x000fc400078fe2ff */
[----:B------:R-:W-:Y:S02]  /*0710*/  SHF.R.S32.HI R20, RZ, 0x6, R20 ;  /* 0x00000006ff147819 */ /* 0x000fe40000011414 */
[----:B------:R-:W-:Y:S01]  /*0720*/  LEA.HI R26, R21, R21, RZ, 0x4 ;  /* 0x00000015151a7211 */ /* 0x000fe200078f20ff */
[----:B------:R-:W-:Y:S01]  /*0730*/  STS [R8+0x8], R13 ;  /* 0x0000080d08007388 */ /* 0x000fe20000000800 */
[----:B------:R-:W-:Y:S02]  /*0740*/  LEA.HI.SX32 R19, R24, R13, 0x1c ;  /* 0x0000000d18137211 */ /* 0x000fe400078fe2ff */
[----:B------:R-:W-:Y:S01]  /*0750*/  SHF.R.S32.HI R22, RZ, 0x6, R11 ;  /* 0x00000006ff167819 */ /* 0x000fe2000001140b */
[----:B------:R-:W-:Y:S01]  /*0760*/  VIADD R11, R20, 0xf ;  /* 0x0000000f140b7836 */ /* 0x000fe20000000000 */
[----:B------:R-:W-:Y:S01]  /*0770*/  LEA.HI R24, R25, R25, RZ, 0x4 ;  /* 0x0000001919187211 */ /* 0x000fe200078f20ff */
[----:B------:R-:W-:Y:S01]  /*0780*/  STS [R5+0xc], R16 ;  /* 0x00000c1005007388 */ /* 0x000fe20000000800 */
[----:B------:R-:W-:Y:S01]  /*0790*/  LEA.HI.SX32 R21, R26, R19, 0x1c ;  /* 0x000000131a157211 */ /* 0x000fe200078fe2ff */
[----:B------:R-:W-:Y:S01]  /*07a0*/  VIADD R27, R22, 0xf ;  /* 0x0000000f161b7836 */ /* 0x000fe20000000000 */
[----:B------:R-:W-:Y:S01]  /*07b0*/  LEA.HI R26, R11, R11, RZ, 0x4 ;  /* 0x0000000b0b1a7211 */ /* 0x000fe200078f20ff */
[----:B------:R-:W-:Y:S01]  /*07c0*/  STS [R8+0xc], R19 ;  /* 0x00000c1308007388 */ /* 0x000fe20000000800 */
[----:B------:R-:W-:-:S02]  /*07d0*/  LEA.HI.SX32 R25, R24, R21, 0x1c ;  /* 0x0000001518197211 */ /* 0x000fc400078fe2ff */
        /* <DEDUP_REMOVED lines=13> */
.L_x_120:
[----:B------:R-:W-:Y:S05]  /*08b0*/  @!P1 BRA `(.L_x_118) ;  /* 0x0000000400d89947 */ /* 0x000fea0003800000 */
[----:B------:R-:W-:Y:S02]  /*08c0*/  ISETP.GE.U32.AND P0, PT, R23, 0x4, PT ;  /* 0x000000041700780c */ /* 0x000fe40003f06070 */
[----:B------:R-:W-:-:S04]  /*08d0*/  LOP3.LUT R10, R4, 0x3, RZ, 0xc0, !PT ;  /* 0x00000003040a7812 */ /* 0x000fc800078ec0ff */
[----:B------:R-:W-:-:S07]  /*08e0*/  ISETP.NE.AND P1, PT, R10, RZ, PT ;  /* 0x000000ff0a00720c */ /* 0x000fce0003f25270 */
[----:B------:R-:W-:Y:S06]  /*08f0*/  @!P0 BRA `(.L_x_122) ;  /* 0x0000000000e48947 */ /* 0x000fec0003800000 */
[----:B------:R-:W2:Y:S01]  /*0900*/  LDC.64 R12, c[0x0][0x398] ;  /* 0x0000e600ff0c7b82 */ /* 0x000ea20000000a00 */
[C---:B------:R-:W-:Y:S02]  /*0910*/  VIADD R19, R7.reuse, 0x1 ;  /* 0x0000000107137836 */ /* 0x040fe40000000000 */
[C---:B------:R-:W-:Y:S02]  /*0920*/  VIADD R21, R7.reuse, 0x2 ;  /* 0x0000000207157836 */ /* 0x040fe40000000000 */
[----:B--2---:R-:W-:-:S04]  /*0930*/  IMAD.WIDE.U32 R8, R7, 0x4, R12 ;  /* 0x0000000407087825 */ /* 0x004fc800078e000c */
        /* <DEDUP_REMOVED lines=28> */
[----:B------:R-:W-:Y:S01]  /*0b00*/  LEA.HI R9, R9, R16, RZ, 0x6 ;  /* 0x0000001009097211 */ /* 0x000fe200078f30ff */
[----:B------:R-:W-:Y:S01]  /*0b10*/  VIADD R3, R5, 0xf ;  /* 0x0000000f05037836 */ /* 0x000fe20000000000 */
[----:B------:R-:W-:Y:S02]  /*0b20*/  SHF.R.S32.HI R12, RZ, 0x6, R12 ;  /* 0x00000006ff0c7819 */ /* 0x000fe4000001140c */
[----:B------:R-:W-:Y:S02]  /*0b30*/  LEA R6, R25, R20, 0x18 ;  /* 0x0000001419067211 */ /* 0x000fe400078ec0ff */
[----:B------:R-:W-:Y:S01]  /*0b40*/  SHF.R.S32.HI R13, RZ, 0x6, R9 ;  /* 0x00000006ff0d7819 */ /* 0x000fe20000011409 */
[----:B------:R-:W-:Y:S01]  /*0b50*/  VIADD R9, R12, 0xf ;  /* 0x0000000f0c097836 */ /* 0x000fe20000000000 */
        /* <DEDUP_REMOVED lines=19> */
.L_x_122:
        /* <DEDUP_REMOVED lines=8> */
[----:B------:R-:W2:Y:S04]  /*0d10*/  LDG.E.CONSTANT R4, desc[UR8][R4.64+-0x4] ;  /* 0xfffffc0804047981 */ /* 0x000ea8000c1e9900 */
[----:B------:R-:W2:Y:S04]  /*0d20*/  LDG.E.CONSTANT R9, desc[UR8][R2.64] ;  /* 0x0000000802097981 */ /* 0x000ea8000c1e9900 */
[----:B------:R-:W3:Y:S01]  /*0d30*/  LDG.E.CONSTANT R6, desc[UR8][R2.64+0x4] ;  /* 0x0000040802067981 */ /* 0x000ee2000c1e9900 */
[----:B------:R-:W1:Y:S01]  /*0d40*/  S2R R19, SR_CgaCtaId ;  /* 0x0000000000137919 */ /* 0x000e620000008800 */
[----:B--2---:R-:W-:-:S02]  /*0d50*/  IADD3 R8, PT, PT, R9, 0x3f, -R4 ;  /* 0x0000003f09087810 */ /* 0x004fc40007ffe804 */
[----:B---3--:R-:W-:Y:S02]  /*0d60*/  IADD3 R6, PT, PT, R6, 0x3f, -R9 ;  /* 0x0000003f06067810 */ /* 0x008fe40007ffe809 */
[----:B------:R-:W-:Y:S02]  /*0d70*/  SHF.R.S32.HI R13, RZ, 0x1f, R8 ;  /* 0x0000001fff0d7819 */ /* 0x000fe40000011408 */
        /* <DEDUP_REMOVED lines=21> */
.L_x_123:
[----:B------:R-:W-:Y:S05]  /*0ed0*/  @P1 BRA `(.L_x_118) ;  /* 0x0000000000501947 */ /* 0x000fea0003800000 */
[----:B-1-3--:R-:W1:Y:S02]  /*0ee0*/  LDC.64 R4, c[0x0][0x398] ;  /* 0x0000e600ff047b82 */ /* 0x00ae640000000a00 */
[----:B-1----:R-:W-:-:S04]  /*0ef0*/  IMAD.WIDE R2, R7, 0x4, R4 ;  /* 0x0000000407027825 */ /* 0x002fc800078e0204 */
[----:B------:R-:W-:Y:S02]  /*0f00*/  IMAD.WIDE.U32 R4, R7, 0x4, R4 ;  /* 0x0000000407047825 */ /* 0x000fe400078e0004 */
[----:B------:R1:W3:Y:S04]  /*0f10*/  LDG.E.CONSTANT R2, desc[UR8][R2.64+-0x4] ;  /* 0xfffffc0802027981 */ /* 0x0002e8000c1e9900 */
[----:B------:R-:W3:Y:S01]  /*0f20*/  LDG.E.CONSTANT R5, desc[UR8][R4.64] ;  /* 0x0000000804057981 */ /* 0x000ee2000c1e9900 */
[----:B--2---:R-:W-:Y:S01]  /*0f30*/  MOV R8, 0x400 ;  /* 0x0000040000087802 */ /* 0x004fe20000000f00 */
[----:B------:R-:W2:Y:S04]  /*0f40*/  S2R R13, SR_CgaCtaId ;  /* 0x00000000000d7919 */ /* 0x000ea80000008800 */
[----:B------:R-:W-:-:S05]  /*0f50*/  VIADD R8, R8, 0x4000 ;  /* 0x0000400008087836 */ /* 0x000fca0000000000 */
[----:B--2---:R-:W-:-:S05]  /*0f60*/  LEA R8, R13, R8, 0x18 ;  /* 0x000000080d087211 */ /* 0x004fca00078ec0ff */
[----:B------:R-:W-:-:S04]  /*0f70*/  IMAD R7, R7, 0x4, R8 ;  /* 0x0000000407077824 */ /* 0x000fc800078e0208 */
[----:B-1----:R-:W-:Y:S01]  /*0f80*/  IMAD R3, R0, 0x4, R7 ;  /* 0x0000000400037824 */ /* 0x002fe200078e0207 */
        /* <DEDUP_REMOVED lines=9> */
.L_x_118:
[----:B------:R-:W-:Y:S05]  /*1020*/  BSYNC.RECONVERGENT B0 ;  /* 0x0000000000007941 */ /* 0x000fea0003800200 */
.L_x_117:
        /* <DEDUP_REMOVED lines=17> */
.L_x_127:
        /* <DEDUP_REMOVED lines=11> */
.L_x_125:
[----:B------:R-:W-:Y:S01]  /*11f0*/  ISETP.NE.AND P0, PT, R15, RZ, PT ;  /* 0x000000ff0f00720c */ /* 0x000fe20003f05270 */
[----:B-1----:R-:W-:Y:S02]  /*1200*/  IMAD.MOV.U32 R2, RZ, RZ, RZ ;  /* 0x000000ffff027224 */ /* 0x002fe400078e00ff */
[----:B------:R-:W-:Y:S02]  /*1210*/  IMAD.MOV.U32 R0, RZ, RZ, RZ ;  /* 0x000000ffff007224 */ /* 0x000fe400078e00ff */
[----:B----4-:R-:W-:Y:S02]  /*1220*/  IMAD.MOV.U32 R6, RZ, RZ, RZ ;  /* 0x000000ffff067224 */ /* 0x010fe400078e00ff */
[----:B---3--:R-:W-:-:S06]  /*1230*/  IMAD.MOV.U32 R9, RZ, RZ, RZ ;  /* 0x000000ffff097224 */ /* 0x008fcc00078e00ff */
[----:B------:R-:W-:Y:S05]  /*1240*/  @!P0 BRA `(.L_x_128) ;  /* 0x00000000003c8947 */ /* 0x000fea0003800000 */
[----:B------:R-:W-:Y:S05]  /*1250*/  BRA `(.L_x_129) ;  /* 0x0000000800c47947 */ /* 0x000fea0003800000 */
.L_x_126:
[----:B------:R-:W-:Y:S02]  /*1260*/  ISETP.NE.AND P0, PT, R15, RZ, PT ;  /* 0x000000ff0f00720c */ /* 0x000fe40003f05270 */
[----:B------:R-:W-:-:S05]  /*1270*/  IADD3 R0, PT, PT, -R0, UR7, RZ ;  /* 0x0000000700007c10 */ /* 0x000fca000fffe1ff */
[----:B------:R-:W-:-:S06]  /*1280*/  IMAD.SHL.U32 R9, R0, 0x10, RZ ;  /* 0x0000001000097824 */ /* 0x000fcc00078e00ff */
[----:B------:R-:W-:Y:S05]  /*1290*/  @P0 BRA `(.L_x_129) ;  /* 0x0000000800b40947 */ /* 0x000fea0003800000 */
[----:B------:R-:W-:Y:S01]  /*12a0*/  ISETP.NE.AND P0, PT, R3, RZ, PT ;  /* 0x000000ff0300720c */ /* 0x000fe20003f05270 */
[----:B------:R-:W-:-:S12]  /*12b0*/  IMAD.MOV.U32 R6, RZ, RZ, RZ ;  /* 0x000000ffff067224 */ /* 0x000fd800078e00ff */
[----:B------:R-:W1:Y:S02]  /*12c0*/  @P0 LDC.64 R4, c[0x0][0x398] ;  /* 0x0000e600ff040b82 */ /* 0x000e640000000a00 */
[----:B-1----:R-:W-:-:S05]  /*12d0*/  @P0 IMAD.WIDE.U32 R4, R3, 0x4, R4 ;  /* 0x0000000403040825 */ /* 0x002fca00078e0004 */
[----:B------:R1:W5:Y:S01]  /*12e0*/  @P0 LDG.E.CONSTANT R6, desc[UR8][R4.64+-0x4] ;  /* 0xfffffc0804060981 */ /* 0x000362000c1e9900 */
[----:B------:R-:W-:Y:S01]  /*12f0*/  LEA R7, R3, UR6, 0x2 ;  /* 0x0000000603077c11 */ /* 0x000fe2000f8e10ff */
[----:B------:R-:W-:Y:S02]  /*1300*/  IMAD.MOV.U32 R2, RZ, RZ, RZ ;  /* 0x000000ffff027224 */ /* 0x000fe400078e00ff */
[----:B------:R-:W-:Y:S02]  /*1310*/  @P0 IMAD.MOV.U32 R2, RZ, RZ, R3 ;  /* 0x000000ffff020224 */ /* 0x000fe400078e0003 */
[----:B------:R-:W3:Y:S02]  /*1320*/  LDS R0, [R7] ;  /* 0x0000000007007984 */ /* 0x000ee40000000800 */
[----:B-1-3--:R-:W-:-:S07]  /*1330*/  IMAD.IADD R0, R0, 0x1, -R9 ;  /* 0x0000000100007824 */ /* 0x00afce00078e0a09 */
.L_x_128:
[----:B------:R-:W1:Y:S02]  /*1340*/  LDC.64 R4, c[0x0][0x398] ;  /* 0x0000e600ff047b82 */ /* 0x000e640000000a00 */
[----:B-1----:R-:W-:-:S05]  /*1350*/  IMAD.WIDE.U32 R4, R2, 0x4, R4 ;  /* 0x0000000402047825 */ /* 0x002fca00078e0004 */
[----:B--2---:R-:W2:Y:S01]  /*1360*/  LDG.E.CONSTANT R8, desc[UR8][R4.64] ;  /* 0x0000000804087981 */ /* 0x004ea2000c1e9900 */
        /* <DEDUP_REMOVED lines=26> */
.L_x_134:
        /* <DEDUP_REMOVED lines=26> */
[----:B------:R-:W-:Y:S02]  /*16b0*/  LEA.HI R21, R21, R16, RZ, 0x2 ;  /* 0x0000001015157211 */ /* 0x000fe400078f10ff */
[----:B------:R-:W-:Y:S02]  /*16c0*/  LEA.HI.SX32 R14, R19, R14, 0x1e ;  /* 0x0000000e130e7211 */ /* 0x000fe400078ff2ff */
[----:B------:R-:W-:Y:S02]  /*16d0*/  SHF.R.S32.HI R16, RZ, 0x1f, R13 ;  /* 0x0000001fff107819 */ /* 0x000fe4000001140d */
[----:B------:R-:W-:-:S02]  /*16e0*/  IADD3 R12, PT, PT, R11, 0x3, -R12 ;  /* 0x000000030b0c7810 */ /* 0x000fc40007ffe80c */
[----:B------:R-:W-:Y:S02]  /*16f0*/  LEA.HI.SX32 R14, R21, R14, 0x1e ;  /* 0x0000000e150e7211 */ /* 0x000fe400078ff2ff */
[----:B------:R-:W-:Y:S02]  /*1700*/  LEA.HI R13, R16, R13, RZ, 0x2 ;  /* 0x0000000d100d7211 */ /* 0x000fe400078f10ff */
[----:B------:R-:W-:Y:S02]  /*1710*/  SHF.R.S32.HI R19, RZ, 0x1f, R12 ;  /* 0x0000001fff137819 */ /* 0x000fe4000001140c */
[----:B------:R-:W-:Y:S02]  /*1720*/  IADD3 R11, PT, PT, R8, 0x3, -R11 ;  /* 0x00000003080b7810 */ /* 0x000fe40007ffe80b */
[----:B------:R-:W-:Y:S02]  /*1730*/  LEA.HI.SX32 R13, R13, R14, 0x1e ;  /* 0x0000000e0d0d7211 */ /* 0x000fe400078ff2ff */
[----:B------:R-:W-:-:S02]  /*1740*/  LEA.HI R12, R19, R12, RZ, 0x2 ;  /* 0x0000000c130c7211 */ /* 0x000fc400078f10ff */
[----:B------:R-:W-:Y:S02]  /*1750*/  IADD3 R14, PT, PT, R10, 0x3, -R8 ;  /* 0x000000030a0e7810 */ /* 0x000fe40007ffe808 */
        /* <DEDUP_REMOVED lines=14> */
.L_x_133:
[----:B------:R-:W-:Y:S05]  /*1840*/  BSYNC.RECONVERGENT B2 ;  /* 0x0000000000027941 */ /* 0x000fea0003800200 */
.L_x_132:
        /* <DEDUP_REMOVED lines=34> */
.L_x_136:
[----:B------:R-:W-:Y:S05]  /*1a70*/  BSYNC.RECONVERGENT B2 ;  /* 0x0000000000027941 */ /* 0x000fea0003800200 */
.L_x_135:
        /* <DEDUP_REMOVED lines=24> */
.L_x_138:
[----:B------:R-:W-:Y:S05]  /*1c00*/  BSYNC.RECONVERGENT B2 ;  /* 0x0000000000027941 */ /* 0x000fea0003800200 */
.L_x_137:
        /* <DEDUP_REMOVED lines=13> */
.L_x_131:
[----:B------:R-:W-:Y:S05]  /*1ce0*/  BSYNC.RECONVERGENT B0 ;  /* 0x0000000000007941 */ /* 0x000fea0003800200 */
.L_x_130:
        /* <DEDUP_REMOVED lines=8> */
.L_x_129:
[----:B------:R-:W-:Y:S05]  /*1d70*/  BSYNC.RECONVERGENT B1 ;  /* 0x0000000000017941 */ /* 0x000fea0003800200 */
.L_x_124:
        /* <DEDUP_REMOVED lines=9> */
[----:B-1----:R-:W1:Y:S01]  /*1e10*/  LDS.128 R4, [UR7+0x4080] ;  /* 0x00408007ff047984 */ /* 0x002e620008000c00 */
[----:B------:R-:W3:Y:S01]  /*1e20*/  LDCU UR6, c[0x0][0x388] ;  /* 0x00007100ff0677ac */ /* 0x000ee20008000800 */
[----:B------:R-:W4:Y:S01]  /*1e30*/  LDC.64 R24, c[0x0][0x380] ;  /* 0x0000e000ff187b82 */ /* 0x000f220000000a00 */
[----:B------:R-:W-:Y:S01]  /*1e40*/  IMAD.SHL.U32 R18, R15, 0x4, RZ ;  /* 0x000000040f127824 */ /* 0x000fe200078e00ff */
[--C-:B------:R-:W-:Y:S01]  /*1e50*/  SHF.R.U32.HI R13, RZ, 0x5, R15.reuse ;  /* 0x00000005ff0d7819 */ /* 0x100fe2000001160f */
[----:B------:R-:W5:Y:S01]  /*1e60*/  LDCU UR5, c[0x0][0x394] ;  /* 0x00007280ff0577ac */ /* 0x000f620008000800 */
[----:B------:R-:W-:Y:S02]  /*1e70*/  SHF.R.U32.HI R3, RZ, 0x2, R15 ;  /* 0x00000002ff037819 */ /* 0x000fe4000001160f */
[----:B------:R-:W-:Y:S01]  /*1e80*/  LOP3.LUT R14, R18, 0x1f0, RZ, 0xc0, !PT ;  /* 0x000001f0120e7812 */ /* 0x000fe200078ec0ff */
[----:B------:R-:W-:Y:S01]  /*1e90*/  UISETP.NE.AND UP0, UPT, UR11, 0x1, UPT ;  /* 0x000000010b00788c */ /* 0x000fe2000bf05270 */
[----:B------:R-:W-:Y:S01]  /*1ea0*/  LOP3.LUT R9, R13, 0x1c, RZ, 0xc0, !PT ;  /* 0x0000001c0d097812 */ /* 0x000fe200078ec0ff */
[----:B------:R-:W-:Y:S01]  /*1eb0*/  IMAD R2, R17, 0x80, R3 ;  /* 0x0000008011027824 */ /* 0x000fe200078e0203 */
[----:B------:R-:W-:-:S03]  /*1ec0*/  LOP3.LUT R16, R15, 0x3, RZ, 0xc0, !PT ;  /* 0x000000030f107812 */ /* 0x000fc600078ec0ff */
[----:B------:R-:W-:Y:S01]  /*1ed0*/  IMAD.IADD R14, R14, 0x1, R9 ;  /* 0x000000010e0e7824 */ /* 0x000fe200078e0209 */
[----:B---3--:R-:W-:Y:S02]  /*1ee0*/  USHF.R.S32.HI UR4, URZ, 0x1f, UR6 ;  /* 0x0000001fff047899 */ /* 0x008fe40008011406 */
[----:B----4-:R-:W-:Y:S01]  /*1ef0*/  IMAD.WIDE.U32 R24, R2, UR6, R24 ;  /* 0x0000000602187c25 */ /* 0x010fe2000f8e0018 */
[----:B-1----:R-:W-:-:S03]  /*1f00*/  IADD3 R0, PT, PT, R6, 0x3, -R5 ;  /* 0x0000000306007810 */ /* 0x002fc60007ffe805 */
[----:B-----5:R-:W-:Y:S01]  /*1f10*/  IMAD R19, R4, UR5, RZ ;  /* 0x0000000504137c24 */ /* 0x020fe2000f8e02ff */
[----:B------:R-:W-:Y:S01]  /*1f20*/  R2UR UR14, R7 ;  /* 0x00000000070e72ca */ /* 0x000fe200000e0000 */
[----:B------:R-:W-:Y:S01]  /*1f30*/  IMAD R7, R2, UR4, RZ ;  /* 0x0000000402077c24 */ /* 0x000fe2000f8e02ff */
[----:B------:R-:W-:-:S03]  /*1f40*/  SHF.R.S32.HI R9, RZ, 0x1f, R0 ;  /* 0x0000001fff097819 */ /* 0x000fc60000011400 */
[----:B------:R-:W-:Y:S01]  /*1f50*/  IMAD.IADD R12, R25, 0x1, R7 ;  /* 0x00000001190c7824 */ /* 0x000fe200078e0207 */
[----:B------:R-:W-:Y:S01]  /*1f60*/  LEA.HI R9, R9, R0, RZ, 0x2 ;  /* 0x0000000009097211 */ /* 0x000fe200078f10ff */
[----:B------:R-:W-:-:S04]  /*1f70*/  IMAD.SHL.U32 R0, R15, 0x10, RZ ;  /* 0x000000100f007824 */ /* 0x000fc800078e00ff */
[----:B------:R-:W-:Y:S01]  /*1f80*/  IMAD.SHL.U32 R9, R9, 0x80, RZ ;  /* 0x0000008009097824 */ /* 0x000fe200078e00ff */
[----:B------:R-:W-:-:S04]  /*1f90*/  LOP3.LUT R20, R0, 0x30, RZ, 0xc0, !PT ;  /* 0x0000003000147812 */ /* 0x000fc800078ec0ff */
[----:B------:R-:W-:Y:S01]  /*1fa0*/  LOP3.LUT R22, R9, 0xfffffe00, RZ, 0xc0, !PT ;  /* 0xfffffe0009167812 */ /* 0x000fe200078ec0ff */
[----:B------:R-:W-:Y:S06]  /*1fb0*/  BRA.U UP0, `(.L_x_139) ;  /* 0x0000000900507547 */ /* 0x000fec000b800000 */
[----:B------:R-:W1:Y:S01]  /*1fc0*/  LDCU UR4, c[0x0][0x38c] ;  /* 0x00007180ff0477ac */ /* 0x000e620008000800 */
[----:B------:R-:W-:Y:S01]  /*1fd0*/  IMAD.U32 R4, RZ, RZ, UR14 ;  /* 0x0000000eff047e24 */ /* 0x000fe2000f8e00ff */
[----:B------:R-:W-:Y:S01]  /*1fe0*/  BSSY.RECONVERGENT B0, `(.L_x_140) ;  /* 0x0000056000007945 */ /* 0x000fe20003800200 */
[----:B------:R-:W-:Y:S02]  /*1ff0*/  IMAD R3, R3, 0x40, R20 ;  /* 0x0000004003037824 */ /* 0x000fe400078e0214 */
[----:B------:R-:W-:-:S05]  /*2000*/  IMAD R5, R4, 0x40, R5 ;  /* 0x0000004004057824 */ /* 0x000fca00078e0205 */
[----:B------:R-:W-:-:S04]  /*2010*/  VIADDMNMX R9, R6, -R5, 0x40, PT ;  /* 0x0000004006097446 */ /* 0x000fc80003800905 */
[----:B------:R-:W-:-:S04]  /*2020*/  ISETP.GT.AND P0, PT, R9, R20, PT ;  /* 0x000000140900720c */ /* 0x000fc80003f04270 */
[----:B-1----:R-:W-:-:S13]  /*2030*/  ISETP.GE.OR P0, PT, R2, UR4, !P0 ;  /* 0x0000000402007c0c */ /* 0x002fda000c706670 */
        /* <DEDUP_REMOVED lines=17> */
.L_x_142:
        /* <DEDUP_REMOVED lines=9> */
[----:B------:R-:W3:Y:S04]  /*21e0*/  @P4 LDG.E.U8.CONSTANT R2, desc[UR8][R24.64+0x1] ;  /* 0x0000010818024981 */ /* 0x000ee8000c1e9100 */
[----:B------:R-:W4:Y:S01]  /*21f0*/  @P6 LDG.E.U8.CONSTANT R4, desc[UR8][R24.64] ;  /* 0x0000000818046981 */ /* 0x000f22000c1e9100 */
[----:B------:R-:W-:-:S03]  /*2200*/  ISETP.GE.AND P6, PT, R20, 0x9, PT ;  /* 0x000000091400780c */ /* 0x000fc60003fc6270 */
[----:B--2---:R-:W2:Y:S01]  /*2210*/  @P1 LDG.E.U8.CONSTANT R8, desc[UR8][R24.64+0x2] ;  /* 0x0000020818081981 */ /* 0x004ea2000c1e9100 */
        /* <DEDUP_REMOVED lines=8> */
[----:B---3--:R-:W-:-:S05]  /*22a0*/  @P4 IMAD.SHL.U32 R7, R2, 0x100, RZ ;  /* 0x0000010002074824 */ /* 0x008fca00078e00ff */
[----:B----4-:R-:W-:Y:S01]  /*22b0*/  @P4 LOP3.LUT R4, R4, 0xff00, R7, 0xf8, !PT ;  /* 0x0000ff0004044812 */ /* 0x010fe200078ef807 */
[----:B--2---:R-:W-:Y:S01]  /*22c0*/  @P1 IMAD.U32 R7, R8, 0x10000, RZ ;  /* 0x0001000008071824 */ /* 0x004fe200078e00ff */
[----:B------:R-:W-:-:S05]  /*22d0*/  ISETP.GE.AND P4, PT, R20, 0xd, PT ;  /* 0x0000000d1400780c */ /* 0x000fca0003f86270 */
[----:B------:R-:W2:Y:S01]  /*22e0*/  @P5 LDG.E.U8.CONSTANT R8, desc[UR8][R24.64+0x7] ;  /* 0x0000070818085981 */ /* 0x000ea2000c1e9100 */
[----:B-----5:R-:W-:Y:S01]  /*22f0*/  @P3 IMAD.SHL.U32 R10, R10, 0x100, RZ ;  /* 0x000001000a0a3824 */ /* 0x020fe200078e00ff */
[----:B------:R-:W-:Y:S01]  /*2300*/  @P1 LOP3.LUT R4, R4, 0xff0000, R7, 0xf8, !PT ;  /* 0x00ff000004041812 */ /* 0x000fe200078ef807 */
[----:B------:R-:W-:Y:S01]  /*2310*/  @P0 IMAD.SHL.U32 R7, R12, 0x100, RZ ;  /* 0x000001000c070824 */ /* 0x000fe200078e00ff */
[C---:B------:R-:W-:Y:S01]  /*2320*/  ISETP.GE.AND P1, PT, R20.reuse, 0xb, PT ;  /* 0x0000000b1400780c */ /* 0x040fe20003f26270 */
[----:B------:R-:W-:Y:S01]  /*2330*/  @P2 IMAD.U32 R2, R11, 0x10000, RZ ;  /* 0x000100000b022824 */ /* 0x000fe200078e00ff */
[----:B------:R-:W-:Y:S02]  /*2340*/  @P3 LOP3.LUT R5, R5, 0xff00, R10, 0xf8, !PT ;  /* 0x0000ff0005053812 */ /* 0x000fe400078ef80a */
[----:B------:R-:W-:Y:S02]  /*2350*/  ISETP.GE.AND P3, PT, R20, 0xe, PT ;  /* 0x0000000e1400780c */ /* 0x000fe40003f66270 */
        /* <DEDUP_REMOVED lines=13> */
[----:B--2---:R-:W-:-:S05]  /*2430*/  @P5 IMAD.SHL.U32 R8, R8, 0x1000000, RZ ;  /* 0x0100000008085824 */ /* 0x004fca00078e00ff */
[----:B------:R-:W-:Y:S01]  /*2440*/  @P5 LOP3.LUT R5, R5, R8, RZ, 0xfc, !PT ;  /* 0x0000000805055212 */ /* 0x000fe200078efcff */
[----:B-----5:R-:W-:Y:S02]  /*2450*/  @P3 IMAD.SHL.U32 R20, R11, 0x100, RZ ;  /* 0x000001000b143824 */ /* 0x020fe400078e00ff */
[----:B---3--:R-:W-:-:S03]  /*2460*/  @P1 IMAD.U32 R11, R10, 0x10000, RZ ;  /* 0x000100000a0b1824 */ /* 0x008fc600078e00ff */
[----:B----4-:R-:W-:Y:S01]  /*2470*/  @P3 LOP3.LUT R7, R7, 0xff00, R20, 0xf8, !PT ;  /* 0x0000ff0007073812 */ /* 0x010fe200078ef814 */
[----:B------:R-:W-:Y:S01]  /*2480*/  @P2 IMAD.U32 R10, R21, 0x10000, RZ ;  /* 0x00010000150a2824 */ /* 0x000fe200078e00ff */
[----:B------:R-:W-:Y:S01]  /*2490*/  @P1 LOP3.LUT R6, R6, 0xff0000, R11, 0xf8, !PT ;  /* 0x00ff000006061812 */ /* 0x000fe200078ef80b */
[----:B------:R-:W-:Y:S02]  /*24a0*/  @P6 IMAD.SHL.U32 R11, R2, 0x1000000, RZ ;  /* 0x01000000020b6824 */ /* 0x000fe400078e00ff */
[----:B------:R-:W-:Y:S01]  /*24b0*/  @P0 IMAD.SHL.U32 R21, R12, 0x1000000, RZ ;  /* 0x010000000c150824 */ /* 0x000fe200078e00ff */
[----:B------:R-:W-:Y:S01]  /*24c0*/  @P2 LOP3.LUT R7, R7, 0xff0000, R10, 0xf8, !PT ;  /* 0x00ff000007072812 */ /* 0x000fe200078ef80a */
[----:B------:R-:W-:Y:S01]  /*24d0*/  @P4 IMAD.SHL.U32 R2, R23, 0x1000000, RZ ;  /* 0x0100000017024824 */ /* 0x000fe200078e00ff */
[----:B------:R-:W-:Y:S02]  /*24e0*/  @P6 LOP3.LUT R4, R4, R11, RZ, 0xfc, !PT ;  /* 0x0000000b04046212 */ /* 0x000fe400078efcff */
[----:B------:R-:W-:-:S02]  /*24f0*/  @P0 LOP3.LUT R6, R6, R21, RZ, 0xfc, !PT ;  /* 0x0000001506060212 */ /* 0x000fc400078efcff */
[----:B------:R-:W-:-:S05]  /*2500*/  @P4 LOP3.LUT R7, R7, R2, RZ, 0xfc, !PT ;  /* 0x0000000207074212 */ /* 0x000fca00078efcff */
[----:B------:R4:W-:Y:S01]  /*2510*/  STS.128 [R3+UR7], R4 ;  /* 0x0000000403007988 */ /* 0x0009e20008000c07 */
[----:B------:R-:W-:Y:S05]  /*2520*/  BRA `(.L_x_143) ;  /* 0x0000000000047947 */ /* 0x000fea0003800000 */
.L_x_141:
[----:B------:R1:W-:Y:S02]  /*2530*/  STS.128 [R3+UR7], RZ ;  /* 0x000000ff03007988 */ /* 0x0003e40008000c07 */
.L_x_143:
[----:B------:R-:W-:Y:S05]  /*2540*/  BSYNC.RECONVERGENT B0 ;  /* 0x0000000000007941 */ /* 0x000fea0003800200 */
.L_x_140:
[----:B------:R-:W0:Y:S01]  /*2550*/  LDGDEPBAR ;  /* 0x00000000000079af */ /* 0x000e220000000000 */
[----:B------:R-:W-:Y:S01]  /*2560*/  VIADD R2, R9, 0x3 ;  /* 0x0000000309027836 */ /* 0x000fe20000000000 */
[----:B------:R-:W-:-:S04]  /*2570*/  SHF.R.U32.HI R9, RZ, 0x5, R14 ;  /* 0x00000005ff097819 */ /* 0x000fc8000001160e */
[----:B------:R-:W-:Y:S02]  /*2580*/  LOP3.LUT R9, R9, 0xc, R18, 0x48, !PT ;  /* 0x0000000c09097812 */ /* 0x000fe400078e4812 */
[----:B--2---:R-:W-:Y:S02]  /*2590*/  SHF.R.S32.HI R11, RZ, 0x1f, R2 ;  /* 0x0000001fff0b7819 */ /* 0x004fe40000011402 */
[----:B------:R-:W-:Y:S02]  /*25a0*/  LOP3.LUT R9, R9, R14, RZ, 0x3c, !PT ;  /* 0x0000000e09097212 */ /* 0x000fe400078e3cff */
[----:B------:R-:W-:-:S03]  /*25b0*/  LEA.HI R11, R11, R2, RZ, 0x2 ;  /* 0x000000020b0b7211 */ /* 0x000fc600078f10ff */
[----:B------:R-:W-:Y:S02]  /*25c0*/  IMAD R9, R16, 0x800, R9 ;  /* 0x0000080010097824 */ /* 0x000fe400078e0209 */
[----:B------:R-:W-:-:S05]  /*25d0*/  IMAD.SHL.U32 R11, R11, 0x80, RZ ;  /* 0x000000800b0b7824 */ /* 0x000fca00078e00ff */
[----:B------:R-:W-:Y:S01]  /*25e0*/  LOP3.LUT R11, R11, 0xfffffe00, RZ, 0xc0, !PT ;  /* 0xfffffe000b0b7812 */ /* 0x000fe200078ec0ff */
[----:B------:R-:W-:-:S04]  /*25f0*/  DEPBAR.LE SB0, 0x0 ;  /* 0x000080000000791a */ /* 0x000fc80000000000 */
[----:B------:R-:W-:Y:S01]  /*2600*/  BAR.SYNC.DEFER_BLOCKING 0x0 ;  /* 0x0000000000007b1d */ /* 0x000fe20000010000 */
[----:B------:R-:W-:-:S05]  /*2610*/  ISETP.GE.AND P0, PT, R0, R11, PT ;  /* 0x0000000b0000720c */ /* 0x000fca0003f06270 */
[----:B---34-:R-:W2:Y:S02]  /*2620*/  LDS.128 R4, [R3+UR7] ;  /* 0x0000000703047984 */ /* 0x018ea40008000c00 */
[----:B------:R-:W-:Y:S06]  /*2630*/  BAR.SYNC.DEFER_BLOCKING 0x0 ;  /* 0x0000000000007b1d */ /* 0x000fec0000010000 */
[----:B--2---:R2:W-:Y:S04]  /*2640*/  STS [R9+UR7], R4 ;  /* 0x0000000409007988 */ /* 0x0045e80008000807 */
[----:B------:R2:W-:Y:S04]  /*2650*/  STS [R9+UR7+0x200], R5 ;  /* 0x0002000509007988 */ /* 0x0005e80008000807 */
[----:B------:R2:W-:Y:S04]  /*2660*/  STS [R9+UR7+0x400], R6 ;  /* 0x0004000609007988 */ /* 0x0005e80008000807 */
[----:B------:R2:W-:Y:S01]  /*2670*/  STS [R9+UR7+0x600], R7 ;  /* 0x0006000709007988 */ /* 0x0005e20008000807 */
[----:B------:R-:W-:Y:S06]  /*2680*/  BAR.SYNC.DEFER_BLOCKING 0x0 ;  /* 0x0000000000007b1d */ /* 0x000fec0000010000 */
[----:B------:R-:W-:Y:S05]  /*2690*/  @P0 EXIT ;  /* 0x000000000000094d */ /* 0x000fea0003800000 */
[C---:B--2---:R-:W-:Y:S01]  /*26a0*/  VIADD R6, R0.reuse, 0x8 ;  /* 0x0000000800067836 */ /* 0x044fe20000000000 */
[----:B------:R-:W-:Y:S01]  /*26b0*/  SHF.R.U32.HI R2, RZ, 0x1, R15 ;  /* 0x00000001ff027819 */ /* 0x000fe2000001160f */
[C---:B-1----:R-:W-:Y:S01]  /*26c0*/  VIADD R3, R0.reuse, 0x4 ;  /* 0x0000000400037836 */ /* 0x042fe20000000000 */
[----:B------:R-:W1:Y:S01]  /*26d0*/  LDCU.64 UR10, c[0x0][0x3a0] ;  /* 0x00007400ff0a77ac */ /* 0x000e620008000a00 */
[----:B------:R-:W-:Y:S01]  /*26e0*/  VIADD R9, R0, 0xc ;  /* 0x0000000c00097836 */ /* 0x000fe20000000000 */
[--C-:B------:R-:W-:Y:S01]  /*26f0*/  SHF.R.U32.HI R7, RZ, 0x9, R6.reuse ;  /* 0x00000009ff077819 */ /* 0x100fe20000011606 */
[----:B------:R-:W-:Y:S01]  /*2700*/  IMAD R17, R22, R17, RZ ;  /* 0x0000001116117224 */ /* 0x000fe200078e02ff */
[----:B------:R-:W-:Y:S01]  /*2710*/  SHF.R.U32.HI R8, RZ, 0x5, R6 ;  /* 0x00000005ff087819 */ /* 0x000fe20000011606 */
[----:B------:R-:W-:Y:S01]  /*2720*/  USHF.L.U32 UR4, UR14, 0xd, URZ ;  /* 0x0000000d0e047899 */ /* 0x000fe200080006ff */
[--C-:B------:R-:W-:Y:S02]  /*2730*/  SHF.R.U32.HI R4, RZ, 0x9, R3.reuse ;  /* 0x00000009ff047819 */ /* 0x100fe40000011603 */
[----:B------:R-:W-:Y:S01]  /*2740*/  SHF.R.U32.HI R5, RZ, 0x5, R3 ;  /* 0x00000005ff057819 */ /* 0x000fe20000011603 */
[----:B------:R-:W-:Y:S01]  /*2750*/  USHF.R.S32.HI UR5, URZ, 0x1f, UR4 ;  /* 0x0000001fff057899 */ /* 0x000fe20008011404 */
[----:B------:R-:W-:-:S02]  /*2760*/  SHF.R.U32.HI R10, RZ, 0x9, R9 ;  /* 0x00000009ff0a7819 */ /* 0x000fc40000011609 */
[----:B------:R-:W-:Y:S02]  /*2770*/  SHF.R.U32.HI R11, RZ, 0x5, R9 ;  /* 0x00000005ff0b7819 */ /* 0x000fe40000011609 */
[----:B------:R-:W-:Y:S02]  /*2780*/  LOP3.LUT R7, R7, 0xc, R8, 0x48, !PT ;  /* 0x0000000c07077812 */ /* 0x000fe400078e4808 */
[----:B------:R-:W-:Y:S02]  /*2790*/  LOP3.LUT R13, R13, 0xc, R2, 0x48, !PT ;  /* 0x0000000c0d0d7812 */ /* 0x000fe400078e4802 */
[----:B------:R-:W-:Y:S02]  /*27a0*/  LOP3.LUT R4, R4, 0xc, R5, 0x48, !PT ;  /* 0x0000000c04047812 */ /* 0x000fe400078e4805 */
[----:B------:R-:W-:Y:S02]  /*27b0*/  LOP3.LUT R10, R10, 0xc, R11, 0x48, !PT ;  /* 0x0000000c0a0a7812 */ /* 0x000fe400078e480b */
[----:B------:R-:W-:-:S02]  /*27c0*/  LOP3.LUT R7, R7, 0x1f8, R6, 0x78, !PT ;  /* 0x000001f807077812 */ /* 0x000fc400078e7806 */
[----:B------:R-:W-:Y:S02]  /*27d0*/  LOP3.LUT R13, R13, 0x1f0, R0, 0xf8, !PT ;  /* 0x000001f00d0d7812 */ /* 0x000fe400078ef800 */
[----:B------:R-:W-:Y:S02]  /*27e0*/  LOP3.LUT R2, R4, 0x1f4, R3, 0x78, !PT ;  /* 0x000001f404027812 */ /* 0x000fe400078e7803 */
[----:B------:R-:W-:Y:S02]  /*27f0*/  LOP3.LUT R10, R10, 0x1fc, R9, 0x78, !PT ;  /* 0x000001fc0a0a7812 */ /* 0x000fe400078e7809 */
[----:B------:R-:W-:Y:S02]  /*2800*/  LOP3.LUT R6, R7, 0x3e00, R6, 0xf8, !PT ;  /* 0x00003e0007067812 */ /* 0x000fe400078ef806 */
[----:B------:R-:W-:Y:S02]  /*2810*/  LOP3.LUT R4, R13, 0x3e00, R0, 0xf8, !PT ;  /* 0x00003e000d047812 */ /* 0x000fe400078ef800 */
[----:B------:R-:W-:-:S02]  /*2820*/  LOP3.LUT R5, R2, 0x3e00, R3, 0xf8, !PT ;  /* 0x00003e0002057812 */ /* 0x000fc400078ef803 */
[----:B------:R-:W-:Y:S01]  /*2830*/  LOP3.LUT R7, R10, 0x3e00, R9, 0xf8, !PT ;  /* 0x00003e000a077812 */ /* 0x000fe200078ef809 */
[----:B------:R-:W-:Y:S01]  /*2840*/  LDS R6, [R6+UR7] ;  /* 0x0000000706067984 */ /* 0x000fe20008000800 */
[----:B------:R-:W-:Y:S02]  /*2850*/  IADD3 R0, P0, P1, R17, UR4, R0 ;  /* 0x0000000411007c10 */ /* 0x000fe4000f91e000 */
[----:B------:R-:W-:Y:S01]  /*2860*/  SHF.R.S32.HI R17, RZ, 0x1f, R17 ;  /* 0x0000001fff117819 */ /* 0x000fe20000011411 */
[----:B------:R-:W-:Y:S01]  /*2870*/  LDS R4, [R4+UR7] ;  /* 0x0000000704047984 */ /* 0x000fe20008000800 */
[--C-:B-1----:R-:W-:Y:S02]  /*2880*/  IADD3 R2, P2, P3, R0, UR10, R19.reuse ;  /* 0x0000000a00027c10 */ /* 0x102fe4000fb5e013 */
[----:B------:R-:W-:Y:S01]  /*2890*/  SHF.R.S32.HI R19, RZ, 0x1f, R19 ;  /* 0x0000001fff137819 */ /* 0x000fe20000011413 */
[----:B------:R-:W-:Y:S01]  /*28a0*/  LDS R5, [R5+UR7] ;  /* 0x0000000705057984 */ /* 0x000fe20008000800 */
[----:B------:R-:W-:-:S03]  /*28b0*/  IADD3.X R0, PT, PT, R17, UR5, RZ, P0, P1 ;  /* 0x0000000511007c10 */ /* 0x000fc600087e24ff */
[----:B------:R-:W1:Y:S01]  /*28c0*/  LDS R7, [R7+UR7] ;  /* 0x0000000707077984 */ /* 0x000e620008000800 */
[----:B------:R-:W-:-:S05]  /*28d0*/  IADD3.X R3, PT, PT, R0, UR11, R19, P2, P3 ;  /* 0x0000000b00037c10 */ /* 0x000fca00097e6413 */
[----:B-1----:R-:W-:Y:S01]  /*28e0*/  STG.E.128 desc[UR8][R2.64], R4 ;  /* 0x0000000402007986 */ /* 0x002fe2000c101d08 */
[----:B------:R-:W-:Y:S05]  /*28f0*/  EXIT ;  /* 0x000000000000794d */ /* 0x000fea0003800000 */
.L_x_139:
[----:B------:R-:W1:Y:S01]  /*2900*/  LDCU UR4, c[0x0][0x38c] ;  /* 0x00007180ff0477ac */ /* 0x000e620008000800 */
[----:B------:R-:W-:Y:S01]  /*2910*/  IMAD.U32 R4, RZ, RZ, UR14 ;  /* 0x0000000eff047e24 */ /* 0x000fe2000f8e00ff */
[----:B------:R-:W3:Y:S01]  /*2920*/  S2UR UR6, SR_SWINHI ;  /* 0x00000000000679c3 */ /* 0x000ee20000002f00 */
        /* <DEDUP_REMOVED lines=8> */
[----:B---3--:R-:W-:Y:S01]  /*29b0*/  UMOV UR5, UR6 ;  /* 0x0000000600057c82 */ /* 0x008fe20008000000 */
[----:B------:R-:W-:-:S10]  /*29c0*/  VIADD R3, R7, UR4 ;  /* 0x0000000407037c36 */ /* 0x000fd40008000000 */
[----:B------:R-:W-:Y:S05]  /*29d0*/  @P0 BRA `(.L_x_145) ;  /* 0x00000004002c0947 */ /* 0x000fea0003800000 */
[----:B------:R-:W-:Y:S01]  /*29e0*/  IADD3 R26, P1, P2, R24, R21, R20 ;  /* 0x00000015181a7210 */ /* 0x000fe20007a3e014 */
[----:B--2---:R-:W-:Y:S01]  /*29f0*/  VIADD R8, R20, 0x10 ;  /* 0x0000001014087836 */ /* 0x004fe20000000000 */
        /* <DEDUP_REMOVED lines=10> */
.L_x_146:
[----:B------:R-:W-:Y:S02]  /*2aa0*/  IMAD.IADD R23, R23, 0x1, -R20 ;  /* 0x0000000117177824 */ /* 0x000fe400078e0a14 */
        /* <DEDUP_REMOVED lines=56> */
[----:B--2---:R-:W-:-:S05]  /*2e30*/  @P0 IMAD.U32 R28, R23, 0x10000, RZ ;  /* 0x00010000171c0824 */ /* 0x004fca00078e00ff */
[----:B------:R-:W-:Y:S01]  /*2e40*/  @P0 LOP3.LUT R11, R11, 0xff0000, R28, 0xf8, !PT ;  /* 0x00ff00000b0b0812 */ /* 0x000fe200078ef81c */
[----:B---3--:R-:W-:-:S05]  /*2e50*/  @P1 IMAD.SHL.U32 R28, R29, 0x1000000, RZ ;  /* 0x010000001d1c1824 */ /* 0x008fca00078e00ff */
[----:B------:R-:W-:-:S05]  /*2e60*/  @P1 LOP3.LUT R11, R11, R28, RZ, 0xfc, !PT ;  /* 0x0000001c0b0b1212 */ /* 0x000fca00078efcff */
[----:B------:R4:W-:Y:S01]  /*2e70*/  STS.128 [R7+UR7], R8 ;  /* 0x0000000807007988 */ /* 0x0009e20008000c07 */
[----:B------:R-:W-:Y:S05]  /*2e80*/  BRA `(.L_x_147) ;  /* 0x0000000000047947 */ /* 0x000fea0003800000 */
.L_x_145:
[----:B------:R1:W-:Y:S02]  /*2e90*/  STS.128 [R7+UR7], RZ ;  /* 0x000000ff07007988 */ /* 0x0003e40008000c07 */
.L_x_147:
[----:B------:R-:W-:Y:S05]  /*2ea0*/  BSYNC.RECONVERGENT B0 ;  /* 0x0000000000007941 */ /* 0x000fea0003800200 */
.L_x_144:
[----:B------:R-:W0:Y:S01]  /*2eb0*/  LDGDEPBAR ;  /* 0x00000000000079af */ /* 0x000e220000000000 */
[----:B----4-:R-:W-:Y:S01]  /*2ec0*/  SHF.R.U32.HI R9, RZ, 0x5, R14 ;  /* 0x00000005ff097819 */ /* 0x010fe2000001160e */
[----:B------:R-:W-:Y:S01]  /*2ed0*/  IMAD R17, R22, R17, RZ ;  /* 0x0000001116117224 */ /* 0x000fe200078e02ff */
[----:B------:R-:W-:Y:S01]  /*2ee0*/  SHF.R.U32.HI R10, RZ, 0x1, R15 ;  /* 0x00000001ff0a7819 */ /* 0x000fe2000001160f */
[----:B------:R-:W-:Y:S01]  /*2ef0*/  USHF.L.U32 UR5, UR14, 0xd, URZ ;  /* 0x0000000d0e057899 */ /* 0x000fe200080006ff */
[----:B--2---:R-:W-:Y:S01]  /*2f00*/  LOP3.LUT R11, R9, 0xc, R18, 0x48, !PT ;  /* 0x0000000c090b7812 */ /* 0x004fe200078e4812 */
[----:B------:R-:W-:Y:S01]  /*2f10*/  IMAD.IADD R18, R6, 0x1, -R5 ;  /* 0x0000000106127824 */ /* 0x000fe200078e0a05 */
[----:B------:R-:W-:Y:S01]  /*2f20*/  IADD3 R15, P0, P1, R19, R17, R0 ;  /* 0x00000011130f7210 */ /* 0x000fe2000791e000 */
[----:B------:R-:W2:Y:S01]  /*2f30*/  LDCU UR15, c[0x0][0x38c] ;  /* 0x00007180ff0f77ac */ /* 0x000ea20008000800 */
[----:B------:R-:W-:Y:S01]  /*2f40*/  LOP3.LUT R11, R11, R14, RZ, 0x3c, !PT ;  /* 0x0000000e0b0b7212 */ /* 0x000fe200078e3cff */
[----:B------:R-:W-:Y:S01]  /*2f50*/  IMAD.U32 R22, RZ, RZ, UR5 ;  /* 0x00000005ff167e24 */ /* 0x000fe2000f8e00ff */
[----:B------:R-:W-:Y:S01]  /*2f60*/  SHF.R.S32.HI R8, RZ, 0x1f, R19 ;  /* 0x0000001fff087819 */ /* 0x000fe20000011413 */
[----:B------:R-:W4:Y:S01]  /*2f70*/  LDCU.64 UR16, c[0x0][0x3a0] ;  /* 0x00007400ff1077ac */ /* 0x000f220008000a00 */
[----:B------:R-:W-:-:S02]  /*2f80*/  SHF.R.S32.HI R17, RZ, 0x1f, R17 ;  /* 0x0000001fff117819 */ /* 0x000fc40000011411 */
[----:B------:R-:W-:Y:S01]  /*2f90*/  R2UR UR4, R18 ;  /* 0x00000000120472ca */ /* 0x000fe200000e0000 */
[----:B------:R-:W-:Y:S01]  /*2fa0*/  UIADD3 UR12, UPT, UPT, -UR11, URZ, URZ ;  /* 0x000000ff0b0c7290 */ /* 0x000fe2000fffe1ff */
[----:B------:R-:W-:Y:S01]  /*2fb0*/  LOP3.LUT R9, R13, 0xc, R10, 0x48, !PT ;  /* 0x0000000c0d097812 */ /* 0x000fe200078e480a */
[----:B------:R-:W-:Y:S01]  /*2fc0*/  IMAD R13, R16, 0x800, R11 ;  /* 0x00000800100d7824 */ /* 0x000fe200078e020b */
[----:B------:R-:W-:Y:S01]  /*2fd0*/  IADD3.X R14, PT, PT, R8, R17, RZ, P0, P1 ;  /* 0x00000011080e7210 */ /* 0x000fe200007e24ff */
[C---:B------:R-:W-:Y:S01]  /*2fe0*/  VIADD R8, R0.reuse, 0x4 ;  /* 0x0000000400087836 */ /* 0x040fe20000000000 */
[----:B------:R-:W-:Y:S01]  /*2ff0*/  LOP3.LUT R17, R9, 0x1f0, R0, 0xf8, !PT ;  /* 0x000001f009117812 */ /* 0x000fe200078ef800 */
[----:B------:R-:W-:Y:S01]  /*3000*/  VIADD R10, R0, 0x8 ;  /* 0x00000008000a7836 */ /* 0x000fe20000000000 */
[----:B------:R-:W-:Y:S01]  /*3010*/  UMOV UR13, 0x1 ;  /* 0x00000001000d7882 */ /* 0x000fe20000000000 */
[----:B------:R-:W-:-:S04]  /*3020*/  DEPBAR.LE SB0, 0x0 ;  /* 0x000080000000791a */ /* 0x000fc80000000000 */
[----:B------:R-:W-:Y:S01]  /*3030*/  VIADD R11, R0, 0xc ;  /* 0x0000000c000b7836 */ /* 0x000fe20000000000 */
[C---:B------:R-:W-:Y:S01]  /*3040*/  LOP3.LUT R19, R9.reuse, 0x1f4, R8, 0x78, !PT ;  /* 0x000001f409137812 */ /* 0x040fe200078e7808 */
[----:B------:R-:W-:Y:S01]  /*3050*/  UIMAD UR4, UR14, -0x40, UR4 ;  /* 0xffffffc00e0478a4 */ /* 0x000fe2000f8e0204 */
[C---:B------:R-:W-:Y:S02]  /*3060*/  LOP3.LUT R18, R9.reuse, 0x1f8, R10, 0x78, !PT ;  /* 0x000001f809127812 */ /* 0x040fe400078e780a */
[--C-:B------:R-:W-:Y:S01]  /*3070*/  LOP3.LUT R16, R9, 0x1fc, R11.reuse, 0x78, !PT ;  /* 0x000001fc09107812 */ /* 0x100fe200078e780b */
[----:B------:R-:W-:Y:S01]  /*3080*/  UIADD3 UR4, UPT, UPT, UR4, -0x40, URZ ;  /* 0xffffffc004047890 */ /* 0x000fe2000fffe0ff */
[----:B------:R-:W-:Y:S02]  /*3090*/  LOP3.LUT R19, R19, 0x3e00, R8, 0xf8, !PT ;  /* 0x00003e0013137812 */ /* 0x000fe400078ef808 */
[----:B------:R-:W-:Y:S02]  /*30a0*/  LOP3.LUT R18, R18, 0x3e00, R10, 0xf8, !PT ;  /* 0x00003e0012127812 */ /* 0x000fe400078ef80a */
[----:B------:R-:W-:-:S02]  /*30b0*/  LOP3.LUT R16, R16, 0x3e00, R11, 0xf8, !PT ;  /* 0x00003e0010107812 */ /* 0x000fc400078ef80b */
[----:B------:R-:W-:Y:S01]  /*30c0*/  LOP3.LUT R17, R17, 0x3e00, R0, 0xf8, !PT ;  /* 0x00003e0011117812 */ /* 0x000fe200078ef800 */
[----:B--2-4-:R-:W-:Y:S06]  /*30d0*/  BAR.SYNC.DEFER_BLOCKING 0x0 ;  /* 0x0000000000007b1d */ /* 0x014fec0000010000 */
.L_x_154:
        /* <DEDUP_REMOVED lines=12> */
[----:B---3--:R-:W-:Y:S01]  /*31a0*/  IADD3 R26, P1, P2, R24, R21, R20 ;  /* 0x00000015181a7210 */ /* 0x008fe20007a3e014 */
        /* <DEDUP_REMOVED lines=13> */
.L_x_150:
        /* <DEDUP_REMOVED lines=65> */
.L_x_149:
[----:B------:R-:W-:-:S04]  /*3690*/  IMAD.U32 R9, RZ, RZ, UR6 ;  /* 0x00000006ff097e24 */ /* 0x000fc8000f8e00ff */
[----:B------:R-:W-:-:S05]  /*36a0*/  IMAD R8, R9, 0x2000, R4 ;  /* 0x0000200009087824 */ /* 0x000fca00078e0204 */
[----:B------:R2:W-:Y:S02]  /*36b0*/  STS.128 [R8], RZ ;  /* 0x000000ff08007388 */ /* 0x0005e40000000c00 */
.L_x_151:
[----:B------:R-:W-:Y:S05]  /*36c0*/  BSYNC.RECONVERGENT B0 ;  /* 0x0000000000007941 */ /* 0x000fea0003800200 */
.L_x_148:
[----:B------:R-:W5:Y:S01]  /*36d0*/  S2UR UR7, SR_CgaCtaId ;  /* 0x00000000000779c3 */ /* 0x000f620000008800 */
[----:B------:R-:W-:Y:S01]  /*36e0*/  UMOV UR6, 0x400 ;  /* 0x0000040000067882 */ /* 0x000fe20000000000 */
[----:B----4-:R-:W-:Y:S01]  /*36f0*/  IMAD.MOV.U32 R23, RZ, RZ, 0x40 ;  /* 0x00000040ff177424 */ /* 0x010fe200078e00ff */
[----:B------:R-:W0:Y:S01]  /*3700*/  LDGDEPBAR ;  /* 0x00000000000079af */ /* 0x000e220000000000 */
[----:B--23--:R-:W-:Y:S01]  /*3710*/  IMAD.U32 R26, RZ, RZ, UR4 ;  /* 0x00000004ff1a7e24 */ /* 0x00cfe2000f8e00ff */
        /* <DEDUP_REMOVED lines=9> */
[----:B------:R-:W2:Y:S01]  /*37b0*/  LDS.128 R8, [R7+UR5] ;  /* 0x0000000507087984 */ /* 0x000ea20008000c00 */
        /* <DEDUP_REMOVED lines=16> */
.L_x_153:
[----:B------:R-:W-:Y:S05]  /*38c0*/  BSYNC.RECONVERGENT B0 ;  /* 0x0000000000007941 */ /* 0x000fea0003800200 */
.L_x_152:
        /* <DEDUP_REMOVED lines=44> */
.L_x_155:
        /* <DEDUP_REMOVED lines=15> */
.L_x_393:


//--------------------- .text._Z66mx_block_rearrange_2d_K_groups_rowmajor_128x4_vec_pipelined_kernelILi64ELi8EEvPKhiiiiPKiPhii --------------------------
	.section	.text._Z66mx_block_rearrange_2d_K_groups_rowmajor_128x4_vec_pipelined_kernelILi64ELi8EEvPKhiiiiPKiPhii,"ax",@progbits
	.align	128
        .global         _Z66mx_block_rearrange_2d_K_groups_rowmajor_128x4_vec_pipelined_kernelILi64ELi8EEvPKhiiiiPKiPhii
        .type           _Z66mx_block_rearrange_2d_K_groups_rowmajor_128x4_vec_pipelined_kernelILi64ELi8EEvPKhiiiiPKiPhii,@function
        .size           _Z66mx_block_rearrange_2d_K_groups_rowmajor_128x4_vec_pipelined_kernelILi64ELi8EEvPKhiiiiPKiPhii,(.L_x_394 - _Z66mx_block_rearrange_2d_K_groups_rowmajor_128x4_vec_pipelined_kernelILi64ELi8EEvPKhiiiiPKiPhii)
        .other          _Z66mx_block_rearrange_2d_K_groups_rowmajor_128x4_vec_pipelined_kernelILi64ELi8EEvPKhiiiiPKiPhii,@"STO_CUDA_ENTRY STV_DEFAULT"
_Z66mx_block_rearrange_2d_K_groups_rowmajor_128x4_vec_pipelined_kernelILi64ELi8EEvPKhiiiiPKiPhii:
.text._Z66mx_block_rearrange_2d_K_groups_rowmajor_128x4_vec_pipelined_kernelILi64ELi8EEvPKhiiiiPKiPhii:
        /* <DEDUP_REMOVED lines=31> */
.L_x_158:
        /* <DEDUP_REMOVED lines=19> */
.L_x_160:
        /* <DEDUP_REMOVED lines=89> */
.L_x_159:
        /* <DEDUP_REMOVED lines=62> */
.L_x_161:
        /* <DEDUP_REMOVED lines=36> */
.L_x_162:
        /* <DEDUP_REMOVED lines=21> */
.L_x_157:
[----:B------:R-:W-:Y:S05]  /*1020*/  BSYNC.RECONVERGENT B0 ;  /* 0x0000000000007941 */ /* 0x000fea0003800200 */
.L_x_156:
        /* <DEDUP_REMOVED lines=17> */
.L_x_166:
        /* <DEDUP_REMOVED lines=11> */
.L_x_164:
[----:B------:R-:W-:Y:S01]  /*11f0*/  ISETP.NE.AND P0, PT, R15, RZ, PT ;  /* 0x000000ff0f00720c */ /* 0x000fe20003f05270 */
[----:B-1----:R-:W-:Y:S02]  /*1200*/  IMAD.MOV.U32 R2, RZ, RZ, RZ ;  /* 0x000000ffff027224 */ /* 0x002fe400078e00ff */
[----:B------:R-:W-:Y:S02]  /*1210*/  IMAD.MOV.U32 R0, RZ, RZ, RZ ;  /* 0x000000ffff007224 */ /* 0x000fe400078e00ff */
[----:B----4-:R-:W-:Y:S02]  /*1220*/  IMAD.MOV.U32 R6, RZ, RZ, RZ ;  /* 0x000000ffff067224 */ /* 0x010fe400078e00ff */
[----:B---3--:R-:W-:-:S06]  /*1230*/  IMAD.MOV.U32 R9, RZ, RZ, RZ ;  /* 0x000000ffff097224 */ /* 0x008fcc00078e00ff */
[----:B------:R-:W-:Y:S05]  /*1240*/  @!P0 BRA `(.L_x_167) ;  /* 0x00000000003c8947 */ /* 0x000fea0003800000 */
[----:B------:R-:W-:Y:S05]  /*1250*/  BRA `(.L_x_168) ;  /* 0x0000000800c47947 */ /* 0x000fea0003800000 */
.L_x_165:
        /* <DEDUP_REMOVED lines=14> */
.L_x_167:
        /* <DEDUP_REMOVED lines=29> */
.L_x_173:
        /* <DEDUP_REMOVED lines=51> */
.L_x_172:
[----:B------:R-:W-:Y:S05]  /*1840*/  BSYNC.RECONVERGENT B2 ;  /* 0x0000000000027941 */ /* 0x000fea0003800200 */
.L_x_171:
        /* <DEDUP_REMOVED lines=34> */
.L_x_175:
[----:B------:R-:W-:Y:S05]  /*1a70*/  BSYNC.RECONVERGENT B2 ;  /* 0x0000000000027941 */ /* 0x000fea0003800200 */
.L_x_174:
        /* <DEDUP_REMOVED lines=24> */
.L_x_177:
[----:B------:R-:W-:Y:S05]  /*1c00*/  BSYNC.RECONVERGENT B2 ;  /* 0x0000000000027941 */ /* 0x000fea0003800200 */
.L_x_176:
        /* <DEDUP_REMOVED lines=13> */
.L_x_170:
[----:B------:R-:W-:Y:S05]  /*1ce0*/  BSYNC.RECONVERGENT B0 ;  /* 0x0000000000007941 */ /* 0x000fea0003800200 */
.L_x_169:
        /* <DEDUP_REMOVED lines=8> */
.L_x_168:
[----:B------:R-:W-:Y:S05]  /*1d70*/  BSYNC.RECONVERGENT B1 ;  /* 0x0000000000017941 */ /* 0x000fea0003800200 */
.L_x_163:
        /* <DEDUP_REMOVED lines=61> */
.L_x_181:
        /* <DEDUP_REMOVED lines=62> */
.L_x_180:
[----:B------:R1:W-:Y:S02]  /*2530*/  STS.128 [R3+UR7], RZ ;  /* 0x000000ff03007988 */ /* 0x0003e40008000c07 */
.L_x_182:
[----:B------:R-:W-:Y:S05]  /*2540*/  BSYNC.RECONVERGENT B0 ;  /* 0x0000000000007941 */ /* 0x000fea0003800200 */
.L_x_179:
        /* <DEDUP_REMOVED lines=59> */
.L_x_178:
        /* <DEDUP_REMOVED lines=26> */
.L_x_185:
        /* <DEDUP_REMOVED lines=63> */
.L_x_184:
[----:B------:R1:W-:Y:S02]  /*2e90*/  STS.128 [R7+UR7], RZ ;  /* 0x000000ff07007988 */ /* 0x0003e40008000c07 */
.L_x_186:
[----:B------:R-:W-:Y:S05]  /*2ea0*/  BSYNC.RECONVERGENT B0 ;  /* 0x0000000000007941 */ /* 0x000fea0003800200 */
.L_x_183:
        /* <DEDUP_REMOVED lines=35> */
.L_x_193:
        /* <DEDUP_REMOVED lines=26> */
.L_x_189:
        /* <DEDUP_REMOVED lines=65> */
.L_x_188:
[----:B------:R-:W-:-:S04]  /*3690*/  IMAD.U32 R9, RZ, RZ, UR6 ;  /* 0x00000006ff097e24 */ /* 0x000fc8000f8e00ff */
[----:B------:R-:W-:-:S05]  /*36a0*/  IMAD R8, R9, 0x2000, R4 ;  /* 0x0000200009087824 */ /* 0x000fca00078e0204 */
[----:B------:R2:W-:Y:S02]  /*36b0*/  STS.128 [R8], RZ ;  /* 0x000000ff08007388 */ /* 0x0005e40000000c00 */
.L_x_190:
[----:B------:R-:W-:Y:S05]  /*36c0*/  BSYNC.RECONVERGENT B0 ;  /* 0x0000000000007941 */ /* 0x000fea0003800200 */
.L_x_187:
        /* <DEDUP_REMOVED lines=31> */
.L_x_192:
[----:B------:R-:W-:Y:S05]  /*38c0*/  BSYNC.RECONVERGENT B0 ;  /* 0x0000000000007941 */ /* 0x000fea0003800200 */
.L_x_191:
        /* <DEDUP_REMOVED lines=44> */
.L_x_194:
        /* <DEDUP_REMOVED lines=15> */
.L_x_394:


//--------------------- .text._Z66mx_block_rearrange_2d_K_groups_rowmajor_128x4_vec_pipelined_kernelILi64ELi4EEvPKhiiiiPKiPhii --------------------------
	.section	.text._Z66mx_block_rearrange_2d_K_groups_rowmajor_128x4_vec_pipelined_kernelILi64ELi4EEvPKhiiiiPKiPhii,"ax",@progbits
	.align	128
        .global         _Z66mx_block_rearrange_2d_K_groups_rowmajor_128x4_vec_pipelined_kernelILi64ELi4EEvPKhiiiiPKiPhii
        .type           _Z66mx_block_rearrange_2d_K_groups_rowmajor_128x4_vec_pipelined_kernelILi64ELi4EEvPKhiiiiPKiPhii,@function
        .size           _Z66mx_block_rearrange_2d_K_groups_rowmajor_128x4_vec_pipelined_kernelILi64ELi4EEvPKhiiiiPKiPhii,(.L_x_395 - _Z66mx_block_rearrange_2d_K_groups_rowmajor_128x4_vec_pipelined_kernelILi64ELi4EEvPKhiiiiPKiPhii)
        .other          _Z66mx_block_rearrange_2d_K_groups_rowmajor_128x4_vec_pipelined_kernelILi64ELi4EEvPKhiiiiPKiPhii,@"STO_CUDA_ENTRY STV_DEFAULT"
_Z66mx_block_rearrange_2d_K_groups_rowmajor_128x4_vec_pipelined_kernelILi64ELi4EEvPKhiiiiPKiPhii:
.text._Z66mx_block_rearrange_2d_K_groups_rowmajor_128x4_vec_pipelined_kernelILi64ELi4EEvPKhiiiiPKiPhii:
        /* <DEDUP_REMOVED lines=31> */
.L_x_197:
        /* <DEDUP_REMOVED lines=19> */
.L_x_199:
        /* <DEDUP_REMOVED lines=89> */
.L_x_198:
        /* <DEDUP_REMOVED lines=62> */
.L_x_200:
        /* <DEDUP_REMOVED lines=36> */
.L_x_201:
        /* <DEDUP_REMOVED lines=21> */
.L_x_196:
[----:B------:R-:W-:Y:S05]  /*1020*/  BSYNC.RECONVERGENT B0 ;  /* 0x0000000000007941 */ /* 0x000fea0003800200 */
.L_x_195:
        /* <DEDUP_REMOVED lines=17> */
.L_x_205:
        /* <DEDUP_REMOVED lines=11> */
.L_x_203:
[----:B------:R-:W-:Y:S01]  /*11f0*/  ISETP.NE.AND P0, PT, R15, RZ, PT ;  /* 0x000000ff0f00720c */ /* 0x000fe20003f05270 */
[----:B-1----:R-:W-:Y:S02]  /*1200*/  IMAD.MOV.U32 R2, RZ, RZ, RZ ;  /* 0x000000ffff027224 */ /* 0x002fe400078e00ff */
[----:B------:R-:W-:Y:S02]  /*1210*/  IMAD.MOV.U32 R0, RZ, RZ, RZ ;  /* 0x000000ffff007224 */ /* 0x000fe400078e00ff */
[----:B----4-:R-:W-:Y:S02]  /*1220*/  IMAD.MOV.U32 R6, RZ, RZ, RZ ;  /* 0x000000ffff067224 */ /* 0x010fe400078e00ff */
[----:B---3--:R-:W-:-:S06]  /*1230*/  IMAD.MOV.U32 R9, RZ, RZ, RZ ;  /* 0x000000ffff097224 */ /* 0x008fcc00078e00ff */
[----:B------:R-:W-:Y:S05]  /*1240*/  @!P0 BRA `(.L_x_206) ;  /* 0x00000000003c8947 */ /* 0x000fea0003800000 */
[----:B------:R-:W-:Y:S05]  /*1250*/  BRA `(.L_x_207) ;  /* 0x0000000800c47947 */ /* 0x000fea0003800000 */
.L_x_204:
        /* <DEDUP_REMOVED lines=14> */
.L_x_206:
        /* <DEDUP_REMOVED lines=29> */
.L_x_212:
        /* <DEDUP_REMOVED lines=51> */
.L_x_211:
[----:B------:R-:W-:Y:S05]  /*1840*/  BSYNC.RECONVERGENT B2 ;  /* 0x0000000000027941 */ /* 0x000fea0003800200 */
.L_x_210:
        /* <DEDUP_REMOVED lines=34> */
.L_x_214:
[----:B------:R-:W-:Y:S05]  /*1a70*/  BSYNC.RECONVERGENT B2 ;  /* 0x0000000000027941 */ /* 0x000fea0003800200 */
.L_x_213:
        /* <DEDUP_REMOVED lines=24> */
.L_x_216:
[----:B------:R-:W-:Y:S05]  /*1c00*/  BSYNC.RECONVERGENT B2 ;  /* 0x0000000000027941 */ /* 0x000fea0003800200 */
.L_x_215:
        /* <DEDUP_REMOVED lines=13> */
.L_x_209:
[----:B------:R-:W-:Y:S05]  /*1ce0*/  BSYNC.RECONVERGENT B0 ;  /* 0x0000000000007941 */ /* 0x000fea0003800200 */
.L_x_208:
        /* <DEDUP_REMOVED lines=8> */
.L_x_207:
[----:B------:R-:W-:Y:S05]  /*1d70*/  BSYNC.RECONVERGENT B1 ;  /* 0x0000000000017941 */ /* 0x000fea0003800200 */
.L_x_202:
        /* <DEDUP_REMOVED lines=61> */
.L_x_220:
        /* <DEDUP_REMOVED lines=62> */
.L_x_219:
[----:B------:R1:W-:Y:S02]  /*2530*/  STS.128 [R3+UR7], RZ ;  /* 0x000000ff03007988 */ /* 0x0003e40008000c07 */
.L_x_221:
[----:B------:R-:W-:Y:S05]  /*2540*/  BSYNC.RECONVERGENT B0 ;  /* 0x0000000000007941 */ /* 0x000fea0003800200 */
.L_x_218:
        /* <DEDUP_REMOVED lines=59> */
.L_x_217:
        /* <DEDUP_REMOVED lines=26> */
.L_x_224:
        /* <DEDUP_REMOVED lines=63> */
.L_x_223:
[----:B------:R1:W-:Y:S02]  /*2e90*/  STS.128 [R7+UR7], RZ ;  /* 0x000000ff07007988 */ /* 0x0003e40008000c07 */
.L_x_225:
[----:B------:R-:W-:Y:S05]  /*2ea0*/  BSYNC.RECONVERGENT B0 ;  /* 0x0000000000007941 */ /* 0x000fea0003800200 */
.L_x_222:
        /* <DEDUP_REMOVED lines=35> */
.L_x_232:
        /* <DEDUP_REMOVED lines=26> */
.L_x_228:
        /* <DEDUP_REMOVED lines=65> */
.L_x_227:
[----:B------:R-:W-:-:S04]  /*3690*/  IMAD.U32 R9, RZ, RZ, UR6 ;  /* 0x00000006ff097e24 */ /* 0x000fc8000f8e00ff */
[----:B------:R-:W-:-:S05]  /*36a0*/  IMAD R8, R9, 0x2000, R4 ;  /* 0x0000200009087824 */ /* 0x000fca00078e0204 */
[----:B------:R2:W-:Y:S02]  /*36b0*/  STS.128 [R8], RZ ;  /* 0x000000ff08007388 */ /* 0x0005e40000000c00 */
.L_x_229:
[----:B------:R-:W-:Y:S05]  /*36c0*/  BSYNC.RECONVERGENT B0 ;  /* 0x0000000000007941 */ /* 0x000fea0003800200 */
.L_x_226:
        /* <DEDUP_REMOVED lines=31> */
.L_x_231:
[----:B------:R-:W-:Y:S05]  /*38c0*/  BSYNC.RECONVERGENT B0 ;  /* 0x0000000000007941 */ /* 0x000fea0003800200 */
.L_x_230:
        /* <DEDUP_REMOVED lines=44> */
.L_x_233:
        /* <DEDUP_REMOVED lines=15> */
.L_x_395:


//--------------------- .text._Z56mx_block_rearrange_2d_K_groups_rowmajor_128x4_vec_kernelILi128EEvPKhiiiiPKiPhii --------------------------
	.section	.text._Z56mx_block_rearrange_2d_K_groups_rowmajor_128x4_vec_kernelILi128EEvPKhiiiiPKiPhii,"ax",@progbits
	.align	128
        .global         _Z56mx_block_rearrange_2d_K_groups_rowmajor_128x4_vec_kernelILi128EEvPKhiiiiPKiPhii
        .type           _Z56mx_block_rearrange_2d_K_groups_rowmajor_128x4_vec_kernelILi128EEvPKhiiiiPKiPhii,@function
        .size           _Z56mx_block_rearrange_2d_K_groups_rowmajor_128x4_vec_kernelILi128EEvPKhiiiiPKiPhii,(.L_x_396 - _Z56mx_block_rearrange_2d_K_groups_rowmajor_128x4_vec_kernelILi128EEvPKhiiiiPKiPhii)
        .other          _Z56mx_block_rearrange_2d_K_groups_rowmajor_128x4_vec_kernelILi128EEvPKhiiiiPKiPhii,@"STO_CUDA_ENTRY STV_DEFAULT"
_Z56mx_block_rearrange_2d_K_groups_rowmajor_128x4_vec_kernelILi128EEvPKhiiiiPKiPhii:
.text._Z56mx_block_rearrange_2d_K_groups_rowmajor_128x4_vec_kernelILi128EEvPKhiiiiPKiPhii:
[----:B------:R-:W-:Y:S01]  /*0000*/  LDC R1, c[0x0][0x37c] ;  /* 0x0000df00ff017b82 */ /* 0x000fe20000000800 */
[----:B------:R-:W0:Y:S07]  /*0010*/  S2R R2, SR_TID.X ;  /* 0x0000000000027919 */ /* 0x000e2e0000002100 */
[----:B------:R-:W1:Y:S01]  /*0020*/  S2UR UR8, SR_CTAID.X ;  /* 0x00000000000879c3 */ /* 0x000e620000002500 */
[----:B------:R-:W2:Y:S01]  /*0030*/  LDCU.64 UR6, c[0x0][0x358] ;  /* 0x00006b00ff0677ac */ /* 0x000ea20008000a00 */
[----:B------:R-:W-:Y:S01]  /*0040*/  BSSY.RECONVERGENT B0, `(.L_x_234) ;  /* 0x00000b8000007945 */ /* 0x000fe20003800200 */
[----:B------:R-:W3:Y:S01]  /*0050*/  S2R R0, SR_CTAID.Y ;  /* 0x0000000000007919 */ /* 0x000ee20000002600 */
[----:B0-----:R-:W-:-:S13]  /*0060*/  ISETP.NE.AND P0, PT, R2, RZ, PT ;  /* 0x000000ff0200720c */ /* 0x001fda0003f05270 */
[----:B-123--:R-:W-:Y:S05]  /*0070*/  @P0 BRA `(.L_x_235) ;  /* 0x0000000800d00947 */ /* 0x00efea0003800000 */
[----:B------:R-:W0:Y:S01]  /*0080*/  LDCU UR9, c[0x0][0x3ac] ;  /* 0x00007580ff0977ac */ /* 0x000e220008000800 */
[----:B------:R-:W-:Y:S02]  /*0090*/  IMAD.MOV.U32 R6, RZ, RZ, RZ ;  /* 0x000000ffff067224 */ /* 0x000fe400078e00ff */
[----:B------:R-:W-:Y:S01]  /*00a0*/  IMAD.MOV.U32 R3, RZ, RZ, RZ ;  /* 0x000000ffff037224 */ /* 0x000fe200078e00ff */
[----:B0-----:R-:W-:-:S09]  /*00b0*/  UISETP.GE.AND UP0, UPT, UR9, 0x1, UPT ;  /* 0x000000010900788c */ /* 0x001fd2000bf06270 */
[----:B------:R-:W-:Y:S05]  /*00c0*/  BRA.U !UP0, `(.L_x_236) ;  /* 0x00000001082c7547 */ /* 0x000fea000b800000 */
[----:B------:R-:W0:Y:S02]  /*00d0*/  LDC.64 R4, c[0x0][0x398] ;  /* 0x0000e600ff047b82 */ /* 0x000e240000000a00 */
[----:B0-----:R-:W2:Y:S06]  /*00e0*/  LDG.E.CONSTANT R4, desc[UR6][R4.64] ;  /* 0x0000000604047981 */ /* 0x001eac000c1e9900 */
[----:B------:R-:W0:Y:S01]  /*00f0*/  S2UR UR5, SR_CgaCtaId ;  /* 0x00000000000579c3 */ /* 0x000e220000008800 */
[----:B------:R-:W-:Y:S02]  /*0100*/  UMOV UR4, 0x400 ;  /* 0x0000040000047882 */ /* 0x000fe40000000000 */
[----:B0-----:R-:W-:Y:S01]  /*0110*/  ULEA UR4, UR5, UR4, 0x18 ;  /* 0x0000000405047291 */ /* 0x001fe2000f8ec0ff */
[----:B--2---:R-:W-:-:S05]  /*0120*/  VIADD R3, R4, 0x7f ;  /* 0x0000007f04037836 */ /* 0x004fca0000000000 */
[----:B------:R-:W-:-:S04]  /*0130*/  SHF.R.S32.HI R6, RZ, 0x1f, R3 ;  /* 0x0000001fff067819 */ /* 0x000fc80000011403 */
[----:B------:R-:W-:Y:S01]  /*0140*/  LEA.HI R6, R6, R3, RZ, 0x7 ;  /* 0x0000000306067211 */ /* 0x000fe200078f38ff */
[----:B------:R-:W-:-:S03]  /*0150*/  IMAD.MOV.U32 R3, RZ, RZ, 0x1 ;  /* 0x00000001ff037424 */ /* 0x000fc600078e00ff */
[----:B------:R-:W-:-:S05]  /*0160*/  SHF.R.S32.HI R6, RZ, 0x7, R6 ;  /* 0x00000007ff067819 */ /* 0x000fca0000011406 */
[----:B------:R0:W-:Y:S02]  /*0170*/  STS [UR4+0x4000], R6 ;  /* 0x00400006ff007988 */ /* 0x0001e40008000804 */
.L_x_236:
[----:B------:R-:W-:-:S13]  /*0180*/  ISETP.GE.AND P0, PT, R3, UR9, PT ;  /* 0x0000000903007c0c */ /* 0x000fda000bf06270 */
[----:B------:R-:W-:Y:S05]  /*0190*/  @P0 BRA `(.L_x_235) ;  /* 0x0000000800880947 */ /* 0x000fea0003800000 */
[C---:B------:R-:W-:Y:S01]  /*01a0*/  VIADD R4, R3.reuse, -UR9 ;  /* 0x8000000903047c36 */ /* 0x040fe20008000000 */
[----:B------:R-:W-:-:S04]  /*01b0*/  IADD3 R7, PT, PT, -R3, UR9, RZ ;  /* 0x0000000903077c10 */ /* 0x000fc8000fffe1ff */
[----:B------:R-:W-:Y:S02]  /*01c0*/  ISETP.GT.U32.AND P0, PT, R4, -0x8, PT ;  /* 0xfffffff80400780c */ /* 0x000fe40003f04070 */
[----:B------:R-:W-:-:S04]  /*01d0*/  LOP3.LUT R17, R7, 0x7, RZ, 0xc0, !PT ;  /* 0x0000000707117812 */ /* 0x000fc800078ec0ff */
[----:B------:R-:W-:-:S07]  /*01e0*/  ISETP.NE.AND P1, PT, R17, RZ, PT ;  /* 0x000000ff1100720c */ /* 0x000fce0003f25270 */
[----:B------:R-:W-:Y:S06]  /*01f0*/  @P0 BRA `(.L_x_237) ;  /* 0x0000000400100947 */ /* 0x000fec0003800000 */
[----:B------:R-:W1:Y:S01]  /*0200*/  S2R R9, SR_CgaCtaId ;  /* 0x0000000000097919 */ /* 0x000e620000008800 */
[----:B------:R-:W2:Y:S01]  /*0210*/  LDC.64 R4, c[0x0][0x398] ;  /* 0x0000e600ff047b82 */ /* 0x000ea20000000a00 */
[----:B------:R-:W-:-:S05]  /*0220*/  MOV R8, 0x400 ;  /* 0x0000040000087802 */ /* 0x000fca0000000f00 */
[----:B------:R-:W-:Y:S02]  /*0230*/  VIADD R8, R8, 0x4000 ;  /* 0x0000400008087836 */ /* 0x000fe40000000000 */
[----:B--2---:R-:W-:-:S03]  /*0240*/  IMAD.WIDE.U32 R4, R3, 0x4, R4 ;  /* 0x0000000403047825 */ /* 0x004fc600078e0004 */
[----:B------:R-:W-:Y:S02]  /*0250*/  IADD3 R4, P0, PT, R4, 0xc, RZ ;  /* 0x0000000c04047810 */ /* 0x000fe40007f1e0ff */
[----:B-1----:R-:W-:Y:S02]  /*0260*/  LEA R10, R9, R8, 0x18 ;  /* 0x00000008090a7211 */ /* 0x002fe400078ec0ff */
[----:B------:R-:W-:Y:S01]  /*0270*/  LOP3.LUT R8, R7, 0xfffffff8, RZ, 0xc0, !PT ;  /* 0xfffffff807087812 */ /* 0x000fe200078ec0ff */
[----:B------:R-:W-:Y:S02]  /*0280*/  IMAD.X R5, RZ, RZ, R5, P0 ;  /* 0x000000ffff057224 */ /* 0x000fe400000e0605 */
[----:B------:R-:W-:Y:S02]  /*0290*/  IMAD R10, R3, 0x4, R10 ;  /* 0x00000004030a7824 */ /* 0x000fe400078e020a */
[----:B------:R-:W-:Y:S02]  /*02a0*/  IMAD.MOV R8, RZ, RZ, -R8 ;  /* 0x000000ffff087224 */ /* 0x000fe400078e0a08 */
[----:B------:R-:W-:-:S07]  /*02b0*/  VIADD R9, R10, 0x10 ;  /* 0x000000100a097836 */ /* 0x000fce0000000000 */
.L_x_238:
[----:B------:R-:W2:Y:S04]  /*02c0*/  LDG.E.CONSTANT R15, desc[UR6][R4.64+-0x10] ;  /* 0xfffff006040f7981 */ /* 0x000ea8000c1e9900 */
        /* <DEDUP_REMOVED lines=16> */
[----:B----4-:R-:W-:Y:S02]  /*03d0*/  IADD3 R22, PT, PT, R21, 0x7f, -R19 ;  /* 0x0000007f15167810 */ /* 0x010fe40007ffe813 */
[----:B------:R-:W-:Y:S02]  /*03e0*/  LEA.HI R15, R18, R15, RZ, 0x7 ;  /* 0x0000000f120f7211 */ /* 0x000fe400078f38ff */
[----:B------:R-:W-:Y:S02]  /*03f0*/  SHF.R.S32.HI R19, RZ, 0x1f, R20 ;  /* 0x0000001fff137819 */ /* 0x000fe40000011414 */
[----:B-----5:R-:W-:-:S02]  /*0400*/  IADD3 R21, PT, PT, R14, 0x7f, -R21 ;  /* 0x0000007f0e157810 */ /* 0x020fc40007ffe815 */
[----:B------:R-:W-:Y:S02]  /*0410*/  SHF.R.S32.HI R23, RZ, 0x1f, R22 ;  /* 0x0000001fff177819 */ /* 0x000fe40000011416 */
[----:B------:R-:W-:Y:S02]  /*0420*/  LEA.HI.SX32 R16, R15, R6, 0x19 ;  /* 0x000000060f107211 */ /* 0x000fe400078fcaff */
[----:B------:R-:W-:Y:S02]  /*0430*/  LEA.HI R19, R19, R20, RZ, 0x7 ;  /* 0x0000001413137211 */ /* 0x000fe400078f38ff */
[----:B0-----:R-:W-:Y:S01]  /*0440*/  SHF.R.S32.HI R6, RZ, 0x1f, R21 ;  /* 0x0000001fff067819 */ /* 0x001fe20000011415 */
[----:B------:R-:W-:Y:S01]  /*0450*/  STS [R9+-0x10], R16 ;  /* 0xfffff01009007388 */ /* 0x000fe20000000800 */
[----:B------:R-:W-:Y:S02]  /*0460*/  IADD3 R15, PT, PT, R13, 0x7f, -R14 ;  /* 0x0000007f0d0f7810 */ /* 0x000fe40007ffe80e */
[----:B------:R-:W-:-:S02]  /*0470*/  LEA.HI R23, R23, R22, RZ, 0x7 ;  /* 0x0000001617177211 */ /* 0x000fc400078f38ff */
[----:B------:R-:W-:Y:S02]  /*0480*/  LEA.HI.SX32 R14, R19, R16, 0x19 ;  /* 0x00000010130e7211 */ /* 0x000fe400078fcaff */
[----:B------:R-:W-:Y:S02]  /*0490*/  LEA.HI R21, R6, R21, RZ, 0x7 ;  /* 0x0000001506157211 */ /* 0x000fe400078f38ff */
[----:B------:R-:W-:Y:S01]  /*04a0*/  IADD3 R13, PT, PT, R10, 0x7f, -R13 ;  /* 0x0000007f0a0d7810 */ /* 0x000fe20007ffe80d */
[----:B------:R-:W-:Y:S01]  /*04b0*/  STS [R9+-0xc], R14 ;  /* 0xfffff40e09007388 */ /* 0x000fe20000000800 */
[----:B------:R-:W-:Y:S02]  /*04c0*/  SHF.R.S32.HI R6, RZ, 0x1f, R15 ;  /* 0x0000001fff067819 */ /* 0x000fe4000001140f */
[----:B------:R-:W-:Y:S02]  /*04d0*/  LEA.HI.SX32 R18, R23, R14, 0x19 ;  /* 0x0000000e17127211 */ /* 0x000fe400078fcaff */
[----:B------:R-:W-:-:S02]  /*04e0*/  IADD3 R19, PT, PT, R12, 0x7f, -R10 ;  /* 0x0000007f0c137810 */ /* 0x000fc40007ffe80a */
[----:B------:R-:W-:Y:S01]  /*04f0*/  SHF.R.S32.HI R20, RZ, 0x1f, R13 ;  /* 0x0000001fff147819 */ /* 0x000fe2000001140d */
[----:B------:R-:W-:Y:S01]  /*0500*/  STS [R9+-0x8], R18 ;  /* 0xfffff81209007388 */ /* 0x000fe20000000800 */
[----:B------:R-:W-:Y:S02]  /*0510*/  LEA.HI R15, R6, R15, RZ, 0x7 ;  /* 0x0000000f060f7211 */ /* 0x000fe400078f38ff */
[----:B------:R-:W-:Y:S02]  /*0520*/  LEA.HI.SX32 R10, R21, R18, 0x19 ;  /* 0x00000012150a7211 */ /* 0x000fe400078fcaff */
[----:B------:R-:W-:Y:S02]  /*0530*/  SHF.R.S32.HI R6, RZ, 0x1f, R19 ;  /* 0x0000001fff067819 */ /* 0x000fe40000011413 */
[----:B------:R-:W-:Y:S01]  /*0540*/  IADD3 R11, PT, PT, R11, 0x7f, -R12 ;  /* 0x0000007f0b0b7810 */ /* 0x000fe20007ffe80c */
[----:B------:R-:W-:Y:S01]  /*0550*/  STS [R9+-0x4], R10 ;  /* 0xfffffc0a09007388 */ /* 0x000fe20000000800 */
[----:B------:R-:W-:-:S02]  /*0560*/  LEA.HI R13, R20, R13, RZ, 0x7 ;  /* 0x0000000d140d7211 */ /* 0x000fc400078f38ff */
[----:B------:R-:W-:Y:S02]  /*0570*/  LEA.HI.SX32 R12, R15, R10, 0x19 ;  /* 0x0000000a0f0c7211 */ /* 0x000fe400078fcaff */
[----:B------:R-:W-:Y:S02]  /*0580*/  LEA.HI R19, R6, R19, RZ, 0x7 ;  /* 0x0000001306137211 */ /* 0x000fe400078f38ff */
[----:B------:R-:W-:Y:S01]  /*0590*/  SHF.R.S32.HI R6, RZ, 0x1f, R11 ;  /* 0x0000001fff067819 */ /* 0x000fe2000001140b */
[----:B------:R-:W-:Y:S01]  /*05a0*/  STS [R9], R12 ;  /* 0x0000000c09007388 */ /* 0x000fe20000000800 */
[----:B------:R-:W-:Y:S02]  /*05b0*/  LEA.HI.SX32 R20, R13, R12, 0x19 ;  /* 0x0000000c0d147211 */ /* 0x000fe400078fcaff */
[----:B------:R-:W-:Y:S02]  /*05c0*/  LEA.HI R11, R6, R11, RZ, 0x7 ;  /* 0x0000000b060b7211 */ /* 0x000fe400078f38ff */
[----:B------:R-:W-:Y:S01]  /*05d0*/  LEA.HI.SX32 R22, R19, R20, 0x19 ;  /* 0x0000001413167211 */ /* 0x000fe200078fcaff */
[----:B------:R-:W-:Y:S03]  /*05e0*/  STS [R9+0x4], R20 ;  /* 0x0000041409007388 */ /* 0x000fe60000000800 */
[----:B------:R-:W-:Y:S01]  /*05f0*/  LEA.HI.SX32 R6, R11, R22, 0x19 ;  /* 0x000000160b067211 */ /* 0x000fe200078fcaff */
[----:B------:R-:W-:Y:S04]  /*0600*/  STS [R9+0x8], R22 ;  /* 0x0000081609007388 */ /* 0x000fe80000000800 */
[----:B------:R0:W-:Y:S02]  /*0610*/  STS [R9+0xc], R6 ;  /* 0x00000c0609007388 */ /* 0x0001e40000000800 */
[----:B0-----:R-:W-:Y:S01]  /*0620*/  VIADD R9, R9, 0x20 ;  /* 0x0000002009097836 */ /* 0x001fe20000000000 */
[----:B------:R-:W-:Y:S06]  /*0630*/  @P0 BRA `(.L_x_238) ;  /* 0xfffffffc00200947 */ /* 0x000fec000383ffff */
.L_x_237:
[----:B------:R-:W-:Y:S05]  /*0640*/  @!P1 BRA `(.L_x_235) ;  /* 0x00000004005c9947 */ /* 0x000fea0003800000 */
[----:B------:R-:W-:Y:S02]  /*0650*/  ISETP.GE.U32.AND P0, PT, R17, 0x4, PT ;  /* 0x000000041100780c */ /* 0x000fe40003f06070 */
[----:B------:R-:W-:-:S04]  /*0660*/  LOP3.LUT R18, R7, 0x3, RZ, 0xc0, !PT ;  /* 0x0000000307127812 */ /* 0x000fc800078ec0ff */
[----:B------:R-:W-:-:S07]  /*0670*/  ISETP.NE.AND P1, PT, R18, RZ, PT ;  /* 0x000000ff1200720c */ /* 0x000fce0003f25270 */
[----:B------:R-:W-:Y:S06]  /*0680*/  @!P0 BRA `(.L_x_239) ;  /* 0x0000000000a08947 */ /* 0x000fec0003800000 */
[----:B------:R-:W1:Y:S01]  /*0690*/  LDC.64 R12, c[0x0][0x398] ;  /* 0x0000e600ff0c7b82 */ /* 0x000e620000000a00 */
[C---:B------:R-:W-:Y:S02]  /*06a0*/  VIADD R11, R3.reuse, 0x1 ;  /* 0x00000001030b7836 */ /* 0x040fe40000000000 */
[C---:B------:R-:W-:Y:S02]  /*06b0*/  VIADD R15, R3.reuse, 0x2 ;  /* 0x00000002030f7836 */ /* 0x040fe40000000000 */
[----:B-1----:R-:W-:-:S04]  /*06c0*/  IMAD.WIDE.U32 R4, R3, 0x4, R12 ;  /* 0x0000000403047825 */ /* 0x002fc800078e000c */
[--C-:B------:R-:W-:Y:S01]  /*06d0*/  IMAD.WIDE R8, R3, 0x4, R12.reuse ;  /* 0x0000000403087825 */ /* 0x100fe200078e020c */
[----:B------:R1:W2:Y:S03]  /*06e0*/  LDG.E.CONSTANT R20, desc[UR6][R4.64+0xc] ;  /* 0x00000c0604147981 */ /* 0x0002a6000c1e9900 */
[--C-:B------:R-:W-:Y:S01]  /*06f0*/  IMAD.WIDE.U32 R10, R11, 0x4, R12.reuse ;  /* 0x000000040b0a7825 */ /* 0x100fe200078e000c */
[----:B------:R-:W3:Y:S03]  /*0700*/  LDG.E.CONSTANT R14, desc[UR6][R8.64+-0x4] ;  /* 0xfffffc06080e7981 */ /* 0x000ee6000c1e9900 */
[----:B------:R-:W-:Y:S01]  /*0710*/  IMAD.WIDE.U32 R12, R15, 0x4, R12 ;  /* 0x000000040f0c7825 */ /* 0x000fe200078e000c */
[----:B------:R-:W4:Y:S04]  /*0720*/  LDG.E.CONSTANT R17, desc[UR6][R8.64+0x4] ;  /* 0x0000040608117981 */ /* 0x000f28000c1e9900 */
[----:B------:R-:W3:Y:S04]  /*0730*/  LDG.E.CONSTANT R15, desc[UR6][R4.64] ;  /* 0x00000006040f7981 */ /* 0x000ee8000c1e9900 */
[----:B------:R-:W5:Y:S04]  /*0740*/  LDG.E.CONSTANT R10, desc[UR6][R10.64] ;  /* 0x000000060a0a7981 */ /* 0x000f68000c1e9900 */
[----:B------:R-:W4:Y:S04]  /*0750*/  LDG.E.CONSTANT R12, desc[UR6][R12.64] ;  /* 0x000000060c0c7981 */ /* 0x000f28000c1e9900 */
[----:B------:R-:W2:Y:S01]  /*0760*/  LDG.E.CONSTANT R19, desc[UR6][R8.64+0x8] ;  /* 0x0000080608137981 */ /* 0x000ea2000c1e9900 */
[----:B------:R-:W0:Y:S01]  /*0770*/  S2R R21, SR_CgaCtaId ;  /* 0x0000000000157919 */ /* 0x000e220000008800 */
[----:B---3--:R-:W-:-:S02]  /*0780*/  IADD3 R14, PT, PT, R15, 0x7f, -R14 ;  /* 0x0000007f0f0e7810 */ /* 0x008fc40007ffe80e */
[----:B-----5:R-:W-:Y:S02]  /*0790*/  IADD3 R16, PT, PT, R10, 0x7f, -R15 ;  /* 0x0000007f0a107810 */ /* 0x020fe40007ffe80f */
[----:B------:R-:W-:Y:S02]  /*07a0*/  SHF.R.S32.HI R11, RZ, 0x1f, R14 ;  /* 0x0000001fff0b7819 */ /* 0x000fe4000001140e */
[----:B----4-:R-:W-:Y:S02]  /*07b0*/  IADD3 R17, PT, PT, R12, 0x7f, -R17 ;  /* 0x0000007f0c117810 */ /* 0x010fe40007ffe811 */
[----:B------:R-:W-:Y:S02]  /*07c0*/  SHF.R.S32.HI R15, RZ, 0x1f, R16 ;  /* 0x0000001fff0f7819 */ /* 0x000fe40000011410 */
[----:B------:R-:W-:Y:S02]  /*07d0*/  LEA.HI R11, R11, R14, RZ, 0x7 ;  /* 0x0000000e0b0b7211 */ /* 0x000fe400078f38ff */
[----:B------:R-:W-:-:S02]  /*07e0*/  MOV R10, 0x400 ;  /* 0x00000400000a7802 */ /* 0x000fc40000000f00 */
[----:B-1----:R-:W-:Y:S02]  /*07f0*/  SHF.R.S32.HI R4, RZ, 0x1f, R17 ;  /* 0x0000001fff047819 */ /* 0x002fe40000011411 */
[----:B------:R-:W-:Y:S02]  /*0800*/  LEA.HI R16, R15, R16, RZ, 0x7 ;  /* 0x000000100f107211 */ /* 0x000fe400078f38ff */
[----:B--2---:R-:W-:Y:S02]  /*0810*/  IADD3 R19, PT, PT, R20, 0x7f, -R19 ;  /* 0x0000007f14137810 */ /* 0x004fe40007ffe813 */
[----:B------:R-:W-:Y:S01]  /*0820*/  LEA.HI.SX32 R11, R11, R6, 0x19 ;  /* 0x000000060b0b7211 */ /* 0x000fe200078fcaff */
[----:B------:R-:W-:Y:S01]  /*0830*/  VIADD R10, R10, 0x4000 ;  /* 0x000040000a0a7836 */ /* 0x000fe20000000000 */
[----:B------:R-:W-:Y:S02]  /*0840*/  LEA.HI R17, R4, R17, RZ, 0x7 ;  /* 0x0000001104117211 */ /* 0x000fe400078f38ff */
[----:B------:R-:W-:-:S02]  /*0850*/  SHF.R.S32.HI R4, RZ, 0x1f, R19 ;  /* 0x0000001fff047819 */ /* 0x000fc40000011413 */
[----:B------:R-:W-:Y:S02]  /*0860*/  LEA.HI.SX32 R16, R16, R11, 0x19 ;  /* 0x0000000b10107211 */ /* 0x000fe400078fcaff */
[----:B0-----:R-:W-:Y:S02]  /*0870*/  LEA R10, R21, R10, 0x18 ;  /* 0x0000000a150a7211 */ /* 0x001fe400078ec0ff */
[----:B------:R-:W-:Y:S02]  /*0880*/  LEA.HI R4, R4, R19, RZ, 0x7 ;  /* 0x0000001304047211 */ /* 0x000fe400078f38ff */
[----:B------:R-:W-:Y:S01]  /*0890*/  LEA.HI.SX32 R17, R17, R16, 0x19 ;  /* 0x0000001011117211 */ /* 0x000fe200078fcaff */
[----:B------:R-:W-:-:S03]  /*08a0*/  IMAD R10, R3, 0x4, R10 ;  /* 0x00000004030a7824 */ /* 0x000fc600078e020a */
[----:B------:R-:W-:Y:S02]  /*08b0*/  LEA.HI.SX32 R6, R4, R17, 0x19 ;  /* 0x0000001104067211 */ /* 0x000fe400078fcaff */
[----:B------:R1:W-:Y:S04]  /*08c0*/  STS [R10], R11 ;  /* 0x0000000b0a007388 */ /* 0x0003e80000000800 */
[----:B------:R1:W-:Y:S04]  /*08d0*/  STS [R10+0x4], R16 ;  /* 0x000004100a007388 */ /* 0x0003e80000000800 */
[----:B------:R1:W-:Y:S04]  /*08e0*/  STS [R10+0x8], R17 ;  /* 0x000008110a007388 */ /* 0x0003e80000000800 */
[----:B------:R1:W-:Y:S01]  /*08f0*/  STS [R10+0xc], R6 ;  /* 0x00000c060a007388 */ /* 0x0003e20000000800 */
[----:B------:R-:W-:-:S07]  /*0900*/  VIADD R3, R3, 0x4 ;  /* 0x0000000403037836 */ /* 0x000fce0000000000 */
.L_x_239:
[----:B------:R-:W-:Y:S05]  /*0910*/  @!P1 BRA `(.L_x_235) ;  /* 0x0000000000a89947 */ /* 0x000fea0003800000 */
[----:B------:R-:W-:Y:S02]  /*0920*/  ISETP.NE.AND P0, PT, R18, 0x1, PT ;  /* 0x000000011200780c */ /* 0x000fe40003f05270 */
[----:B------:R-:W-:-:S04]  /*0930*/  LOP3.LUT R7, R7, 0x1, RZ, 0xc0, !PT ;  /* 0x0000000107077812 */ /* 0x000fc800078ec0ff */
[----:B------:R-:W-:-:S07]  /*0940*/  ISETP.NE.U32.AND P1, PT, R7, 0x1, PT ;  /* 0x000000010700780c */ /* 0x000fce0003f25070 */
[----:B------:R-:W-:Y:S06]  /*0950*/  @!P0 BRA `(.L_x_240) ;  /* 0x0000000000588947 */ /* 0x000fec0003800000 */
[----:B------:R-:W2:Y:S02]  /*0960*/  LDC.64 R4, c[0x0][0x398] ;  /* 0x0000e600ff047b82 */ /* 0x000ea40000000a00 */
[----:B--2---:R-:W-:-:S04]  /*0970*/  IMAD.WIDE R8, R3, 0x4, R4 ;  /* 0x0000000403087825 */ /* 0x004fc800078e0204 */
[----:B------:R-:W-:Y:S02]  /*0980*/  IMAD.WIDE.U32 R4, R3, 0x4, R4 ;  /* 0x0000000403047825 */ /* 0x000fe400078e0004 */
[----:B------:R-:W2:Y:S04]  /*0990*/  LDG.E.CONSTANT R8, desc[UR6][R8.64+-0x4] ;  /* 0xfffffc0608087981 */ /* 0x000ea8000c1e9900 */
[----:B-1----:R-:W2:Y:S04]  /*09a0*/  LDG.E.CONSTANT R10, desc[UR6][R4.64] ;  /* 0x00000006040a7981 */ /* 0x002ea8000c1e9900 */
[----:B------:R-:W3:Y:S01]  /*09b0*/  LDG.E.CONSTANT R7, desc[UR6][R4.64+0x4] ;  /* 0x0000040604077981 */ /* 0x000ee2000c1e9900 */
[----:B------:R-:W-:Y:S01]  /*09c0*/  MOV R13, 0x400 ;  /* 0x00000400000d7802 */ /* 0x000fe20000000f00 */
[----:B------:R-:W1:Y:S04]  /*09d0*/  S2R R14, SR_CgaCtaId ;  /* 0x00000000000e7919 */ /* 0x000e680000008800 */
[----:B------:R-:W-:-:S05]  /*09e0*/  VIADD R13, R13, 0x4000 ;  /* 0x000040000d0d7836 */ /* 0x000fca0000000000 */
[----:B-1----:R-:W-:-:S05]  /*09f0*/  LEA R14, R14, R13, 0x18 ;  /* 0x0000000d0e0e7211 */ /* 0x002fca00078ec0ff */
[C---:B------:R-:W-:Y:S02]  /*0a00*/  IMAD R14, R3.reuse, 0x4, R14 ;  /* 0x00000004030e7824 */ /* 0x040fe400078e020e */
[----:B------:R-:W-:Y:S01]  /*0a10*/  VIADD R3, R3, 0x2 ;  /* 0x0000000203037836 */ /* 0x000fe20000000000 */
[----:B--2---:R-:W-:Y:S02]  /*0a20*/  IADD3 R11, PT, PT, R10, 0x7f, -R8 ;  /* 0x0000007f0a0b7810 */ /* 0x004fe40007ffe808 */
[----:B---3--:R-:W-:Y:S02]  /*0a30*/  IADD3 R7, PT, PT, R7, 0x7f, -R10 ;  /* 0x0000007f07077810 */ /* 0x008fe40007ffe80a */
[----:B------:R-:W-:Y:S02]  /*0a40*/  SHF.R.S32.HI R12, RZ, 0x1f, R11 ;  /* 0x0000001fff0c7819 */ /* 0x000fe4000001140b */
[----:B------:R-:W-:Y:S02]  /*0a50*/  SHF.R.S32.HI R10, RZ, 0x1f, R7 ;  /* 0x0000001fff0a7819 */ /* 0x000fe40000011407 */
[----:B------:R-:W-:-:S02]  /*0a60*/  LEA.HI R11, R12, R11, RZ, 0x7 ;  /* 0x0000000b0c0b7211 */ /* 0x000fc400078f38ff */
[----:B------:R-:W-:Y:S02]  /*0a70*/  LEA.HI R10, R10, R7, RZ, 0x7 ;  /* 0x000000070a0a7211 */ /* 0x000fe400078f38ff */
[----:B------:R-:W-:-:S04]  /*0a80*/  LEA.HI.SX32 R11, R11, R6, 0x19 ;  /* 0x000000060b0b7211 */ /* 0x000fc800078fcaff */
[----:B0-----:R-:W-:Y:S01]  /*0a90*/  LEA.HI.SX32 R6, R10, R11, 0x19 ;  /* 0x0000000b0a067211 */ /* 0x001fe200078fcaff */
[----:B------:R2:W-:Y:S04]  /*0aa0*/  STS [R14], R11 ;  /* 0x0000000b0e007388 */ /* 0x0005e80000000800 */
[----:B------:R2:W-:Y:S02]  /*0ab0*/  STS [R14+0x4], R6 ;  /* 0x000004060e007388 */ /* 0x0005e40000000800 */
.L_x_240:
[----:B------:R-:W-:Y:S05]  /*0ac0*/  @P1 BRA `(.L_x_235) ;  /* 0x00000000003c1947 */ /* 0x000fea0003800000 */
[----:B------:R-:W3:Y:S02]  /*0ad0*/  LDC.64 R8, c[0x0][0x398] ;  /* 0x0000e600ff087b82 */ /* 0x000ee40000000a00 */
[----:B---3--:R-:W-:-:S04]  /*0ae0*/  IMAD.WIDE R4, R3, 0x4, R8 ;  /* 0x0000000403047825 */ /* 0x008fc800078e0208 */
[----:B------:R-:W-:Y:S02]  /*0af0*/  IMAD.WIDE.U32 R8, R3, 0x4, R8 ;  /* 0x0000000403087825 */ /* 0x000fe400078e0008 */
[----:B------:R-:W3:Y:S04]  /*0b00*/  LDG.E.CONSTANT R4, desc[UR6][R4.64+-0x4] ;  /* 0xfffffc0604047981 */ /* 0x000ee8000c1e9900 */
[----:B------:R-:W3:Y:S01]  /*0b10*/  LDG.E.CONSTANT R9, desc[UR6][R8.64] ;  /* 0x0000000608097981 */ /* 0x000ee2000c1e9900 */
[----:B-1----:R-:W-:Y:S01]  /*0b20*/  MOV R10, 0x400 ;  /* 0x00000400000a7802 */ /* 0x002fe20000000f00 */
[----:B------:R-:W1:Y:S04]  /*0b30*/  S2R R12, SR_CgaCtaId ;  /* 0x00000000000c7919 */ /* 0x000e680000008800 */
[----:B--2---:R-:W-:-:S05]  /*0b40*/  VIADD R11, R10, 0x4000 ;  /* 0x000040000a0b7836 */ /* 0x004fca0000000000 */
[----:B-1----:R-:W-:Y:S02]  /*0b50*/  LEA R12, R12, R11, 0x18 ;  /* 0x0000000b0c0c7211 */ /* 0x002fe400078ec0ff */
[----:B---3--:R-:W-:-:S04]  /*0b60*/  IADD3 R7, PT, PT, R9, 0x7f, -R4 ;  /* 0x0000007f09077810 */ /* 0x008fc80007ffe804 */
[----:B------:R-:W-:-:S04]  /*0b70*/  SHF.R.S32.HI R10, RZ, 0x1f, R7 ;  /* 0x0000001fff0a7819 */ /* 0x000fc80000011407 */
[----:B------:R-:W-:Y:S01]  /*0b80*/  LEA.HI R7, R10, R7, RZ, 0x7 ;  /* 0x000000070a077211 */ /* 0x000fe200078f38ff */
[----:B------:R-:W-:-:S03]  /*0b90*/  IMAD R10, R3, 0x4, R12 ;  /* 0x00000004030a7824 */ /* 0x000fc600078e020c */
[----:B------:R-:W-:-:S05]  /*0ba0*/  LEA.HI.SX32 R7, R7, R6, 0x19 ;  /* 0x0000000607077211 */ /* 0x000fca00078fcaff */
[----:B------:R3:W-:Y:S02]  /*0bb0*/  STS [R10], R7 ;  /* 0x000000070a007388 */ /* 0x0007e40000000800 */
.L_x_235:
[----:B------:R-:W-:Y:S05]  /*0bc0*/  BSYNC.RECONVERGENT B0 ;  /* 0x0000000000007941 */ /* 0x000fea0003800200 */
.L_x_234:
[----:B------:R-:W4:Y:S01]  /*0bd0*/  LDCU UR4, c[0x0][0x3ac] ;  /* 0x00007580ff0477ac */ /* 0x000f220008000800 */
[----:B--2---:R-:W-:Y:S02]  /*0be0*/  IMAD.MOV.U32 R14, RZ, RZ, RZ ;  /* 0x000000ffff0e7224 */ /* 0x004fe400078e00ff */
[----:B-1-3--:R-:W-:Y:S01]  /*0bf0*/  IMAD.MOV.U32 R10, RZ, RZ, RZ ;  /* 0x000000ffff0a7224 */ /* 0x00afe200078e00ff */
[----:B----4-:R-:W-:Y:S01]  /*0c00*/  UISETP.GE.AND UP0, UPT, UR4, 0x1, UPT ;  /* 0x000000010400788c */ /* 0x010fe2000bf06270 */
[----:B------:R-:W-:Y:S08]  /*0c10*/  BAR.SYNC.DEFER_BLOCKING 0x0 ;  /* 0x0000000000007b1d */ /* 0x000ff00000010000 */
[----:B------:R-:W-:Y:S05]  /*0c20*/  BRA.U !UP0, `(.L_x_241) ;  /* 0x0000000108807547 */ /* 0x000fea000b800000 */
[----:B0-----:R-:W0:Y:S01]  /*0c30*/  S2R R6, SR_CgaCtaId ;  /* 0x0000000000067919 */ /* 0x001e220000008800 */
[----:B------:R-:W-:Y:S01]  /*0c40*/  MOV R3, 0x400 ;  /* 0x0000040000037802 */ /* 0x000fe20000000f00 */
[----:B------:R-:W-:-:S03]  /*0c50*/  IMAD.MOV.U32 R5, RZ, RZ, RZ ;  /* 0x000000ffff057224 */ /* 0x000fc600078e00ff */
[----:B0-----:R-:W-:Y:S01]  /*0c60*/  LEA R4, R6, R3, 0x18 ;  /* 0x0000000306047211 */ /* 0x001fe200078ec0ff */
[----:B------:R-:W-:-:S05]  /*0c70*/  VIADD R3, R3, 0x4000 ;  /* 0x0000400003037836 */ /* 0x000fca0000000000 */
[----:B------:R-:W0:Y:S01]  /*0c80*/  LDS R4, [R4+0x4000] ;  /* 0x0040000004047984 */ /* 0x000e220000000800 */
[----:B------:R-:W-:Y:S01]  /*0c90*/  LEA R8, R6, R3, 0x18 ;  /* 0x0000000306087211 */ /* 0x000fe200078ec0ff */
[----:B------:R-:W-:Y:S01]  /*0ca0*/  IMAD.MOV.U32 R3, RZ, RZ, RZ ;  /* 0x000000ffff037224 */ /* 0x000fe200078e00ff */
[----:B0-----:R-:W-:-:S13]  /*0cb0*/  ISETP.LE.AND P0, PT, R4, UR8, PT ;  /* 0x0000000804007c0c */ /* 0x001fda000bf03270 */
[----:B------:R-:W-:Y:S05]  /*0cc0*/  @!P0 BRA `(.L_x_242) ;  /* 0x0000000000348947 */ /* 0x000fea0003800000 */
[----:B------:R-:W0:Y:S01]  /*0cd0*/  LDCU UR4, c[0x0][0x3ac] ;  /* 0x00007580ff0477ac */ /* 0x000e220008000800 */
[----:B------:R-:W-:Y:S01]  /*0ce0*/  NOP ;  /* 0x0000000000007918 */ /* 0x000fe20000000000 */
.L_x_243:
[----:B------:R-:W-:Y:S02]  /*0cf0*/  VIADD R5, R5, 0x1 ;  /* 0x0000000105057836 */ /* 0x000fe40000000000 */
[----:B------:R-:W-:Y:S02]  /*0d00*/  IMAD.MOV.U32 R14, RZ, RZ, RZ ;  /* 0x000000ffff0e7224 */ /* 0x000fe400078e00ff */
[----:B------:R-:W-:Y:S01]  /*0d10*/  IMAD.MOV.U32 R10, RZ, RZ, RZ ;  /* 0x000000ffff0a7224 */ /* 0x000fe200078e00ff */
[----:B0-----:R-:W-:-:S13]  /*0d20*/  ISETP.NE.AND P0, PT, R5, UR4, PT ;  /* 0x0000000405007c0c */ /* 0x001fda000bf05270 */
[----:B------:R-:W-:Y:S05]  /*0d30*/  @!P0 BRA `(.L_x_241) ;  /* 0x00000000003c8947 */ /* 0x000fea0003800000 */
[----:B------:R-:W-:Y:S02]  /*0d40*/  IMAD R3, R5, 0x4, R8 ;  /* 0x0000000405037824 */ /* 0x000fe400078e0208 */
[----:B------:R-:W-:-:S03]  /*0d50*/  IMAD.MOV.U32 R6, RZ, RZ, R4 ;  /* 0x000000ffff067224 */ /* 0x000fc600078e0004 */
[----:B------:R-:W0:Y:S02]  /*0d60*/  LDS R4, [R3] ;  /* 0x0000000003047984 */ /* 0x000e240000000800 */
[----:B0-----:R-:W-:-:S13]  /*0d70*/  ISETP.LE.AND P0, PT, R4, UR8, PT ;  /* 0x0000000804007c0c */ /* 0x001fda000bf03270 */
[----:B------:R-:W-:Y:S05]  /*0d80*/  @P0 BRA `(.L_x_243) ;  /* 0xfffffffc00d80947 */ /* 0x000fea000383ffff */
[----:B------:R-:W-:-:S07]  /*0d90*/  IMAD.MOV.U32 R3, RZ, RZ, R6 ;  /* 0x000000ffff037224 */ /* 0x000fce00078e0006 */
.L_x_242:
[----:B------:R-:W-:Y:S01]  /*0da0*/  ISETP.NE.AND P0, PT, R5, RZ, PT ;  /* 0x000000ff0500720c */ /* 0x000fe20003f05270 */
[----:B------:R-:W-:Y:S01]  /*0db0*/  IMAD.MOV.U32 R14, RZ, RZ, RZ ;  /* 0x000000ffff0e7224 */ /* 0x000fe200078e00ff */
[----:B------:R-:W-:Y:S01]  /*0dc0*/  IADD3 R3, PT, PT, -R3, UR8, RZ ;  /* 0x0000000803037c10 */ /* 0x000fe2000fffe1ff */
[----:B------:R-:W-:-:S10]  /*0dd0*/  IMAD.MOV.U32 R10, RZ, RZ, RZ ;  /* 0x000000ffff0a7224 */ /* 0x000fd400078e00ff */
[----:B------:R-:W-:Y:S05]  /*0de0*/  @!P0 BRA `(.L_x_241) ;  /* 0x0000000000108947 */ /* 0x000fea0003800000 */
[----:B------:R-:W0:Y:S02]  /*0df0*/  LDC.64 R10, c[0x0][0x398] ;  /* 0x0000e600ff0a7b82 */ /* 0x000e240000000a00 */
[----:B0-----:R-:W-:-:S06]  /*0e00*/  IMAD.WIDE.U32 R10, R5, 0x4, R10 ;  /* 0x00000004050a7825 */ /* 0x001fcc00078e000a */
[----:B------:R1:W5:Y:S01]  /*0e10*/  LDG.E.CONSTANT R10, desc[UR6][R10.64+-0x4] ;  /* 0xfffffc060a0a7981 */ /* 0x000362000c1e9900 */
[----:B------:R-:W-:-:S07]  /*0e20*/  IMAD.MOV.U32 R14, RZ, RZ, R5 ;  /* 0x000000ffff0e7224 */ /* 0x000fce00078e0005 */
.L_x_241:
[----:B------:R-:W0:Y:S02]  /*0e30*/  LDC.64 R4, c[0x0][0x398] ;  /* 0x0000e600ff047b82 */ /* 0x000e240000000a00 */
[----:B0-----:R-:W-:-:S05]  /*0e40*/  IMAD.WIDE.U32 R6, R14, 0x4, R4 ;  /* 0x000000040e067825 */ /* 0x001fca00078e0004 */
[----:B-1----:R-:W2:Y:S01]  /*0e50*/  LDG.E.CONSTANT R11, desc[UR6][R6.64] ;  /* 0x00000006060b7981 */ /* 0x002ea2000c1e9900 */
[----:B-----5:R-:W-:-:S05]  /*0e60*/  IMAD R8, R3, 0x80, R10 ;  /* 0x0000008003087824 */ /* 0x020fca00078e020a */
[----:B--2---:R-:W-:-:S13]  /*0e70*/  ISETP.GT.AND P0, PT, R11, R8, PT ;  /* 0x000000080b00720c */ /* 0x004fda0003f04270 */
[----:B------:R-:W-:Y:S05]  /*0e80*/  @!P0 EXIT ;  /* 0x000000000000894d */ /* 0x000fea0003800000 */
[----:B------:R-:W-:Y:S01]  /*0e90*/  ISETP.NE.AND P0, PT, R2, RZ, PT ;  /* 0x000000ff0200720c */ /* 0x000fe20003f05270 */
[----:B------:R-:W-:-:S12]  /*0ea0*/  BSSY.RECONVERGENT B0, `(.L_x_244) ;  /* 0x000008e000007945 */ /* 0x000fd80003800200 */
[----:B------:R-:W-:Y:S05]  /*0eb0*/  @P0 BRA `(.L_x_245) ;  /* 0x0000000800300947 */ /* 0x000fea0003800000 */
[----:B------:R-:W-:Y:S01]  /*0ec0*/  ISETP.NE.AND P0, PT, R14, RZ, PT ;  /* 0x000000ff0e00720c */ /* 0x000fe20003f05270 */
[----:B------:R-:W-:Y:S02]  /*0ed0*/  IMAD.MOV.U32 R15, RZ, RZ, RZ ;  /* 0x000000ffff0f7224 */ /* 0x000fe400078e00ff */
[----:B------:R-:W-:-:S10]  /*0ee0*/  IMAD.MOV.U32 R12, RZ, RZ, RZ ;  /* 0x000000ffff0c7224 */ /* 0x000fd400078e00ff */
[----:B------:R-:W-:Y:S05]  /*0ef0*/  @!P0 BRA `(.L_x_246) ;  /* 0x00000000001c8947 */ /* 0x000fea0003800000 */
[----:B------:R-:W0:Y:S02]  /*0f00*/  LDC.64 R6, c[0x0][0x398] ;  /* 0x0000e600ff067b82 */ /* 0x000e240000000a00 */
[----:B0-----:R-:W2:Y:S01]  /*0f10*/  LDG.E.CONSTANT R6, desc[UR6][R6.64] ;  /* 0x0000000606067981 */ /* 0x001ea2000c1e9900 */
[----:B------:R-:W-:Y:S02]  /*0f20*/  IMAD.MOV.U32 R15, RZ, RZ, 0x1 ;  /* 0x00000001ff0f7424 */ /* 0x000fe400078e00ff */
[----:B--2---:R-:W-:-:S05]  /*0f30*/  VIADD R12, R6, 0x3 ;  /* 0x00000003060c7836 */ /* 0x004fca0000000000 */
[----:B------:R-:W-:-:S04]  /*0f40*/  SHF.R.S32.HI R13, RZ, 0x1f, R12 ;  /* 0x0000001fff0d7819 */ /* 0x000fc8000001140c */
[----:B------:R-:W-:-:S04]  /*0f50*/  LEA.HI R12, R13, R12, RZ, 0x2 ;  /* 0x0000000c0d0c7211 */ /* 0x000fc800078f10ff */
[----:B------:R-:W-:-:S07]  /*0f60*/  LOP3.LUT R12, R12, 0xfffffffc, RZ, 0xc0, !PT ;  /* 0xfffffffc0c0c7812 */ /* 0x000fce00078ec0ff */
.L_x_246:
[----:B------:R-:W-:-:S13]  /*0f70*/  ISETP.GE.U32.AND P0, PT, R15, R14, PT ;  /* 0x0000000e0f00720c */ /* 0x000fda0003f06070 */
[----:B------:R-:W-:Y:S05]  /*0f80*/  @P0 BRA `(.L_x_247) ;  /* 0x0000000400ec0947 */ /* 0x000fea0003800000 */
[----:B------:R-:W-:Y:S02]  /*0f90*/  IMAD.IADD R13, R14, 0x1, -R15 ;  /* 0x000000010e0d7824 */ /* 0x000fe400078e0a0f */
[----:B------:R-:W-:-:S03]  /*0fa0*/  IMAD.IADD R14, R15, 0x1, -R14 ;  /* 0x000000010f0e7824 */ /* 0x000fc600078e0a0e */
[----:B------:R-:W-:Y:S02]  /*0fb0*/  LOP3.LUT R23, R13, 0x7, RZ, 0xc0, !PT ;  /* 0x000000070d177812 */ /* 0x000fe400078ec0ff */
[----:B------:R-:W-:Y:S02]  /*0fc0*/  ISETP.GT.U32.AND P0, PT, R14, -0x8, PT ;  /* 0xfffffff80e00780c */ /* 0x000fe40003f04070 */
[----:B------:R-:W-:-:S11]  /*0fd0*/  ISETP.NE.AND P1, PT, R23, RZ, PT ;  /* 0x000000ff1700720c */ /* 0x000fd60003f25270 */
[----:B------:R-:W-:Y:S05]  /*0fe0*/  @P0 BRA `(.L_x_248) ;  /* 0x0000000000d40947 */ /* 0x000fea0003800000 */
[----:B------:R-:W-:Y:S01]  /*0ff0*/  IMAD.WIDE.U32 R6, R15, 0x4, R4 ;  /* 0x000000040f067825 */ /* 0x000fe200078e0004 */
[----:B------:R-:W-:Y:S02]  /*1000*/  LOP3.LUT R14, R13, 0x7ffffff8, RZ, 0xc0, !PT ;  /* 0x7ffffff80d0e7812 */ /* 0x000fe400078ec0ff */
[----:B------:R-:W-:-:S03]  /*1010*/  IADD3 R6, P0, PT, R6, 0xc, RZ ;  /* 0x0000000c06067810 */ /* 0x000fc60007f1e0ff */
[----:B------:R-:W-:Y:S02]  /*1020*/  IMAD.MOV R14, RZ, RZ, -R14 ;  /* 0x000000ffff0e7224 */ /* 0x000fe400078e0a0e */
[----:B------:R-:W-:-:S08]  /*1030*/  IMAD.X R7, RZ, RZ, R7, P0 ;  /* 0x000000ffff077224 */ /* 0x000fd000000e0607 */
.L_x_249:
        /* <DEDUP_REMOVED lines=12> */
[----:B0-----:R-:W-:-:S05]  /*1100*/  IADD3 R6, P2, PT, R6, 0x20, RZ ;  /* 0x0000002006067810 */ /* 0x001fca0007f5e0ff */
[----:B------:R-:W-:Y:S01]  /*1110*/  IMAD.X R7, RZ, RZ, R7, P2 ;  /* 0x000000ffff077224 */ /* 0x000fe200010e0607 */
[----:B--2---:R-:W-:Y:S02]  /*1120*/  IADD3 R26, PT, PT, R22, 0x3, -R25 ;  /* 0x00000003161a7810 */ /* 0x004fe40007ffe819 */
[----:B---3--:R-:W-:Y:S02]  /*1130*/  IADD3 R24, PT, PT, R25, 0x3, -R24 ;  /* 0x0000000319187810 */ /* 0x008fe40007ffe818 */
[----:B------:R-:W-:Y:S02]  /*1140*/  SHF.R.S32.HI R25, RZ, 0x1f, R26 ;  /* 0x0000001fff197819 */ /* 0x000fe4000001141a */
[----:B----4-:R-:W-:Y:S02]  /*1150*/  IADD3 R22, PT, PT, R21, 0x3, -R22 ;  /* 0x0000000315167810 */ /* 0x010fe40007ffe816 */
[----:B------:R-:W-:Y:S02]  /*1160*/  LEA.HI R26, R25, R26, RZ, 0x2 ;  /* 0x0000001a191a7211 */ /* 0x000fe400078f10ff */
[----:B------:R-:W-:-:S02]  /*1170*/  SHF.R.S32.HI R25, RZ, 0x1f, R24 ;  /* 0x0000001fff197819 */ /* 0x000fc40000011418 */
[----:B------:R-:W-:Y:S02]  /*1180*/  SHF.R.S32.HI R26, RZ, 0x2, R26 ;  /* 0x00000002ff1a7819 */ /* 0x000fe4000001141a */
[----:B------:R-:W-:Y:S02]  /*1190*/  LEA.HI R25, R25, R24, RZ, 0x2 ;  /* 0x0000001819197211 */ /* 0x000fe400078f10ff */
[----:B------:R-:W-:Y:S02]  /*11a0*/  SHF.R.S32.HI R27, RZ, 0x1f, R22 ;  /* 0x0000001fff1b7819 */ /* 0x000fe40000011416 */
[----:B-----5:R-:W-:Y:S02]  /*11b0*/  IADD3 R21, PT, PT, R20, 0x3, -R21 ;  /* 0x0000000314157810 */ /* 0x020fe40007ffe815 */
[----:B------:R-:W-:Y:S02]  /*11c0*/  LEA.HI.SX32 R25, R25, R26, 0x1e ;  /* 0x0000001a19197211 */ /* 0x000fe400078ff2ff */
[----:B------:R-:W-:-:S02]  /*11d0*/  LEA.HI R22, R27, R22, RZ, 0x2 ;  /* 0x000000161b167211 */ /* 0x000fc400078f10ff */
[----:B------:R-:W-:Y:S02]  /*11e0*/  SHF.R.S32.HI R24, RZ, 0x1f, R21 ;  /* 0x0000001fff187819 */ /* 0x000fe40000011415 */
[----:B------:R-:W-:Y:S02]  /*11f0*/  IADD3 R20, PT, PT, R19, 0x3, -R20 ;  /* 0x0000000313147810 */ /* 0x000fe40007ffe814 */
[----:B------:R-:W-:Y:S02]  /*1200*/  LEA.HI.SX32 R22, R22, R25, 0x1e ;  /* 0x0000001916167211 */ /* 0x000fe400078ff2ff */
[----:B------:R-:W-:Y:S02]  /*1210*/  LEA.HI R21, R24, R21, RZ, 0x2 ;  /* 0x0000001518157211 */ /* 0x000fe400078f10ff */
[----:B------:R-:W-:Y:S02]  /*1220*/  SHF.R.S32.HI R25, RZ, 0x1f, R20 ;  /* 0x0000001fff197819 */ /* 0x000fe40000011414 */
[----:B------:R-:W-:-:S02]  /*1230*/  IADD3 R19, PT, PT, R16, 0x3, -R19 ;  /* 0x0000000310137810 */ /* 0x000fc40007ffe813 */
[----:B------:R-:W-:Y:S02]  /*1240*/  LEA.HI.SX32 R21, R21, R22, 0x1e ;  /* 0x0000001615157211 */ /* 0x000fe400078ff2ff */
[----:B------:R-:W-:Y:S02]  /*1250*/  LEA.HI R20, R25, R20, RZ, 0x2 ;  /* 0x0000001419147211 */ /* 0x000fe400078f10ff */
[----:B------:R-:W-:Y:S02]  /*1260*/  IADD3 R22, PT, PT, R18, 0x3, -R16 ;  /* 0x0000000312167810 */ /* 0x000fe40007ffe810 */
[----:B------:R-:W-:Y:S02]  /*1270*/  SHF.R.S32.HI R16, RZ, 0x1f, R19 ;  /* 0x0000001fff107819 */ /* 0x000fe40000011413 */
[----:B------:R-:W-:Y:S02]  /*1280*/  LEA.HI R20, R20, R21, RZ, 0x1e ;  /* 0x0000001514147211 */ /* 0x000fe400078ff0ff */
[----:B------:R-:W-:-:S02]  /*1290*/  SHF.R.S32.HI R21, RZ, 0x1f, R22 ;  /* 0x0000001fff157819 */ /* 0x000fc40000011416 */
[----:B------:R-:W-:Y:S02]  /*12a0*/  IADD3 R17, PT, PT, R17, 0x3, -R18 ;  /* 0x0000000311117810 */ /* 0x000fe40007ffe812 */
[----:B------:R-:W-:Y:S02]  /*12b0*/  LEA.HI R19, R16, R19, RZ, 0x2 ;  /* 0x0000001310137211 */ /* 0x000fe400078f10ff */
[----:B------:R-:W-:Y:S02]  /*12c0*/  LEA.HI R22, R21, R22, RZ, 0x2 ;  /* 0x0000001615167211 */ /* 0x000fe400078f10ff */
[----:B------:R-:W-:Y:S02]  /*12d0*/  SHF.R.S32.HI R16, RZ, 0x1f, R17 ;  /* 0x0000001fff107819 */ /* 0x000fe40000011411 */
[----:B------:R-:W-:Y:S02]  /*12e0*/  LEA.HI R19, R19, R20, RZ, 0x1e ;  /* 0x0000001413137211 */ /* 0x000fe400078ff0ff */
[----:B------:R-:W-:-:S02]  /*12f0*/  LEA.HI R16, R16, R17, RZ, 0x2 ;  /* 0x0000001110107211 */ /* 0x000fc400078f10ff */
[----:B------:R-:W-:-:S04]  /*1300*/  LEA.HI R19, R22, R19, RZ, 0x1e ;  /* 0x0000001316137211 */ /* 0x000fc800078ff0ff */
[----:B------:R-:W-:-:S05]  /*1310*/  LEA.HI R19, R16, R19, RZ, 0x1e ;  /* 0x0000001310137211 */ /* 0x000fca00078ff0ff */
[----:B------:R-:W-:Y:S01]  /*1320*/  IMAD R12, R19, 0x4, R12 ;  /* 0x00000004130c7824 */ /* 0x000fe200078e020c */
[----:B------:R-:W-:Y:S06]  /*1330*/  @P0 BRA `(.L_x_249) ;  /* 0xfffffffc00400947 */ /* 0x000fec000383ffff */
.L_x_248:
[----:B------:R-:W-:Y:S05]  /*1340*/  @!P1 BRA `(.L_x_247) ;  /* 0x0000000000fc9947 */ /* 0x000fea0003800000 */
[----:B------:R-:W-:Y:S02]  /*1350*/  ISETP.GE.U32.AND P0, PT, R23, 0x4, PT ;  /* 0x000000041700780c */ /* 0x000fe40003f06070 */
[----:B------:R-:W-:-:S04]  /*1360*/  LOP3.LUT R24, R13, 0x3, RZ, 0xc0, !PT ;  /* 0x000000030d187812 */ /* 0x000fc800078ec0ff */
[----:B------:R-:W-:-:S07]  /*1370*/  ISETP.NE.AND P1, PT, R24, RZ, PT ;  /* 0x000000ff1800720c */ /* 0x000fce0003f25270 */
[----:B------:R-:W-:Y:S06]  /*1380*/  @!P0 BRA `(.L_x_250) ;  /* 0x00000000007c8947 */ /* 0x000fec0003800000 */
[C---:B------:R-:W-:Y:S02]  /*1390*/  VIADD R21, R15.reuse, 0x1 ;  /* 0x000000010f157836 */ /* 0x040fe40000000000 */
[----:B------:R-:W-:-:S04]  /*13a0*/  IMAD.WIDE.U32 R16, R15, 0x4, R4 ;  /* 0x000000040f107825 */ /* 0x000fc800078e0004 */
[--C-:B------:R-:W-:Y:S01]  /*13b0*/  IMAD.WIDE.U32 R20, R21, 0x4, R4.reuse ;  /* 0x0000000415147825 */ /* 0x100fe200078e0004 */
[----:B------:R-:W2:Y:S03]  /*13c0*/  LDG.E.CONSTANT R23, desc[UR6][R16.64] ;  /* 0x0000000610177981 */ /* 0x000ea6000c1e9900 */
[C---:B------:R-:W-:Y:S01]  /*13d0*/  VIADD R19, R15.reuse, 0x2 ;  /* 0x000000020f137836 */ /* 0x040fe20000000000 */
[----:B------:R-:W3:Y:S01]  /*13e0*/  LDG.E.CONSTANT R14, desc[UR6][R16.64+0xc] ;  /* 0x00000c06100e7981 */ /* 0x000ee2000c1e9900 */
[----:B------:R-:W-:-:S03]  /*13f0*/  IMAD.WIDE R6, R15, 0x4, R4 ;  /* 0x000000040f067825 */ /* 0x000fc600078e0204 */
[----:B------:R-:W2:Y:S01]  /*1400*/  LDG.E.CONSTANT R20, desc[UR6][R20.64] ;  /* 0x0000000614147981 */ /* 0x000ea2000c1e9900 */
[----:B------:R-:W-:-:S03]  /*1410*/  IMAD.WIDE.U32 R18, R19, 0x4, R4 ;  /* 0x0000000413127825 */ /* 0x000fc600078e0004 */
[----:B------:R-:W4:Y:S04]  /*1420*/  LDG.E.CONSTANT R22, desc[UR6][R6.64+-0x4] ;  /* 0xfffffc0606167981 */ /* 0x000f28000c1e9900 */
[----:B------:R-:W5:Y:S04]  /*1430*/  LDG.E.CONSTANT R18, desc[UR6][R18.64] ;  /* 0x0000000612127981 */ /* 0x000f68000c1e9900 */
[----:B------:R-:W5:Y:S04]  /*1440*/  LDG.E.CONSTANT R27, desc[UR6][R6.64+0x4] ;  /* 0x00000406061b7981 */ /* 0x000f68000c1e9900 */
[----:B------:R-:W3:Y:S01]  /*1450*/  LDG.E.CONSTANT R29, desc[UR6][R6.64+0x8] ;  /* 0x00000806061d7981 */ /* 0x000ee2000c1e9900 */
[----:B------:R-:W-:Y:S01]  /*1460*/  VIADD R15, R15, 0x4 ;  /* 0x000000040f0f7836 */ /* 0x000fe20000000000 */
[----:B--2---:R-:W-:-:S02]  /*1470*/  IADD3 R25, PT, PT, R20, 0x3, -R23 ;  /* 0x0000000314197810 */ /* 0x004fc40007ffe817 */
[----:B----4-:R-:W-:Y:S02]  /*1480*/  IADD3 R22, PT, PT, R23, 0x3, -R22 ;  /* 0x0000000317167810 */ /* 0x010fe40007ffe816 */
[----:B------:R-:W-:Y:S02]  /*1490*/  SHF.R.S32.HI R26, RZ, 0x1f, R25 ;  /* 0x0000001fff1a7819 */ /* 0x000fe40000011419 */
[----:B------:R-:W-:Y:S02]  /*14a0*/  SHF.R.S32.HI R21, RZ, 0x1f, R22 ;  /* 0x0000001fff157819 */ /* 0x000fe40000011416 */
[----:B------:R-:W-:Y:S02]  /*14b0*/  LEA.HI R26, R26, R25, RZ, 0x2 ;  /* 0x000000191a1a7211 */ /* 0x000fe400078f10ff */
[----:B-----5:R-:W-:Y:S02]  /*14c0*/  IADD3 R27, PT, PT, R18, 0x3, -R27 ;  /* 0x00000003121b7810 */ /* 0x020fe40007ffe81b */
[----:B------:R-:W-:-:S02]  /*14d0*/  LEA.HI R21, R21, R22, RZ, 0x2 ;  /* 0x0000001615157211 */ /* 0x000fc400078f10ff */
[----:B------:R-:W-:Y:S02]  /*14e0*/  SHF.R.S32.HI R18, RZ, 0x1f, R27 ;  /* 0x0000001fff127819 */ /* 0x000fe4000001141b */
[----:B---3--:R-:W-:Y:S02]  /*14f0*/  IADD3 R14, PT, PT, R14, 0x3, -R29 ;  /* 0x000000030e0e7810 */ /* 0x008fe40007ffe81d */
[----:B------:R-:W-:Y:S02]  /*1500*/  SHF.R.U32.HI R26, RZ, 0x2, R26 ;  /* 0x00000002ff1a7819 */ /* 0x000fe4000001161a */
[----:B------:R-:W-:Y:S02]  /*1510*/  LEA.HI R18, R18, R27, RZ, 0x2 ;  /* 0x0000001b12127211 */ /* 0x000fe400078f10ff */
[----:B------:R-:W-:Y:S02]  /*1520*/  SHF.R.S32.HI R7, RZ, 0x1f, R14 ;  /* 0x0000001fff077819 */ /* 0x000fe4000001140e */
[----:B------:R-:W-:-:S02]  /*1530*/  LEA.HI R21, R21, R26, RZ, 0x1e ;  /* 0x0000001a15157211 */ /* 0x000fc400078ff0ff */
[----:B------:R-:W-:Y:S02]  /*1540*/  LEA.HI R7, R7, R14, RZ, 0x2 ;  /* 0x0000000e07077211 */ /* 0x000fe400078f10ff */
[----:B------:R-:W-:-:S04]  /*1550*/  LEA.HI R18, R18, R21, RZ, 0x1e ;  /* 0x0000001512127211 */ /* 0x000fc800078ff0ff */
[----:B------:R-:W-:-:S05]  /*1560*/  LEA.HI R7, R7, R18, RZ, 0x1e ;  /* 0x0000001207077211 */ /* 0x000fca00078ff0ff */
[----:B------:R-:W-:-:S07]  /*1570*/  IMAD R12, R7, 0x4, R12 ;  /* 0x00000004070c7824 */ /* 0x000fce00078e020c */
.L_x_250:
[----:B------:R-:W-:Y:S05]  /*1580*/  @!P1 BRA `(.L_x_247) ;  /* 0x00000000006c9947 */ /* 0x000fea0003800000 */
[----:B------:R-:W-:Y:S02]  /*1590*/  ISETP.NE.AND P0, PT, R24, 0x1, PT ;  /* 0x000000011800780c */ /* 0x000fe40003f05270 */
[----:B------:R-:W-:-:S04]  /*15a0*/  LOP3.LUT R13, R13, 0x1, RZ, 0xc0, !PT ;  /* 0x000000010d0d7812 */ /* 0x000fc800078ec0ff */
[----:B------:R-:W-:-:S07]  /*15b0*/  ISETP.NE.U32.AND P1, PT, R13, 0x1, PT ;  /* 0x000000010d00780c */ /* 0x000fce0003f25070 */
[----:B------:R-:W-:-:S04]  /*15c0*/  @P0 IMAD.WIDE.U32 R18, R15, 0x4, R4 ;  /* 0x000000040f120825 */ /* 0x000fc800078e0004 */
[C-C-:B------:R-:W-:Y:S01]  /*15d0*/  @P0 IMAD.WIDE R16, R15.reuse, 0x4, R4.reuse ;  /* 0x000000040f100825 */ /* 0x140fe200078e0204 */
[----:B------:R-:W2:Y:S03]  /*15e0*/  @P0 LDG.E.CONSTANT R14, desc[UR6][R18.64] ;  /* 0x00000006120e0981 */ /* 0x000ea6000c1e9900 */
[----:B------:R-:W-:Y:S01]  /*15f0*/  @P0 VIADD R15, R15, 0x2 ;  /* 0x000000020f0f0836 */ /* 0x000fe20000000000 */
[----:B------:R-:W2:Y:S03]  /*1600*/  @P0 LDG.E.CONSTANT R13, desc[UR6][R18.64+0x4] ;  /* 0x00000406120d0981 */ /* 0x000ea6000c1e9900 */
[C-C-:B------:R-:W-:Y:S01]  /*1610*/  @!P1 IMAD.WIDE R6, R15.reuse, 0x4, R4.reuse ;  /* 0x000000040f069825 */ /* 0x140fe200078e0204 */
[----:B------:R-:W3:Y:S03]  /*1620*/  @P0 LDG.E.CONSTANT R16, desc[UR6][R16.64+-0x4] ;  /* 0xfffffc0610100981 */ /* 0x000ee6000c1e9900 */
[----:B------:R-:W-:-:S02]  /*1630*/  @!P1 IMAD.WIDE.U32 R4, R15, 0x4, R4 ;  /* 0x000000040f049825 */ /* 0x000fc400078e0004 */
[----:B------:R-:W4:Y:S04]  /*1640*/  @!P1 LDG.E.CONSTANT R6, desc[UR6][R6.64+-0x4] ;  /* 0xfffffc0606069981 */ /* 0x000f28000c1e9900 */
[----:B------:R-:W4:Y:S01]  /*1650*/  @!P1 LDG.E.CONSTANT R5, desc[UR6][R4.64] ;  /* 0x0000000604059981 */ /* 0x000f22000c1e9900 */
[----:B--2---:R-:W-:Y:S02]  /*1660*/  @P0 IADD3 R13, PT, PT, R13, 0x3, -R14 ;  /* 0x000000030d0d0810 */ /* 0x004fe40007ffe80e */
[----:B---3--:R-:W-:Y:S02]  /*1670*/  @P0 IADD3 R15, PT, PT, R14, 0x3, -R16 ;  /* 0x000000030e0f0810 */ /* 0x008fe40007ffe810 */
[----:B------:R-:W-:Y:S02]  /*1680*/  @P0 SHF.R.S32.HI R14, RZ, 0x1f, R13 ;  /* 0x0000001fff0e0819 */ /* 0x000fe4000001140d */
[----:B------:R-:W-:-:S02]  /*1690*/  @P0 SHF.R.S32.HI R20, RZ, 0x1f, R15 ;  /* 0x0000001fff140819 */ /* 0x000fc4000001140f */
[----:B------:R-:W-:Y:S02]  /*16a0*/  @P0 LEA.HI R14, R14, R13, RZ, 0x2 ;  /* 0x0000000d0e0e0211 */ /* 0x000fe400078f10ff */
[----:B----4-:R-:W-:Y:S02]  /*16b0*/  @!P1 IADD3 R13, PT, PT, R5, 0x3, -R6 ;  /* 0x00000003050d9810 */ /* 0x010fe40007ffe806 */
[----:B------:R-:W-:Y:S02]  /*16c0*/  @P0 LEA.HI R15, R20, R15, RZ, 0x2 ;  /* 0x0000000f140f0211 */ /* 0x000fe400078f10ff */
[----:B------:R-:W-:Y:S02]  /*16d0*/  @P0 SHF.R.U32.HI R14, RZ, 0x2, R14 ;  /* 0x00000002ff0e0819 */ /* 0x000fe4000001160e */
[----:B------:R-:W-:Y:S02]  /*16e0*/  @!P1 SHF.R.S32.HI R16, RZ, 0x1f, R13 ;  /* 0x0000001fff109819 */ /* 0x000fe4000001140d */
[----:B------:R-:W-:-:S02]  /*16f0*/  @P0 LEA.HI R7, R15, R14, RZ, 0x1e ;  /* 0x0000000e0f070211 */ /* 0x000fc400078ff0ff */
[----:B------:R-:W-:-:S03]  /*1700*/  @!P1 LEA.HI R16, R16, R13, RZ, 0x2 ;  /* 0x0000000d10109211 */ /* 0x000fc600078f10ff */
[----:B------:R-:W-:Y:S01]  /*1710*/  @P0 IMAD R12, R7, 0x4, R12 ;  /* 0x00000004070c0824 */ /* 0x000fe200078e020c */
[----:B------:R-:W-:-:S05]  /*1720*/  @!P1 LOP3.LUT R5, R16, 0xfffffffc, RZ, 0xc0, !PT ;  /* 0xfffffffc10059812 */ /* 0x000fca00078ec0ff */
[----:B------:R-:W-:-:S07]  /*1730*/  @!P1 IMAD.IADD R12, R12, 0x1, R5 ;  /* 0x000000010c0c9824 */ /* 0x000fce00078e0205 */
.L_x_247:
[----:B------:R-:W0:Y:S01]  /*1740*/  S2UR UR5, SR_CgaCtaId ;  /* 0x00000000000579c3 */ /* 0x000e220000008800 */
[----:B------:R-:W-:Y:S02]  /*1750*/  UMOV UR4, 0x400 ;  /* 0x0000040000047882 */ /* 0x000fe40000000000 */
[----:B0-----:R-:W-:-:S09]  /*1760*/  ULEA UR4, UR5, UR4, 0x18 ;  /* 0x0000000405047291 */ /* 0x001fd2000f8ec0ff */
[----:B------:R0:W-:Y:S03]  /*1770*/  STS [UR4+0x4080], R12 ;  /* 0x0040800cff007988 */ /* 0x0001e60008000804 */
.L_x_245:
[----:B------:R-:W-:Y:S05]  /*1780*/  BSYNC.RECONVERGENT B0 ;  /* 0x0000000000007941 */ /* 0x000fea0003800200 */
.L_x_244:
[----:B------:R-:W1:Y:S01]  /*1790*/  LDCU UR4, c[0x0][0x38c] ;  /* 0x00007180ff0477ac */ /* 0x000e620008000800 */
[C---:B0-----:R-:W-:Y:S01]  /*17a0*/  IMAD.SHL.U32 R12, R2.reuse, 0x10, RZ ;  /* 0x00000010020c7824 */ /* 0x041fe200078e00ff */
[----:B------:R-:W-:Y:S01]  /*17b0*/  SHF.R.U32.HI R5, RZ, 0x3, R2 ;  /* 0x00000003ff057819 */ /* 0x000fe20000011602 */
[----:B------:R-:W-:Y:S01]  /*17c0*/  IMAD.SHL.U32 R15, R2, 0x2, RZ ;  /* 0x00000002020f7824 */ /* 0x000fe200078e00ff */
[----:B------:R-:W-:Y:S01]  /*17d0*/  VIADDMNMX R13, R11, -R8, 0x80, PT ;  /* 0x000000800b0d7446 */ /* 0x000fe20003800908 */
[----:B------:R-:W-:Y:S01]  /*17e0*/  BSSY.RECONVERGENT B0, `(.L_x_251) ;  /* 0x0000056000007945 */ /* 0x000fe20003800200 */
[----:B------:R-:W-:Y:S01]  /*17f0*/  LOP3.LUT R16, R12, 0x70, RZ, 0xc0, !PT ;  /* 0x000000700c107812 */ /* 0x000fe200078ec0ff */
[----:B------:R-:W-:Y:S01]  /*1800*/  IMAD R17, R0, 0x80, R5 ;  /* 0x0000008000117824 */ /* 0x000fe200078e0205 */
[----:B------:R-:W-:Y:S02]  /*1810*/  LOP3.LUT R14, R2, 0x7, RZ, 0xc0, !PT ;  /* 0x00000007020e7812 */ /* 0x000fe400078ec0ff */
[----:B------:R-:W-:Y:S01]  /*1820*/  CS2R R4, SRZ ;  /* 0x0000000000047805 */ /* 0x000fe2000001ff00 */
[----:B------:R-:W-:Y:S01]  /*1830*/  BAR.SYNC.DEFER_BLOCKING 0x0 ;  /* 0x0000000000007b1d */ /* 0x000fe20000010000 */
[----:B------:R-:W-:-:S02]  /*1840*/  ISETP.GT.AND P0, PT, R13, R16, PT ;  /* 0x000000100d00720c */ /* 0x000fc40003f04270 */
[----:B------:R-:W-:Y:S02]  /*1850*/  CS2R R6, SRZ ;  /* 0x0000000000067805 */ /* 0x000fe4000001ff00 */
[----:B------:R-:W-:Y:S02]  /*1860*/  LOP3.LUT R15, R15, 0x1f0, RZ, 0xc0, !PT ;  /* 0x000001f00f0f7812 */ /* 0x000fe400078ec0ff */
[----:B-1----:R-:W-:-:S13]  /*1870*/  ISETP.GE.OR P0, PT, R17, UR4, !P0 ;  /* 0x0000000411007c0c */ /* 0x002fda000c706670 */
[----:B------:R-:W-:Y:S05]  /*1880*/  @P0 BRA `(.L_x_252) ;  /* 0x00000004002c0947 */ /* 0x000fea0003800000 */
[----:B------:R-:W0:Y:S01]  /*1890*/  LDCU UR4, c[0x0][0x388] ;  /* 0x00007100ff0477ac */ /* 0x000e220008000800 */
[--C-:B------:R-:W-:Y:S01]  /*18a0*/  SHF.R.S32.HI R9, RZ, 0x1f, R8.reuse ;  /* 0x0000001fff097819 */ /* 0x100fe20000011408 */
[----:B------:R-:W-:Y:S01]  /*18b0*/  VIADD R4, R16, 0x10 ;  /* 0x0000001010047836 */ /* 0x000fe20000000000 */
[----:B------:R-:W1:Y:S01]  /*18c0*/  LDCU.64 UR8, c[0x0][0x380] ;  /* 0x00007000ff0877ac */ /* 0x000e620008000a00 */
[----:B0-----:R-:W-:Y:S01]  /*18d0*/  IMAD.WIDE.U32 R8, R17, UR4, R8 ;  /* 0x0000000411087c25 */ /* 0x001fe2000f8e0008 */
[----:B------:R-:W-:Y:S02]  /*18e0*/  USHF.R.S32.HI UR4, URZ, 0x1f, UR4 ;  /* 0x0000001fff047899 */ /* 0x000fe40008011404 */
[----:B-1----:R-:W-:-:S04]  /*18f0*/  IADD3 R8, P1, P2, R8, UR8, R16 ;  /* 0x0000000808087c10 */ /* 0x002fc8000fa3e010 */
[----:B------:R-:W-:Y:S01]  /*1900*/  IMAD R17, R17, UR4, RZ ;  /* 0x0000000411117c24 */ /* 0x000fe2000f8e02ff */
[----:B------:R-:W-:-:S03]  /*1910*/  LOP3.LUT P0, RZ, R8, 0xf, RZ, 0xc0, !PT ;  /* 0x0000000f08ff7812 */ /* 0x000fc6000780c0ff */
[----:B------:R-:W-:Y:S01]  /*1920*/  IMAD.IADD R9, R9, 0x1, R17 ;  /* 0x0000000109097824 */ /* 0x000fe200078e0211 */
[----:B------:R-:W-:-:S04]  /*1930*/  ISETP.GT.U32.OR P0, PT, R4, R13, P0 ;  /* 0x0000000d0400720c */ /* 0x000fc80000704470 */
[----:B------:R-:W-:-:S09]  /*1940*/  IADD3.X R9, PT, PT, R9, UR9, RZ, P1, P2 ;  /* 0x0000000909097c10 */ /* 0x000fd20008fe44ff */
[----:B------:R-:W-:Y:S05]  /*1950*/  @P0 BRA `(.L_x_253) ;  /* 0x0000000000080947 */ /* 0x000fea0003800000 */
[----:B------:R0:W5:Y:S01]  /*1960*/  LDG.E.128.CONSTANT R4, desc[UR6][R8.64] ;  /* 0x0000000608047981 */ /* 0x000162000c1e9d00 */
[----:B------:R-:W-:Y:S05]  /*1970*/  BRA `(.L_x_252) ;  /* 0x0000000000f07947 */ /* 0x000fea0003800000 */
.L_x_253:
        /* <DEDUP_REMOVED lines=28> */
[----:B------:R-:W-:Y:S02]  /*1b40*/  @P3 LOP3.LUT R5, R5, 0xff00, R18, 0xf8, !PT ;  /* 0x0000ff0005053812 */ /* 0x000fe400078ef812 */
[----:B------:R-:W-:Y:S01]  /*1b50*/  ISETP.GE.AND P3, PT, R21, 0xe, PT ;  /* 0x0000000e1500780c */ /* 0x000fe20003f66270 */
[----:B------:R-:W2:Y:S01]  /*1b60*/  @P5 LDG.E.U8.CONSTANT R18, desc[UR6][R8.64+0x7] ;  /* 0x0000070608125981 */ /* 0x000ea2000c1e9100 */
[----:B------:R-:W-:Y:S01]  /*1b70*/  @P2 IMAD.U32 R16, R19, 0x10000, RZ ;  /* 0x0001000013102824 */ /* 0x000fe200078e00ff */
[----:B------:R-:W-:Y:S02]  /*1b80*/  ISETP.GE.AND P1, PT, R21, 0xb, PT ;  /* 0x0000000b1500780c */ /* 0x000fe40003f26270 */
[----:B------:R-:W-:Y:S01]  /*1b90*/  @P0 LOP3.LUT R6, R6, 0xff00, R7, 0xf8, !PT ;  /* 0x0000ff0006060812 */ /* 0x000fe200078ef807 */
[----:B------:R-:W-:Y:S01]  /*1ba0*/  IMAD.MOV.U32 R7, RZ, RZ, RZ ;  /* 0x000000ffff077224 */ /* 0x000fe200078e00ff */
[----:B------:R-:W-:-:S02]  /*1bb0*/  @P2 LOP3.LUT R5, R5, 0xff0000, R16, 0xf8, !PT ;  /* 0x00ff000005052812 */ /* 0x000fc400078ef810 */
[C---:B------:R-:W-:Y:S01]  /*1bc0*/  ISETP.GE.AND P2, PT, R21.reuse, 0xf, PT ;  /* 0x0000000f1500780c */ /* 0x040fe20003f46270 */
[----:B------:R-:W3:Y:S01]  /*1bd0*/  @P6 LDG.E.U8.CONSTANT R16, desc[UR6][R8.64+0x3] ;  /* 0x0000030608106981 */ /* 0x000ee2000c1e9100 */
[----:B------:R-:W-:-:S03]  /*1be0*/  ISETP.GE.AND P0, PT, R21, 0xc, PT ;  /* 0x0000000c1500780c */ /* 0x000fc60003f06270 */
[----:B------:R-:W4:Y:S01]  /*1bf0*/  @P4 LDG.E.U8.CONSTANT R7, desc[UR6][R8.64+0xc] ;  /* 0x00000c0608074981 */ /* 0x000f22000c1e9100 */
[----:B------:R-:W-:-:S03]  /*1c00*/  ISETP.GE.AND P4, PT, R21, 0x10, PT ;  /* 0x000000101500780c */ /* 0x000fc60003f86270 */
[----:B------:R-:W5:Y:S04]  /*1c10*/  @P3 LDG.E.U8.CONSTANT R20, desc[UR6][R8.64+0xd] ;  /* 0x00000d0608143981 */ /* 0x000f68000c1e9100 */
[----:B------:R-:W3:Y:S04]  /*1c20*/  @P1 LDG.E.U8.CONSTANT R17, desc[UR6][R8.64+0xa] ;  /* 0x00000a0608111981 */ /* 0x000ee8000c1e9100 */
[----:B------:R-:W4:Y:S04]  /*1c30*/  @P2 LDG.E.U8.CONSTANT R21, desc[UR6][R8.64+0xe] ;  /* 0x00000e0608152981 */ /* 0x000f28000c1e9100 */
[----:B------:R-:W4:Y:S04]  /*1c40*/  @P0 LDG.E.U8.CONSTANT R19, desc[UR6][R8.64+0xb] ;  /* 0x00000b0608130981 */ /* 0x000f28000c1e9100 */
[----:B------:R-:W4:Y:S01]  /*1c50*/  @P4 LDG.E.U8.CONSTANT R22, desc[UR6][R8.64+0xf] ;  /* 0x00000f0608164981 */ /* 0x000f22000c1e9100 */
[----:B--2---:R-:W-:-:S02]  /*1c60*/  @P5 IMAD.SHL.U32 R18, R18, 0x1000000, RZ ;  /* 0x0100000012125824 */ /* 0x004fc400078e00ff */
        /* <DEDUP_REMOVED lines=11> */
[----:B------:R-:W-:Y:S02]  /*1d20*/  @P0 LOP3.LUT R6, R6, R19, RZ, 0xfc, !PT ;  /* 0x0000001306060212 */ /* 0x000fe400078efcff */
[----:B------:R-:W-:-:S07]  /*1d30*/  @P4 LOP3.LUT R7, R7, R22, RZ, 0xfc, !PT ;  /* 0x0000001607074212 */ /* 0x000fce00078efcff */
.L_x_252:
[----:B------:R-:W-:Y:S05]  /*1d40*/  BSYNC.RECONVERGENT B0 ;  /* 0x0000000000007941 */ /* 0x000fea0003800200 */
.L_x_251:
[----:B------:R-:W1:Y:S01]  /*1d50*/  S2UR UR5, SR_CgaCtaId ;  /* 0x00000000000579c3 */ /* 0x000e620000008800 */
[----:B0-----:R-:W-:Y:S01]  /*1d60*/  SHF.R.U32.HI R8, RZ, 0x6, R2 ;  /* 0x00000006ff087819 */ /* 0x001fe20000011602 */
[----:B------:R-:W-:Y:S01]  /*1d70*/  IMAD.SHL.U32 R9, R2, 0x4, RZ ;  /* 0x0000000402097824 */ /* 0x000fe200078e00ff */
[----:B------:R-:W-:Y:S01]  /*1d80*/  UMOV UR4, 0x400 ;  /* 0x0000040000047882 */ /* 0x000fe20000000000 */
[----:B------:R-:W-:Y:S01]  /*1d90*/  VIADD R13, R13, 0x3 ;  /* 0x000000030d0d7836 */ /* 0x000fe20000000000 */
[----:B------:R-:W-:Y:S02]  /*1da0*/  LOP3.LUT R8, R8, 0xc, RZ, 0xc0, !PT ;  /* 0x0000000c08087812 */ /* 0x000fe400078ec0ff */
[----:B------:R-:W-:Y:S02]  /*1db0*/  IADD3 R10, PT, PT, R11, 0x3, -R10 ;  /* 0x000000030b0a7810 */ /* 0x000fe40007ffe80a */
[----:B------:R-:W-:Y:S01]  /*1dc0*/  SHF.R.S32.HI R18, RZ, 0x1f, R13 ;  /* 0x0000001fff127819 */ /* 0x000fe2000001140d */
[----:B------:R-:W-:-:S03]  /*1dd0*/  IMAD.IADD R8, R15, 0x1, R8 ;  /* 0x000000010f087824 */ /* 0x000fc600078e0208 */
[----:B------:R-:W-:Y:S02]  /*1de0*/  LEA.HI R18, R18, R13, RZ, 0x2 ;  /* 0x0000000d12127211 */ /* 0x000fe400078f10ff */
[----:B------:R-:W-:-:S03]  /*1df0*/  SHF.R.U32.HI R16, RZ, 0x5, R8 ;  /* 0x00000005ff107819 */ /* 0x000fc60000011608 */
[----:B------:R-:W-:Y:S01]  /*1e00*/  IMAD.SHL.U32 R18, R18, 0x80, RZ ;  /* 0x0000008012127824 */ /* 0x000fe200078e00ff */
[----:B------:R-:W-:-:S04]  /*1e10*/  LOP3.LUT R9, R16, 0xc, R9, 0x48, !PT ;  /* 0x0000000c10097812 */ /* 0x000fc800078e4809 */
[----:B------:R-:W-:Y:S01]  /*1e20*/  LOP3.LUT R9, R9, R8, RZ, 0x3c, !PT ;  /* 0x0000000809097212 */ /* 0x000fe200078e3cff */
[----:B-1----:R-:W-:Y:S01]  /*1e30*/  ULEA UR4, UR5, UR4, 0x18 ;  /* 0x0000000405047291 */ /* 0x002fe2000f8ec0ff */
[----:B------:R-:W-:-:S03]  /*1e40*/  LOP3.LUT R13, R18, 0xfffffe00, RZ, 0xc0, !PT ;  /* 0xfffffe00120d7812 */ /* 0x000fc600078ec0ff */
[----:B------:R-:W-:Y:S01]  /*1e50*/  IMAD R9, R14, 0x800, R9 ;  /* 0x000008000e097824 */ /* 0x000fe200078e0209 */
[----:B------:R-:W-:-:S04]  /*1e60*/  ISETP.GE.AND P0, PT, R12, R13, PT ;  /* 0x0000000d0c00720c */ /* 0x000fc80003f06270 */
[----:B-----5:R0:W-:Y:S04]  /*1e70*/  STS [R9+UR4], R4 ;  /* 0x0000000409007988 */ /* 0x0201e80008000804 */
[----:B------:R0:W-:Y:S04]  /*1e80*/  STS [R9+UR4+0x200], R5 ;  /* 0x0002000509007988 */ /* 0x0001e80008000804 */
[----:B------:R0:W-:Y:S04]  /*1e90*/  STS [R9+UR4+0x400], R6 ;  /* 0x0004000609007988 */ /* 0x0001e80008000804 */
[----:B------:R0:W-:Y:S01]  /*1ea0*/  STS [R9+UR4+0x600], R7 ;  /* 0x0006000709007988 */ /* 0x0001e20008000804 */
[----:B------:R-:W-:Y:S06]  /*1eb0*/  BAR.SYNC.DEFER_BLOCKING 0x0 ;  /* 0x0000000000007b1d */ /* 0x000fec0000010000 */
[----:B------:R-:W-:Y:S05]  /*1ec0*/  @P0 EXIT ;  /* 0x000000000000094d */ /* 0x000fea0003800000 */
[C---:B0-----:R-:W-:Y:S01]  /*1ed0*/  VIADD R6, R12.reuse, 0x4 ;  /* 0x000000040c067836 */ /* 0x041fe20000000000 */
[--C-:B------:R-:W-:Y:S01]  /*1ee0*/  SHF.R.U32.HI R4, RZ, 0x5, R2.reuse ;  /* 0x00000005ff047819 */ /* 0x100fe20000011602 */
[C---:B------:R-:W-:Y:S01]  /*1ef0*/  VIADD R9, R12.reuse, 0x8 ;  /* 0x000000080c097836 */ /* 0x040fe20000000000 */
[----:B------:R-:W-:Y:S01]  /*1f00*/  SHF.R.U32.HI R5, RZ, 0x1, R2 ;  /* 0x00000001ff057819 */ /* 0x000fe20000011602 */
[----:B------:R-:W-:Y:S01]  /*1f10*/  VIADD R13, R12, 0xc ;  /* 0x0000000c0c0d7836 */ /* 0x000fe20000000000 */
[----:B------:R-:W0:Y:S01]  /*1f20*/  LDS R2, [UR4+0x4080] ;  /* 0x00408004ff027984 */ /* 0x000e220008000800 */
[--C-:B------:R-:W-:Y:S01]  /*1f30*/  SHF.R.U32.HI R7, RZ, 0x9, R6.reuse ;  /* 0x00000009ff077819 */ /* 0x100fe20000011606 */
[----:B------:R-:W0:Y:S01]  /*1f40*/  LDCU UR5, c[0x0][0x394] ;  /* 0x00007280ff0577ac */ /* 0x000e220008000800 */
[----:B------:R-:W-:Y:S01]  /*1f50*/  SHF.R.U32.HI R8, RZ, 0x5, R6 ;  /* 0x00000005ff087819 */ /* 0x000fe20000011606 */
[----:B------:R-:W-:Y:S01]  /*1f60*/  IMAD.SHL.U32 R3, R3, 0x4000, RZ ;  /* 0x0000400003037824 */ /* 0x000fe200078e00ff */
[--C-:B------:R-:W-:Y:S01]  /*1f70*/  SHF.R.U32.HI R11, RZ, 0x9, R9.reuse ;  /* 0x00000009ff0b7819 */ /* 0x100fe20000011609 */
[----:B------:R-:W1:Y:S01]  /*1f80*/  LDCU.64 UR8, c[0x0][0x3a0] ;  /* 0x00007400ff0877ac */ /* 0x000e620008000a00 */
[----:B------:R-:W-:-:S02]  /*1f90*/  SHF.R.U32.HI R14, RZ, 0x5, R9 ;  /* 0x00000005ff0e7819 */ /* 0x000fc40000011609 */
[--C-:B------:R-:W-:Y:S02]  /*1fa0*/  SHF.R.U32.HI R15, RZ, 0x9, R13.reuse ;  /* 0x00000009ff0f7819 */ /* 0x100fe4000001160d */
[----:B------:R-:W-:Y:S02]  /*1fb0*/  SHF.R.U32.HI R16, RZ, 0x5, R13 ;  /* 0x00000005ff107819 */ /* 0x000fe4000001160d */
        /* <DEDUP_REMOVED lines=11> */
[----:B------:R2:W-:Y:S01]  /*2070*/  LDS R5, [R8+UR4] ;  /* 0x0000000408057984 */ /* 0x0005e20008000800 */
[----:B------:R-:W-:Y:S02]  /*2080*/  LOP3.LUT R7, R16, 0x3e00, R13, 0xf8, !PT ;  /* 0x00003e0010077812 */ /* 0x000fe400078ef80d */
[----:B------:R-:W-:Y:S01]  /*2090*/  SHF.R.S32.HI R9, RZ, 0x1f, R10 ;  /* 0x0000001fff097819 */ /* 0x000fe2000001140a */
[----:B------:R-:W-:Y:S01]  /*20a0*/  LDS R4, [R4+UR4] ;  /* 0x0000000404047984 */ /* 0x000fe20008000800 */
[----:B0-----:R-:W-:Y:S02]  /*20b0*/  IMAD R2, R2, UR5, RZ ;  /* 0x0000000502027c24 */ /* 0x001fe4000f8e02ff */
[----:B------:R-:W-:Y:S01]  /*20c0*/  LEA.HI R9, R9, R10, RZ, 0x2 ;  /* 0x0000000a09097211 */ /* 0x000fe200078f10ff */
[----:B------:R-:W-:Y:S03]  /*20d0*/  LDS R6, [R6+UR4] ;  /* 0x0000000406067984 */ /* 0x000fe60008000800 */
[----:B------:R-:W-:Y:S01]  /*20e0*/  SHF.R.U32.HI R9, RZ, 0x2, R9 ;  /* 0x00000002ff097819 */ /* 0x000fe20000011609 */
[----:B------:R-:W0:Y:S04]  /*20f0*/  LDS R7, [R7+UR4] ;  /* 0x0000000407077984 */ /* 0x000e280008000800 */
[----:B------:R-:W-:-:S04]  /*2100*/  IMAD R9, R9, R0, RZ ;  /* 0x0000000009097224 */ /* 0x000fc800078e02ff */
[----:B------:R-:W-:Y:S01]  /*2110*/  IMAD.SHL.U32 R0, R9, 0x200, RZ ;  /* 0x0000020009007824 */ /* 0x000fe200078e00ff */
[----:B------:R-:W-:Y:S02]  /*2120*/  LOP3.LUT R9, R3, R12, RZ, 0xfc, !PT ;  /* 0x0000000c03097212 */ /* 0x000fe400078efcff */
[----:B------:R-:W-:Y:S02]  /*2130*/  SHF.R.S32.HI R3, RZ, 0x1f, R3 ;  /* 0x0000001fff037819 */ /* 0x000fe40000011403 */
[--C-:B--2---:R-:W-:Y:S02]  /*2140*/  IADD3 R8, P0, P1, R2, R9, R0.reuse ;  /* 0x0000000902087210 */ /* 0x104fe4000791e000 */
[----:B------:R-:W-:Y:S02]  /*2150*/  SHF.R.S32.HI R0, RZ, 0x1f, R0 ;  /* 0x0000001fff007819 */ /* 0x000fe40000011400 */
[----:B------:R-:W-:-:S04]  /*2160*/  SHF.R.S32.HI R2, RZ, 0x1f, R2 ;  /* 0x0000001fff027819 */ /* 0x000fc80000011402 */
[----:B------:R-:W-:Y:S02]  /*2170*/  IADD3.X R0, PT, PT, R2, R3, R0, P0, P1 ;  /* 0x0000000302007210 */ /* 0x000fe400007e2400 */
[----:B-1----:R-:W-:-:S04]  /*2180*/  IADD3 R2, P0, PT, R8, UR8, RZ ;  /* 0x0000000808027c10 */ /* 0x002fc8000ff1e0ff */
[----:B------:R-:W-:-:S05]  /*2190*/  IADD3.X R3, PT, PT, R0, UR9, RZ, P0, !PT ;  /* 0x0000000900037c10 */ /* 0x000fca00087fe4ff */
[----:B0-----:R-:W-:Y:S01]  /*21a0*/  STG.E.128 desc[UR6][R2.64], R4 ;  /* 0x0000000402007986 */ /* 0x001fe2000c101d06 */
[----:B------:R-:W-:Y:S05]  /*21b0*/  EXIT ;  /* 0x000000000000794d */ /* 0x000fea0003800000 */
.L_x_254:
        /* <DEDUP_REMOVED lines=12> */
.L_x_396:


//--------------------- .text._Z56mx_block_rearrange_2d_K_groups_rowmajor_128x4_vec_kernelILi64EEvPKhiiiiPKiPhii --------------------------
	.section	.text._Z56mx_block_rearrange_2d_K_groups_rowmajor_128x4_vec_kernelILi64EEvPKhiiiiPKiPhii,"ax",@progbits
	.align	128
        .global         _Z56mx_block_rearrange_2d_K_groups_rowmajor_128x4_vec_kernelILi64EEvPKhiiiiPKiPhii
        .type           _Z56mx_block_rearrange_2d_K_groups_rowmajor_128x4_vec_kernelILi64EEvPKhiiiiPKiPhii,@function
        .size           _Z56mx_block_rearrange_2d_K_groups_rowmajor_128x4_vec_kernelILi64EEvPKhiiiiPKiPhii,(.L_x_397 - _Z56mx_block_rearrange_2d_K_groups_rowmajor_128x4_vec_kernelILi64EEvPKhiiiiPKiPhii)
        .other          _Z56mx_block_rearrange_2d_K_groups_rowmajor_128x4_vec_kernelILi64EEvPKhiiiiPKiPhii,@"STO_CUDA_ENTRY STV_DEFAULT"
_Z56mx_block_rearrange_2d_K_groups_rowmajor_128x4_vec_kernelILi64EEvPKhiiiiPKiPhii:
.text._Z56mx_block_rearrange_2d_K_groups_rowmajor_128x4_vec_kernelILi64EEvPKhiiiiPKiPhii:
        /* <DEDUP_REMOVED lines=24> */
.L_x_257:
        /* <DEDUP_REMOVED lines=20> */
.L_x_259:
        /* <DEDUP_REMOVED lines=56> */
.L_x_258:
        /* <DEDUP_REMOVED lines=45> */
.L_x_260:
        /* <DEDUP_REMOVED lines=27> */
.L_x_261:
        /* <DEDUP_REMOVED lines=16> */
.L_x_256:
[----:B------:R-:W-:Y:S05]  /*0bc0*/  BSYNC.RECONVERGENT B0 ;  /* 0x0000000000007941 */ /* 0x000fea0003800200 */
.L_x_255:
        /* <DEDUP_REMOVED lines=18> */
.L_x_264:
        /* <DEDUP_REMOVED lines=11> */
.L_x_263:
        /* <DEDUP_REMOVED lines=9> */
.L_x_262:
        /* <DEDUP_REMOVED lines=20> */
.L_x_267:
        /* <DEDUP_REMOVED lines=13> */
.L_x_270:
        /* <DEDUP_REMOVED lines=48> */
.L_x_269:
        /* <DEDUP_REMOVED lines=36> */
.L_x_271:
        /* <DEDUP_REMOVED lines=28> */
.L_x_268:
[----:B------:R-:W0:Y:S01]  /*1740*/  S2UR UR5, SR_CgaCtaId ;  /* 0x00000000000579c3 */ /* 0x000e220000008800 */
[----:B------:R-:W-:Y:S02]  /*1750*/  UMOV UR4, 0x400 ;  /* 0x0000040000047882 */ /* 0x000fe40000000000 */
[----:B0-----:R-:W-:-:S09]  /*1760*/  ULEA UR4, UR5, UR4, 0x18 ;  /* 0x0000000405047291 */ /* 0x001fd2000f8ec0ff */
[----:B------:R0:W-:Y:S03]  /*1770*/  STS [UR4+0x2080], R12 ;  /* 0x0020800cff007988 */ /* 0x0001e60008000804 */
.L_x_266:
[----:B------:R-:W-:Y:S05]  /*1780*/  BSYNC.RECONVERGENT B0 ;  /* 0x0000000000007941 */ /* 0x000fea0003800200 */
.L_x_265:
        /* <DEDUP_REMOVED lines=13> */
[----:B------:R-:W-:Y:S02]  /*1860*/  SHF.R.U32.HI R14, RZ, 0x5, R2 ;  /* 0x00000005ff0e7819 */ /* 0x000fe40000011602 */
        /* <DEDUP_REMOVED lines=18> */
.L_x_274:
        /* <DEDUP_REMOVED lines=9> */
[----:B------:R-:W2:Y:S01]  /*1a20*/  @P6 LDG.E.U8.CONSTANT R4, desc[UR6][R8.64] ;  /* 0x0000000608046981 */ /* 0x000ea2000c1e9100 */
[----:B------:R-:W-:-:S03]  /*1a30*/  ISETP.GE.AND P6, PT, R22, 0x9, PT ;  /* 0x000000091600780c */ /* 0x000fc60003fc6270 */
[----:B------:R-:W3:Y:S01]  /*1a40*/  @P4 LDG.E.U8.CONSTANT R7, desc[UR6][R8.64+0x1] ;  /* 0x0000010608074981 */ /* 0x000ee2000c1e9100 */
[----:B------:R-:W-:-:S03]  /*1a50*/  IMAD.MOV.U32 R6, RZ, RZ, RZ ;  /* 0x000000ffff067224 */ /* 0x000fc600078e00ff */
[----:B------:R-:W4:Y:S04]  /*1a60*/  @P3 LDG.E.U8.CONSTANT R18, desc[UR6][R8.64+0x5] ;  /* 0x0000050608123981 */ /* 0x000f28000c1e9100 */
[----:B------:R-:W5:Y:S04]  /*1a70*/  @P0 LDG.E.U8.CONSTANT R20, desc[UR6][R8.64+0x9] ;  /* 0x0000090608140981 */ /* 0x000f68000c1e9100 */
[----:B------:R-:W5:Y:S04]  /*1a80*/  @P1 LDG.E.U8.CONSTANT R17, desc[UR6][R8.64+0x2] ;  /* 0x0000020608111981 */ /* 0x000f68000c1e9100 */
[----:B------:R-:W5:Y:S04]  /*1a90*/  @P5 LDG.E.U8.CONSTANT R5, desc[UR6][R8.64+0x4] ;  /* 0x0000040608055981 */ /* 0x000f68000c1e9100 */
[----:B------:R-:W5:Y:S04]  /*1aa0*/  @P2 LDG.E.U8.CONSTANT R19, desc[UR6][R8.64+0x6] ;  /* 0x0000060608132981 */ /* 0x000f68000c1e9100 */
[----:B------:R-:W5:Y:S01]  /*1ab0*/  @P6 LDG.E.U8.CONSTANT R6, desc[UR6][R8.64+0x8] ;  /* 0x0000080608066981 */ /* 0x000f62000c1e9100 */
[----:B------:R-:W-:-:S02]  /*1ac0*/  ISETP.GE.AND P6, PT, R22, 0x4, PT ;  /* 0x000000041600780c */ /* 0x000fc40003fc6270 */
[----:B------:R-:W-:Y:S01]  /*1ad0*/  ISETP.GE.AND P5, PT, R22, 0x8, PT ;  /* 0x000000081600780c */ /* 0x000fe20003fa6270 */
[----:B---3--:R-:W-:Y:S02]  /*1ae0*/  @P4 IMAD.SHL.U32 R7, R7, 0x100, RZ ;  /* 0x0000010007074824 */ /* 0x008fe400078e00ff */
[----:B----4-:R-:W-:-:S03]  /*1af0*/  @P3 IMAD.SHL.U32 R18, R18, 0x100, RZ ;  /* 0x0000010012123824 */ /* 0x010fc600078e00ff */
[----:B--2---:R-:W-:Y:S02]  /*1b00*/  @P4 LOP3.LUT R4, R4, 0xff00, R7, 0xf8, !PT ;  /* 0x0000ff0004044812 */ /* 0x004fe400078ef807 */
[----:B------:R-:W-:Y:S01]  /*1b10*/  ISETP.GE.AND P4, PT, R22, 0xd, PT ;  /* 0x0000000d1600780c */ /* 0x000fe20003f86270 */
[----:B-----5:R-:W-:Y:S02]  /*1b20*/  @P0 IMAD.SHL.U32 R7, R20, 0x100, RZ ;  /* 0x0000010014070824 */ /* 0x020fe400078e00ff */
[----:B------:R-:W-:Y:S01]  /*1b30*/  @P1 IMAD.U32 R17, R17, 0x10000, RZ ;  /* 0x0001000011111824 */ /* 0x000fe200078e00ff */
[----:B------:R-:W-:Y:S02]  /*1b40*/  @P3 LOP3.LUT R5, R5, 0xff00, R18, 0xf8, !PT ;  /* 0x0000ff0005053812 */ /* 0x000fe400078ef812 */
[----:B------:R-:W-:Y:S01]  /*1b50*/  ISETP.GE.AND P3, PT, R22, 0xe, PT ;  /* 0x0000000e1600780c */ /* 0x000fe20003f66270 */
[----:B------:R-:W-:Y:S01]  /*1b60*/  @P2 IMAD.U32 R18, R19, 0x10000, RZ ;  /* 0x0001000013122824 */ /* 0x000fe200078e00ff */
[----:B------:R-:W-:-:S02]  /*1b70*/  @P1 LOP3.LUT R4, R4, 0xff0000, R17, 0xf8, !PT ;  /* 0x00ff000004041812 */ /* 0x000fc400078ef811 */
[----:B------:R-:W-:Y:S01]  /*1b80*/  @P0 LOP3.LUT R6, R6, 0xff00, R7, 0xf8, !PT ;  /* 0x0000ff0006060812 */ /* 0x000fe200078ef807 */
[----:B------:R-:W-:Y:S01]  /*1b90*/  IMAD.MOV.U32 R7, RZ, RZ, RZ ;  /* 0x000000ffff077224 */ /* 0x000fe200078e00ff */
[C---:B------:R-:W-:Y:S01]  /*1ba0*/  ISETP.GE.AND P1, PT, R22.reuse, 0xb, PT ;  /* 0x0000000b1600780c */ /* 0x040fe20003f26270 */
[----:B------:R-:W2:Y:S01]  /*1bb0*/  @P6 LDG.E.U8.CONSTANT R17, desc[UR6][R8.64+0x3] ;  /* 0x0000030608116981 */ /* 0x000ea2000c1e9100 */
[----:B------:R-:W-:Y:S02]  /*1bc0*/  @P2 LOP3.LUT R5, R5, 0xff0000, R18, 0xf8, !PT ;  /* 0x00ff000005052812 */ /* 0x000fe400078ef812 */
[C---:B------:R-:W-:Y:S01]  /*1bd0*/  ISETP.GE.AND P2, PT, R22.reuse, 0xf, PT ;  /* 0x0000000f1600780c */ /* 0x040fe20003f46270 */
[----:B------:R-:W3:Y:S01]  /*1be0*/  @P4 LDG.E.U8.CONSTANT R7, desc[UR6][R8.64+0xc] ;  /* 0x00000c0608074981 */ /* 0x000ee2000c1e9100 */
[C---:B------:R-:W-:Y:S02]  /*1bf0*/  ISETP.GE.AND P0, PT, R22.reuse, 0xc, PT ;  /* 0x0000000c1600780c */ /* 0x040fe40003f06270 */
[----:B------:R-:W-:Y:S01]  /*1c00*/  ISETP.GE.AND P4, PT, R22, 0x10, PT ;  /* 0x000000101600780c */ /* 0x000fe20003f86270 */
[----:B------:R-:W4:Y:S04]  /*1c10*/  @P3 LDG.E.U8.CONSTANT R21, desc[UR6][R8.64+0xd] ;  /* 0x00000d0608153981 */ /* 0x000f28000c1e9100 */
[----:B------:R-:W5:Y:S04]  /*1c20*/  @P1 LDG.E.U8.CONSTANT R19, desc[UR6][R8.64+0xa] ;  /* 0x00000a0608131981 */ /* 0x000f68000c1e9100 */
[----:B------:R-:W2:Y:S04]  /*1c30*/  @P2 LDG.E.U8.CONSTANT R23, desc[UR6][R8.64+0xe] ;  /* 0x00000e0608172981 */ /* 0x000ea8000c1e9100 */
[----:B------:R-:W2:Y:S04]  /*1c40*/  @P5 LDG.E.U8.CONSTANT R18, desc[UR6][R8.64+0x7] ;  /* 0x0000070608125981 */ /* 0x000ea8000c1e9100 */
[----:B------:R-:W2:Y:S04]  /*1c50*/  @P0 LDG.E.U8.CONSTANT R20, desc[UR6][R8.64+0xb] ;  /* 0x00000b0608140981 */ /* 0x000ea8000c1e9100 */
[----:B------:R-:W2:Y:S01]  /*1c60*/  @P4 LDG.E.U8.CONSTANT R24, desc[UR6][R8.64+0xf] ;  /* 0x00000f0608184981 */ /* 0x000ea2000c1e9100 */
[----:B----4-:R-:W-:-:S02]  /*1c70*/  @P3 IMAD.SHL.U32 R22, R21, 0x100, RZ ;  /* 0x0000010015163824 */ /* 0x010fc400078e00ff */
[----:B-----5:R-:W-:-:S03]  /*1c80*/  @P1 IMAD.U32 R19, R19, 0x10000, RZ ;  /* 0x0001000013131824 */ /* 0x020fc600078e00ff */
[----:B---3--:R-:W-:Y:S01]  /*1c90*/  @P3 LOP3.LUT R7, R7, 0xff00, R22, 0xf8, !PT ;  /* 0x0000ff0007073812 */ /* 0x008fe200078ef816 */
[----:B--2---:R-:W-:Y:S01]  /*1ca0*/  @P2 IMAD.U32 R22, R23, 0x10000, RZ ;  /* 0x0001000017162824 */ /* 0x004fe200078e00ff */
[----:B------:R-:W-:Y:S01]  /*1cb0*/  @P1 LOP3.LUT R6, R6, 0xff0000, R19, 0xf8, !PT ;  /* 0x00ff000006061812 */ /* 0x000fe200078ef813 */
[----:B------:R-:W-:Y:S02]  /*1cc0*/  @P6 IMAD.SHL.U32 R17, R17, 0x1000000, RZ ;  /* 0x0100000011116824 */ /* 0x000fe400078e00ff */
[----:B------:R-:W-:Y:S01]  /*1cd0*/  @P5 IMAD.SHL.U32 R18, R18, 0x1000000, RZ ;  /* 0x0100000012125824 */ /* 0x000fe200078e00ff */
[----:B------:R-:W-:Y:S01]  /*1ce0*/  @P2 LOP3.LUT R7, R7, 0xff0000, R22, 0xf8, !PT ;  /* 0x00ff000007072812 */ /* 0x000fe200078ef816 */
[----:B------:R-:W-:Y:S02]  /*1cf0*/  @P0 IMAD.SHL.U32 R19, R20, 0x1000000, RZ ;  /* 0x0100000014130824 */ /* 0x000fe400078e00ff */
[----:B------:R-:W-:Y:S01]  /*1d00*/  @P4 IMAD.SHL.U32 R24, R24, 0x1000000, RZ ;  /* 0x0100000018184824 */ /* 0x000fe200078e00ff */
[----:B------:R-:W-:-:S02]  /*1d10*/  @P6 LOP3.LUT R4, R4, R17, RZ, 0xfc, !PT ;  /* 0x0000001104046212 */ /* 0x000fc400078efcff */
[----:B------:R-:W-:Y:S02]  /*1d20*/  @P5 LOP3.LUT R5, R5, R18, RZ, 0xfc, !PT ;  /* 0x0000001205055212 */ /* 0x000fe400078efcff */
[----:B------:R-:W-:Y:S02]  /*1d30*/  @P0 LOP3.LUT R6, R6, R19, RZ, 0xfc, !PT ;  /* 0x0000001306060212 */ /* 0x000fe400078efcff */
[----:B------:R-:W-:-:S07]  /*1d40*/  @P4 LOP3.LUT R7, R7, R24, RZ, 0xfc, !PT ;  /* 0x0000001807074212 */ /* 0x000fce00078efcff */
.L_x_273:
[----:B------:R-:W-:Y:S05]  /*1d50*/  BSYNC.RECONVERGENT B0 ;  /* 0x0000000000007941 */ /* 0x000fea0003800200 */
.L_x_272:
[----:B------:R-:W1:Y:S01]  /*1d60*/  S2UR UR5, SR_CgaCtaId ;  /* 0x00000000000579c3 */ /* 0x000e620000008800 */
[----:B0-----:R-:W-:Y:S01]  /*1d70*/  LOP3.LUT R9, R14, 0x1c, RZ, 0xc0, !PT ;  /* 0x0000001c0e097812 */ /* 0x001fe200078ec0ff */
[----:B------:R-:W-:Y:S01]  /*1d80*/  VIADD R17, R13, 0x3 ;  /* 0x000000030d117836 */ /* 0x000fe20000000000 */
[----:B------:R-:W-:Y:S01]  /*1d90*/  UMOV UR4, 0x400 ;  /* 0x0000040000047882 */ /* 0x000fe20000000000 */
[----:B------:R-:W-:Y:S02]  /*1da0*/  IMAD.SHL.U32 R8, R15, 0x4, RZ ;  /* 0x000000040f087824 */ /* 0x000fe400078e00ff */
[----:B------:R-:W-:Y:S01]  /*1db0*/  IMAD.IADD R9, R16, 0x1, R9 ;  /* 0x0000000110097824 */ /* 0x000fe200078e0209 */
[----:B------:R-:W-:-:S04]  /*1dc0*/  SHF.R.S32.HI R16, RZ, 0x1f, R17 ;  /* 0x0000001fff107819 */ /* 0x000fc80000011411 */
[----:B------:R-:W-:Y:S02]  /*1dd0*/  SHF.R.U32.HI R13, RZ, 0x5, R9 ;  /* 0x00000005ff0d7819 */ /* 0x000fe40000011609 */
[----:B------:R-:W-:Y:S02]  /*1de0*/  LEA.HI R16, R16, R17, RZ, 0x2 ;  /* 0x0000001110107211 */ /* 0x000fe400078f10ff */
[----:B------:R-:W-:-:S03]  /*1df0*/  LOP3.LUT R8, R8, 0xc, R13, 0x78, !PT ;  /* 0x0000000c08087812 */ /* 0x000fc600078e780d */
[----:B------:R-:W-:Y:S01]  /*1e00*/  IMAD.SHL.U32 R16, R16, 0x80, RZ ;  /* 0x0000008010107824 */ /* 0x000fe200078e00ff */
[----:B------:R-:W-:-:S04]  /*1e10*/  LOP3.LUT R8, R8, R9, RZ, 0x3c, !PT ;  /* 0x0000000908087212 */ /* 0x000fc800078e3cff */
[----:B------:R-:W-:Y:S01]  /*1e20*/  LOP3.LUT R9, R16, 0xfffffe00, RZ, 0xc0, !PT ;  /* 0xfffffe0010097812 */ /* 0x000fe200078ec0ff */
[----:B-1----:R-:W-:Y:S01]  /*1e30*/  ULEA UR4, UR5, UR4, 0x18 ;  /* 0x0000000405047291 */ /* 0x002fe2000f8ec0ff */
[----:B------:R-:W-:Y:S02]  /*1e40*/  IMAD R8, R15, 0x800, R8 ;  /* 0x000008000f087824 */ /* 0x000fe400078e0208 */
[----:B------:R-:W-:-:S06]  /*1e50*/  ISETP.GE.AND P0, PT, R12, R9, PT ;  /* 0x000000090c00720c */ /* 0x000fcc0003f06270 */
[----:B-----5:R0:W-:Y:S04]  /*1e60*/  STS [R8+UR4], R4 ;  /* 0x0000000408007988 */ /* 0x0201e80008000804 */
[----:B------:R0:W-:Y:S04]  /*1e70*/  STS [R8+UR4+0x200], R5 ;  /* 0x0002000508007988 */ /* 0x0001e80008000804 */
[----:B------:R0:W-:Y:S04]  /*1e80*/  STS [R8+UR4+0x400], R6 ;  /* 0x0004000608007988 */ /* 0x0001e80008000804 */
[----:B------:R0:W-:Y:S01]  /*1e90*/  STS [R8+UR4+0x600], R7 ;  /* 0x0006000708007988 */ /* 0x0001e20008000804 */
[----:B------:R-:W-:Y:S06]  /*1ea0*/  BAR.SYNC.DEFER_BLOCKING 0x0 ;  /* 0x0000000000007b1d */ /* 0x000fec0000010000 */
[----:B------:R-:W-:Y:S05]  /*1eb0*/  @P0 EXIT ;  /* 0x000000000000094d */ /* 0x000fea0003800000 */
[----:B------:R-:W-:Y:S01]  /*1ec0*/  IADD3 R10, PT, PT, R11, 0x3, -R10 ;  /* 0x000000030b0a7810 */ /* 0x000fe20007ffe80a */
[C---:B0-----:R-:W-:Y:S01]  /*1ed0*/  VIADD R6, R12.reuse, 0x4 ;  /* 0x000000040c067836 */ /* 0x041fe20000000000 */
[----:B------:R-:W-:Y:S01]  /*1ee0*/  SHF.R.U32.HI R5, RZ, 0x1, R2 ;  /* 0x00000001ff057819 */ /* 0x000fe20000011602 */
[C---:B------:R-:W-:Y:S01]  /*1ef0*/  VIADD R8, R12.reuse, 0x8 ;  /* 0x000000080c087836 */ /* 0x040fe20000000000 */
[----:B------:R-:W0:Y:S01]  /*1f00*/  LDS R2, [UR4+0x2080] ;  /* 0x00208004ff027984 */ /* 0x000e220008000800 */
[----:B------:R-:W-:Y:S01]  /*1f10*/  VIADD R11, R12, 0xc ;  /* 0x0000000c0c0b7836 */ /* 0x000fe20000000000 */
[----:B------:R-:W-:Y:S01]  /*1f20*/  LOP3.LUT R5, R14, 0xc, R5, 0x48, !PT ;  /* 0x0000000c0e057812 */ /* 0x000fe200078e4805 */
[----:B------:R-:W0:Y:S01]  /*1f30*/  LDCU UR5, c[0x0][0x394] ;  /* 0x00007280ff0577ac */ /* 0x000e220008000800 */
[--C-:B------:R-:W-:Y:S01]  /*1f40*/  SHF.R.U32.HI R4, RZ, 0x9, R6.reuse ;  /* 0x00000009ff047819 */ /* 0x100fe20000011606 */
[----:B------:R-:W-:Y:S01]  /*1f50*/  IMAD.SHL.U32 R3, R3, 0x2000, RZ ;  /* 0x0000200003037824 */ /* 0x000fe200078e00ff */
[----:B------:R-:W-:Y:S01]  /*1f60*/  SHF.R.U32.HI R7, RZ, 0x5, R6 ;  /* 0x00000005ff077819 */ /* 0x000fe20000011606 */
[----:B------:R-:W1:Y:S01]  /*1f70*/  LDCU.64 UR8, c[0x0][0x3a0] ;  /* 0x00007400ff0877ac */ /* 0x000e620008000a00 */
[----:B------:R-:W-:-:S02]  /*1f80*/  SHF.R.U32.HI R9, RZ, 0x9, R8 ;  /* 0x00000009ff097819 */ /* 0x000fc40000011608 */
[----:B------:R-:W-:Y:S02]  /*1f90*/  SHF.R.U32.HI R14, RZ, 0x5, R8 ;  /* 0x00000005ff0e7819 */ /* 0x000fe40000011608 */
[--C-:B------:R-:W-:Y:S02]  /*1fa0*/  SHF.R.U32.HI R13, RZ, 0x9, R11.reuse ;  /* 0x00000009ff0d7819 */ /* 0x100fe4000001160b */
[----:B------:R-:W-:Y:S02]  /*1fb0*/  SHF.R.U32.HI R16, RZ, 0x5, R11 ;  /* 0x00000005ff107819 */ /* 0x000fe4000001160b */
        /* <DEDUP_REMOVED lines=12> */
[----:B------:R-:W-:-:S03]  /*2080*/  SHF.R.S32.HI R9, RZ, 0x1f, R10 ;  /* 0x0000001fff097819 */ /* 0x000fc6000001140a */
[----:B------:R-:W-:Y:S01]  /*2090*/  LDS R5, [R5+UR4] ;  /* 0x0000000405057984 */ /* 0x000fe20008000800 */
[----:B------:R-:W-:-:S03]  /*20a0*/  LEA.HI R9, R9, R10, RZ, 0x2 ;  /* 0x0000000a09097211 */ /* 0x000fc600078f10ff */
[----:B------:R-:W-:Y:S01]  /*20b0*/  LDS R6, [R6+UR4] ;  /* 0x0000000406067984 */ /* 0x000fe20008000800 */
[----:B------:R-:W-:-:S03]  /*20c0*/  SHF.R.U32.HI R9, RZ, 0x2, R9 ;  /* 0x00000002ff097819 */ /* 0x000fc60000011609 */
[----:B------:R-:W2:Y:S02]  /*20d0*/  LDS R7, [R7+UR4] ;  /* 0x0000000407077984 */ /* 0x000ea40008000800 */
[----:B------:R-:W-:Y:S02]  /*20e0*/  IMAD R9, R9, R0, RZ ;  /* 0x0000000009097224 */ /* 0x000fe400078e02ff */
[----:B0-----:R-:W-:Y:S02]  /*20f0*/  IMAD R0, R2, UR5, RZ ;  /* 0x0000000502007c24 */ /* 0x001fe4000f8e02ff */
[----:B------:R-:W-:-:S05]  /*2100*/  IMAD.SHL.U32 R8, R9, 0x200, RZ ;  /* 0x0000020009087824 */ /* 0x000fca00078e00ff */
[----:B------:R-:W-:Y:S02]  /*2110*/  IADD3 R9, P0, P1, R8, R3, R12 ;  /* 0x0000000308097210 */ /* 0x000fe4000791e00c */
[----:B------:R-:W-:Y:S02]  /*2120*/  SHF.R.S32.HI R3, RZ, 0x1f, R3 ;  /* 0x0000001fff037819 */ /* 0x000fe40000011403 */
[----:B------:R-:W-:-:S04]  /*2130*/  SHF.R.S32.HI R8, RZ, 0x1f, R8 ;  /* 0x0000001fff087819 */ /* 0x000fc80000011408 */
[----:B------:R-:W-:Y:S02]  /*2140*/  IADD3.X R3, PT, PT, R8, R3, RZ, P0, P1 ;  /* 0x0000000308037210 */ /* 0x000fe400007e24ff */
[--C-:B-1----:R-:W-:Y:S02]  /*2150*/  IADD3 R2, P0, P1, R9, UR8, R0.reuse ;  /* 0x0000000809027c10 */ /* 0x102fe4000f91e000 */
[----:B------:R-:W-:-:S04]  /*2160*/  SHF.R.S32.HI R0, RZ, 0x1f, R0 ;  /* 0x0000001fff007819 */ /* 0x000fc80000011400 */
[----:B------:R-:W-:-:S05]  /*2170*/  IADD3.X R3, PT, PT, R3, UR9, R0, P0, P1 ;  /* 0x0000000903037c10 */ /* 0x000fca00087e2400 */
[----:B--2---:R-:W-:Y:S01]  /*2180*/  STG.E.128 desc[UR6][R2.64], R4 ;  /* 0x0000000402007986 */ /* 0x004fe2000c101d06 */
[----:B------:R-:W-:Y:S05]  /*2190*/  EXIT ;  /* 0x000000000000794d */ /* 0x000fea0003800000 */
.L_x_275:
        /* <DEDUP_REMOVED lines=14> */
.L_x_397:


//--------------------- .text._Z57mx_block_rearrange_2d_K_groups_rowmajor_vectorized_kernelPKhiiiiPKiPhii --------------------------
	.section	.text._Z57mx_block_rearrange_2d_K_groups_rowmajor_vectorized_kernelPKhiiiiPKiPhii,"ax",@progbits
	.align	128
        .global         _Z57mx_block_rearrange_2d_K_groups_rowmajor_vectorized_kernelPKhiiiiPKiPhii
        .type           _Z57mx_block_rearrange_2d_K_groups_rowmajor_vectorized_kernelPKhiiiiPKiPhii,@function
        .size           _Z57mx_block_rearrange_2d_K_groups_rowmajor_vectorized_kernelPKhiiiiPKiPhii,(.L_x_398 - _Z57mx_block_rearrange_2d_K_groups_rowmajor_vectorized_kernelPKhiiiiPKiPhii)
        .other          _Z57mx_block_rearrange_2d_K_groups_rowmajor_vectorized_kernelPKhiiiiPKiPhii,@"STO_CUDA_ENTRY STV_DEFAULT"
_Z57mx_block_rearrange_2d_K_groups_rowmajor_vectorized_kernelPKhiiiiPKiPhii:
.text._Z57mx_block_rearrange_2d_K_groups_rowmajor_vectorized_kernelPKhiiiiPKiPhii:
        /* <DEDUP_REMOVED lines=24> */
.L_x_278:
        /* <DEDUP_REMOVED lines=20> */
.L_x_280:
        /* <DEDUP_REMOVED lines=56> */
.L_x_279:
        /* <DEDUP_REMOVED lines=45> */
.L_x_281:
        /* <DEDUP_REMOVED lines=8> */
[----:B------:R-:W1:Y:S04]  /*0990*/  LDG.E.CONSTANT R8, desc[UR6][R8.64+-0x4] ;  /* 0xfffffc0608087981 */ /* 0x000e68000c1e9900 */
[----:B------:R-:W1:Y:S04]  /*09a0*/  LDG.E.CONSTANT R10, desc[UR6][R2.64] ;  /* 0x00000006020a7981 */ /* 0x000e68000c1e9900 */
[----:B------:R-:W2:Y:S01]  /*09b0*/  LDG.E.CONSTANT R7, desc[UR6][R2.64+0x4] ;  /* 0x0000040602077981 */ /* 0x000ea2000c1e9900 */
[----:B------:R-:W-:Y:S01]  /*09c0*/  MOV R13, 0x400 ;  /* 0x00000400000d7802 */ /* 0x000fe20000000f00 */
[----:B------:R-:W3:Y:S04]  /*09d0*/  S2R R14, SR_CgaCtaId ;  /* 0x00000000000e7919 */ /* 0x000ee80000008800 */
[----:B------:R-:W-:-:S05]  /*09e0*/  VIADD R13, R13, 0x800 ;  /* 0x000008000d0d7836 */ /* 0x000fca0000000000 */
[----:B---3--:R-:W-:-:S05]  /*09f0*/  LEA R13, R14, R13, 0x18 ;  /* 0x0000000d0e0d7211 */ /* 0x008fca00078ec0ff */
[C---:B------:R-:W-:Y:S02]  /*0a00*/  IMAD R13, R4.reuse, 0x4, R13 ;  /* 0x00000004040d7824 */ /* 0x040fe400078e020d */
[----:B------:R-:W-:Y:S01]  /*0a10*/  VIADD R4, R4, 0x2 ;  /* 0x0000000204047836 */ /* 0x000fe20000000000 */
[----:B-1----:R-:W-:Y:S02]  /*0a20*/  IADD3 R11, PT, PT, R10, 0x3, -R8 ;  /* 0x000000030a0b7810 */ /* 0x002fe40007ffe808 */
[----:B--2---:R-:W-:Y:S02]  /*0a30*/  IADD3 R7, PT, PT, R7, 0x3, -R10 ;  /* 0x0000000307077810 */ /* 0x004fe40007ffe80a */
        /* <DEDUP_REMOVED lines=8> */
.L_x_282:
[----:B------:R-:W-:Y:S05]  /*0ac0*/  @P1 BRA `(.L_x_277) ;  /* 0x00000000003c1947 */ /* 0x000fea0003800000 */
[----:B------:R-:W3:Y:S02]  /*0ad0*/  LDC.64 R8, c[0x0][0x398] ;  /* 0x0000e600ff087b82 */ /* 0x000ee40000000a00 */
[----:B---3--:R-:W-:-:S04]  /*0ae0*/  IMAD.WIDE R2, R4, 0x4, R8 ;  /* 0x0000000404027825 */ /* 0x008fc800078e0208 */
[----:B------:R-:W-:Y:S02]  /*0af0*/  IMAD.WIDE.U32 R8, R4, 0x4, R8 ;  /* 0x0000000404087825 */ /* 0x000fe400078e0008 */
[----:B------:R-:W3:Y:S04]  /*0b00*/  LDG.E.CONSTANT R2, desc[UR6][R2.64+-0x4] ;  /* 0xfffffc0602027981 */ /* 0x000ee8000c1e9900 */
[----:B------:R-:W3:Y:S01]  /*0b10*/  LDG.E.CONSTANT R9, desc[UR6][R8.64] ;  /* 0x0000000608097981 */ /* 0x000ee2000c1e9900 */
[----:B------:R-:W-:Y:S01]  /*0b20*/  MOV R10, 0x400 ;  /* 0x00000400000a7802 */ /* 0x000fe20000000f00 */
[----:B------:R-:W4:Y:S04]  /*0b30*/  S2R R12, SR_CgaCtaId ;  /* 0x00000000000c7919 */ /* 0x000f280000008800 */
[----:B-12---:R-:W-:-:S05]  /*0b40*/  VIADD R11, R10, 0x800 ;  /* 0x000008000a0b7836 */ /* 0x006fca0000000000 */
[----:B----4-:R-:W-:-:S05]  /*0b50*/  LEA R11, R12, R11, 0x18 ;  /* 0x0000000b0c0b7211 */ /* 0x010fca00078ec0ff */
[----:B------:R-:W-:Y:S01]  /*0b60*/  IMAD R4, R4, 0x4, R11 ;  /* 0x0000000404047824 */ /* 0x000fe200078e020b */
[----:B---3--:R-:W-:-:S04]  /*0b70*/  IADD3 R7, PT, PT, R9, 0x3, -R2 ;  /* 0x0000000309077810 */ /* 0x008fc80007ffe802 */
[----:B------:R-:W-:-:S04]  /*0b80*/  SHF.R.S32.HI R10, RZ, 0x1f, R7 ;  /* 0x0000001fff0a7819 */ /* 0x000fc80000011407 */
[----:B------:R-:W-:-:S04]  /*0b90*/  LEA.HI R7, R10, R7, RZ, 0x2 ;  /* 0x000000070a077211 */ /* 0x000fc800078f10ff */
[----:B------:R-:W-:-:S05]  /*0ba0*/  LEA.HI.SX32 R7, R7, R6, 0x1e ;  /* 0x0000000607077211 */ /* 0x000fca00078ff2ff */
[----:B------:R3:W-:Y:S02]  /*0bb0*/  STS [R4], R7 ;  /* 0x0000000704007388 */ /* 0x0007e40000000800 */
.L_x_277:
[----:B------:R-:W-:Y:S05]  /*0bc0*/  BSYNC.RECONVERGENT B0 ;  /* 0x0000000000007941 */ /* 0x000fea0003800200 */
.L_x_276:
[----:B------:R-:W4:Y:S01]  /*0bd0*/  LDCU UR4, c[0x0][0x3ac] ;  /* 0x00007580ff0477ac */ /* 0x000f220008000800 */
[----:B------:R-:W-:Y:S02]  /*0be0*/  IMAD.MOV.U32 R14, RZ, RZ, RZ ;  /* 0x000000ffff0e7224 */ /* 0x000fe400078e00ff */
[----:B---3--:R-:W-:Y:S01]  /*0bf0*/  IMAD.MOV.U32 R4, RZ, RZ, RZ ;  /* 0x000000ffff047224 */ /* 0x008fe200078e00ff */
[----:B----4-:R-:W-:Y:S01]  /*0c00*/  UISETP.GE.AND UP0, UPT, UR4, 0x1, UPT ;  /* 0x000000010400788c */ /* 0x010fe2000bf06270 */
[----:B------:R-:W-:Y:S08]  /*0c10*/  BAR.SYNC.DEFER_BLOCKING 0x0 ;  /* 0x0000000000007b1d */ /* 0x000ff00000010000 */
[----:B------:R-:W-:Y:S05]  /*0c20*/  BRA.U !UP0, `(.L_x_283) ;  /* 0x00000001087c7547 */ /* 0x000fea000b800000 */
[----:B------:R-:W3:Y:S01]  /*0c30*/  S2R R4, SR_CgaCtaId ;  /* 0x0000000000047919 */ /* 0x000ee20000008800 */
[----:B------:R-:W-:Y:S01]  /*0c40*/  MOV R3, 0x400 ;  /* 0x0000040000037802 */ /* 0x000fe20000000f00 */
[----:B------:R-:W-:Y:S02]  /*0c50*/  IMAD.MOV.U32 R7, RZ, RZ, RZ ;  /* 0x000000ffff077224 */ /* 0x000fe400078e00ff */
[----:B-12---:R-:W-:Y:S01]  /*0c60*/  IMAD.MOV.U32 R11, RZ, RZ, RZ ;  /* 0x000000ffff0b7224 */ /* 0x006fe200078e00ff */
[----:B---3--:R-:W-:Y:S01]  /*0c70*/  LEA R2, R4, R3, 0x18 ;  /* 0x0000000304027211 */ /* 0x008fe200078ec0ff */
[----:B------:R-:W-:-:S05]  /*0c80*/  VIADD R3, R3, 0x800 ;  /* 0x0000080003037836 */ /* 0x000fca0000000000 */
[----:B------:R-:W1:Y:S01]  /*0c90*/  LDS R2, [R2+0x800] ;  /* 0x0008000002027984 */ /* 0x000e620000000800 */
[----:B0-----:R-:W-:Y:S02]  /*0ca0*/  LEA R6, R4, R3, 0x18 ;  /* 0x0000000304067211 */ /* 0x001fe400078ec0ff */
[----:B-1----:R-:W-:-:S13]  /*0cb0*/  ISETP.LE.AND P0, PT, R2, UR8, PT ;  /* 0x0000000802007c0c */ /* 0x002fda000bf03270 */
[----:B------:R-:W-:Y:S05]  /*0cc0*/  @!P0 BRA `(.L_x_284) ;  /* 0x0000000000308947 */ /* 0x000fea0003800000 */
[----:B------:R-:W0:Y:S01]  /*0cd0*/  LDCU UR4, c[0x0][0x3ac] ;  /* 0x00007580ff0477ac */ /* 0x000e220008000800 */
[----:B------:R-:W-:Y:S01]  /*0ce0*/  NOP ;  /* 0x0000000000007918 */ /* 0x000fe20000000000 */
.L_x_285:
        /* <DEDUP_REMOVED lines=10> */
.L_x_284:
[----:B------:R-:W-:Y:S01]  /*0d90*/  ISETP.NE.AND P0, PT, R7, RZ, PT ;  /* 0x000000ff0700720c */ /* 0x000fe20003f05270 */
[----:B------:R-:W-:Y:S01]  /*0da0*/  IMAD.MOV.U32 R14, RZ, RZ, RZ ;  /* 0x000000ffff0e7224 */ /* 0x000fe200078e00ff */
[----:B------:R-:W-:Y:S01]  /*0db0*/  IADD3 R11, PT, PT, -R11, UR8, RZ ;  /* 0x000000080b0b7c10 */ /* 0x000fe2000fffe1ff */
[----:B------:R-:W-:-:S10]  /*0dc0*/  IMAD.MOV.U32 R4, RZ, RZ, RZ ;  /* 0x000000ffff047224 */ /* 0x000fd400078e00ff */
[----:B------:R-:W-:Y:S05]  /*0dd0*/  @!P0 BRA `(.L_x_283) ;  /* 0x0000000000108947 */ /* 0x000fea0003800000 */
[----:B------:R-:W0:Y:S02]  /*0de0*/  LDC.64 R2, c[0x0][0x398] ;  /* 0x0000e600ff027b82 */ /* 0x000e240000000a00 */
[----:B0-----:R-:W-:-:S05]  /*0df0*/  IMAD.WIDE.U32 R2, R7, 0x4, R2 ;  /* 0x0000000407027825 */ /* 0x001fca00078e0002 */
[----:B------:R3:W5:Y:S01]  /*0e00*/  LDG.E.CONSTANT R4, desc[UR6][R2.64+-0x4] ;  /* 0xfffffc0602047981 */ /* 0x000762000c1e9900 */
[----:B------:R-:W-:-:S07]  /*0e10*/  IMAD.MOV.U32 R14, RZ, RZ, R7 ;  /* 0x000000ffff0e7224 */ /* 0x000fce00078e0007 */
.L_x_283:
[----:B012---:R-:W0:Y:S02]  /*0e20*/  LDC.64 R6, c[0x0][0x398] ;  /* 0x0000e600ff067b82 */ /* 0x007e240000000a00 */
[----:B0-----:R-:W-:-:S05]  /*0e30*/  IMAD.WIDE.U32 R8, R14, 0x4, R6 ;  /* 0x000000040e087825 */ /* 0x001fca00078e0006 */
[----:B------:R-:W2:Y:S01]  /*0e40*/  LDG.E.CONSTANT R13, desc[UR6][R8.64] ;  /* 0x00000006080d7981 */ /* 0x000ea2000c1e9900 */
[----:B---3-5:R-:W-:-:S05]  /*0e50*/  IMAD R2, R11, 0x4, R4 ;  /* 0x000000040b027824 */ /* 0x028fca00078e0204 */
        /* <DEDUP_REMOVED lines=10> */
[----:B0-----:R-:W2:Y:S02]  /*0f00*/  LDG.E.CONSTANT R8, desc[UR6][R8.64] ;  /* 0x0000000608087981 */ /* 0x001ea4000c1e9900 */
[----:B--2---:R-:W-:-:S05]  /*0f10*/  VIADD R10, R8, 0x3 ;  /* 0x00000003080a7836 */ /* 0x004fca0000000000 */
[----:B------:R-:W-:-:S04]  /*0f20*/  SHF.R.S32.HI R15, RZ, 0x1f, R10 ;  /* 0x0000001fff0f7819 */ /* 0x000fc8000001140a */
[----:B------:R-:W-:Y:S01]  /*0f30*/  LEA.HI R10, R15, R10, RZ, 0x2 ;  /* 0x0000000a0f0a7211 */ /* 0x000fe200078f10ff */
[----:B------:R-:W-:-:S03]  /*0f40*/  IMAD.MOV.U32 R15, RZ, RZ, 0x1 ;  /* 0x00000001ff0f7424 */ /* 0x000fc600078e00ff */
[----:B------:R-:W-:-:S07]  /*0f50*/  LOP3.LUT R10, R10, 0xfffffffc, RZ, 0xc0, !PT ;  /* 0xfffffffc0a0a7812 */ /* 0x000fce00078ec0ff */
.L_x_288:
        /* <DEDUP_REMOVED lines=13> */
.L_x_291:
        /* <DEDUP_REMOVED lines=48> */
.L_x_290:
        /* <DEDUP_REMOVED lines=36> */
.L_x_292:
        /* <DEDUP_REMOVED lines=14> */
[----:B--2---:R-:W-:-:S04]  /*1650*/  @P0 IADD3 R12, PT, PT, R12, 0x3, -R21 ;  /* 0x000000030c0c0810 */ /* 0x004fc80007ffe815 */
[----:B------:R-:W-:Y:S02]  /*1660*/  @P0 SHF.R.S32.HI R15, RZ, 0x1f, R12 ;  /* 0x0000001fff0f0819 */ /* 0x000fe4000001140c */
[----:B---3--:R-:W-:Y:S02]  /*1670*/  @P0 IADD3 R21, PT, PT, R21, 0x3, -R16 ;  /* 0x0000000315150810 */ /* 0x008fe40007ffe810 */
[----:B------:R-:W-:Y:S02]  /*1680*/  @P0 LEA.HI R15, R15, R12, RZ, 0x2 ;  /* 0x0000000c0f0f0211 */ /* 0x000fe400078f10ff */
[----:B------:R-:W-:Y:S02]  /*1690*/  @P0 SHF.R.S32.HI R14, RZ, 0x1f, R21 ;  /* 0x0000001fff0e0819 */ /* 0x000fe40000011415 */
[----:B----4-:R-:W-:Y:S02]  /*16a0*/  @!P1 IADD3 R12, PT, PT, R7, 0x3, -R8 ;  /* 0x00000003070c9810 */ /* 0x010fe40007ffe808 */
[----:B------:R-:W-:-:S02]  /*16b0*/  @P0 LEA.HI R14, R14, R21, RZ, 0x2 ;  /* 0x000000150e0e0211 */ /* 0x000fc400078f10ff */
[----:B------:R-:W-:Y:S02]  /*16c0*/  @P0 SHF.R.U32.HI R15, RZ, 0x2, R15 ;  /* 0x00000002ff0f0819 */ /* 0x000fe4000001160f */
[----:B------:R-:W-:Y:S02]  /*16d0*/  @!P1 SHF.R.S32.HI R17, RZ, 0x1f, R12 ;  /* 0x0000001fff119819 */ /* 0x000fe4000001140c */
[----:B------:R-:W-:Y:S02]  /*16e0*/  @P0 LEA.HI R15, R14, R15, RZ, 0x1e ;  /* 0x0000000f0e0f0211 */ /* 0x000fe400078ff0ff */
[----:B------:R-:W-:-:S03]  /*16f0*/  @!P1 LEA.HI R17, R17, R12, RZ, 0x2 ;  /* 0x0000000c11119211 */ /* 0x000fc600078f10ff */
[----:B------:R-:W-:Y:S01]  /*1700*/  @P0 IMAD R10, R15, 0x4, R10 ;  /* 0x000000040f0a0824 */ /* 0x000fe200078e020a */
[----:B------:R-:W-:-:S05]  /*1710*/  @!P1 LOP3.LUT R17, R17, 0xfffffffc, RZ, 0xc0, !PT ;  /* 0xfffffffc11119812 */ /* 0x000fca00078ec0ff */
[----:B------:R-:W-:-:S07]  /*1720*/  @!P1 IMAD.IADD R10, R10, 0x1, R17 ;  /* 0x000000010a0a9824 */ /* 0x000fce00078e0211 */
.L_x_289:
[----:B------:R-:W0:Y:S01]  /*1730*/  S2UR UR5, SR_CgaCtaId ;  /* 0x00000000000579c3 */ /* 0x000e220000008800 */
[----:B------:R-:W-:Y:S02]  /*1740*/  UMOV UR4, 0x400 ;  /* 0x0000040000047882 */ /* 0x000fe40000000000 */
[----:B0-----:R-:W-:-:S09]  /*1750*/  ULEA UR4, UR5, UR4, 0x18 ;  /* 0x0000000405047291 */ /* 0x001fd2000f8ec0ff */
[----:B------:R0:W-:Y:S03]  /*1760*/  STS [UR4+0x880], R10 ;  /* 0x0008800aff007988 */ /* 0x0001e60008000804 */
.L_x_287:
[----:B------:R-:W-:Y:S05]  /*1770*/  BSYNC.RECONVERGENT B0 ;  /* 0x0000000000007941 */ /* 0x000fea0003800200 */
.L_x_286:
[----:B------:R-:W1:Y:S01]  /*1780*/  LDCU.64 UR10, c[0x0][0x388] ;  /* 0x00007100ff0a77ac */ /* 0x000e620008000a00 */
[--C-:B------:R-:W-:Y:S01]  /*1790*/  IMAD R9, R5, 0x200, R0.reuse ;  /* 0x0000020005097824 */ /* 0x100fe200078e0200 */
[----:B------:R-:W-:Y:S01]  /*17a0*/  SHF.R.U32.HI R7, RZ, 0x5, R0 ;  /* 0x00000005ff077819 */ /* 0x000fe20000011600 */
[----:B------:R-:W-:Y:S01]  /*17b0*/  IMAD.SHL.U32 R6, R0, 0x10, RZ ;  /* 0x0000001000067824 */ /* 0x000fe200078e00ff */
[----:B------:R-:W-:Y:S01]  /*17c0*/  BSSY.RECONVERGENT B0, `(.L_x_293) ;  /* 0x0000027000007945 */ /* 0x000fe20003800200 */
[--C-:B------:R-:W-:Y:S01]  /*17d0*/  IMAD.IADD R12, R13, 0x1, -R2.reuse ;  /* 0x000000010d0c7824 */ /* 0x100fe200078e0a02 */
[----:B------:R-:W-:Y:S02]  /*17e0*/  SHF.R.S32.HI R3, RZ, 0x1f, R2 ;  /* 0x0000001fff037819 */ /* 0x000fe40000011402 */
[----:B------:R-:W-:Y:S02]  /*17f0*/  PRMT R8, RZ, 0x7610, R8 ;  /* 0x00007610ff087816 */ /* 0x000fe40000000008 */
[----:B0-----:R-:W-:-:S02]  /*1800*/  PRMT R10, RZ, 0x7610, R10 ;  /* 0x00007610ff0a7816 */ /* 0x001fc4000000000a */
[----:B------:R-:W-:Y:S02]  /*1810*/  PRMT R16, RZ, 0x7610, R16 ;  /* 0x00007610ff107816 */ /* 0x000fe40000000010 */
[----:B------:R-:W-:Y:S02]  /*1820*/  PRMT R17, RZ, 0x7610, R17 ;  /* 0x00007610ff117816 */ /* 0x000fe40000000011 */
[----:B------:R-:W-:Y:S01]  /*1830*/  LOP3.LUT R7, R7, 0x3, RZ, 0xc0, !PT ;  /* 0x0000000307077812 */ /* 0x000fe200078ec0ff */
[----:B------:R-:W-:Y:S01]  /*1840*/  BAR.SYNC.DEFER_BLOCKING 0x0 ;  /* 0x0000000000007b1d */ /* 0x000fe20000010000 */
[----:B-1----:R-:W-:Y:S01]  /*1850*/  ISETP.GE.AND P0, PT, R9, UR11, PT ;  /* 0x0000000b09007c0c */ /* 0x002fe2000bf06270 */
[----:B------:R-:W-:Y:S01]  /*1860*/  USHF.R.S32.HI UR8, URZ, 0x1f, UR10 ;  /* 0x0000001fff087899 */ /* 0x000fe2000801140a */
[----:B------:R-:W-:-:S11]  /*1870*/  LOP3.LUT R6, R6, 0x1f0, RZ, 0xc0, !PT ;  /* 0x000001f006067812 */ /* 0x000fd600078ec0ff */
[----:B------:R-:W-:Y:S05]  /*1880*/  @P0 BRA `(.L_x_294) ;  /* 0x0000000000680947 */ /* 0x000fea0003800000 */
[----:B------:R-:W0:Y:S01]  /*1890*/  LDCU.64 UR4, c[0x0][0x380] ;  /* 0x00007000ff0477ac */ /* 0x000e220008000a00 */
[----:B------:R-:W-:-:S04]  /*18a0*/  IMAD.WIDE.U32 R14, R9, UR10, R2 ;  /* 0x0000000a090e7c25 */ /* 0x000fc8000f8e0002 */
[----:B------:R-:W-:Y:S01]  /*18b0*/  IMAD R15, R9, UR8, R15 ;  /* 0x00000008090f7c24 */ /* 0x000fe2000f8e020f */
[----:B0-----:R-:W-:-:S04]  /*18c0*/  IADD3 R14, P1, PT, R14, UR4, RZ ;  /* 0x000000040e0e7c10 */ /* 0x001fc8000ff3e0ff */
[----:B------:R-:W-:Y:S02]  /*18d0*/  LOP3.LUT P0, RZ, R14, 0x3, RZ, 0xc0, !PT ;  /* 0x000000030eff7812 */ /* 0x000fe4000780c0ff */
[----:B------:R-:W-:Y:S02]  /*18e0*/  IADD3.X R15, PT, PT, R15, UR5, RZ, P1, !PT ;  /* 0x000000050f0f7c10 */ /* 0x000fe40008ffe4ff */
[----:B------:R-:W-:-:S13]  /*18f0*/  ISETP.LT.OR P0, PT, R12, 0x4, P0 ;  /* 0x000000040c00780c */ /* 0x000fda0000701670 */
[----:B------:R-:W-:Y:S05]  /*1900*/  @P0 BRA `(.L_x_295) ;  /* 0x0000000000180947 */ /* 0x000fea0003800000 */
[----:B------:R-:W2:Y:S02]  /*1910*/  LDG.E.CONSTANT R10, desc[UR6][R14.64] ;  /* 0x000000060e0a7981 */ /* 0x000ea4000c1e9900 */
[--C-:B--2---:R-:W-:Y:S02]  /*1920*/  SHF.R.U32.HI R8, RZ, 0x18, R10.reuse ;  /* 0x00000018ff087819 */ /* 0x104fe4000001160a */
[--C-:B------:R-:W-:Y:S02]  /*1930*/  SHF.R.U32.HI R16, RZ, 0x8, R10.reuse ;  /* 0x00000008ff107819 */ /* 0x100fe4000001160a */
[C---:B------:R-:W-:Y:S02]  /*1940*/  PRMT R17, R10.reuse, 0x7610, R17 ;  /* 0x000076100a117816 */ /* 0x040fe40000000011 */
[----:B------:R-:W-:Y:S01]  /*1950*/  PRMT R10, R10, 0x7632, R10 ;  /* 0x000076320a0a7816 */ /* 0x000fe2000000000a */
[----:B------:R-:W-:Y:S06]  /*1960*/  BRA `(.L_x_294) ;  /* 0x0000000000307947 */ /* 0x000fec0003800000 */
.L_x_295:
[C---:B------:R-:W-:Y:S02]  /*1970*/  ISETP.GE.AND P0, PT, R12.reuse, 0x1, PT ;  /* 0x000000010c00780c */ /* 0x040fe40003f06270 */
[C---:B------:R-:W-:Y:S02]  /*1980*/  ISETP.GE.AND P1, PT, R12.reuse, 0x2, PT ;  /* 0x000000020c00780c */ /* 0x040fe40003f26270 */
[C---:B------:R-:W-:Y:S02]  /*1990*/  ISETP.GE.AND P2, PT, R12.reuse, 0x3, PT ;  /* 0x000000030c00780c */ /* 0x040fe40003f46270 */
[----:B------:R-:W-:Y:S02]  /*19a0*/  ISETP.GE.AND P3, PT, R12, 0x4, PT ;  /* 0x000000040c00780c */ /* 0x000fe40003f66270 */
[----:B------:R-:W-:Y:S02]  /*19b0*/  PRMT R17, RZ, 0x7610, R17 ;  /* 0x00007610ff117816 */ /* 0x000fe40000000011 */
[----:B------:R-:W-:-:S02]  /*19c0*/  PRMT R16, RZ, 0x7610, R16 ;  /* 0x00007610ff107816 */ /* 0x000fc40000000010 */
[----:B------:R-:W-:Y:S02]  /*19d0*/  PRMT R10, RZ, 0x7610, R10 ;  /* 0x00007610ff0a7816 */ /* 0x000fe4000000000a */
[----:B------:R-:W-:Y:S01]  /*19e0*/  PRMT R8, RZ, 0x7610, R8 ;  /* 0x00007610ff087816 */ /* 0x000fe20000000008 */
[----:B------:R0:W5:Y:S04]  /*19f0*/  @P0 LDG.E.U8.CONSTANT R17, desc[UR6][R14.64] ;  /* 0x000000060e110981 */ /* 0x000168000c1e9100 */
[----:B------:R0:W5:Y:S04]  /*1a00*/  @P1 LDG.E.U8.CONSTANT R16, desc[UR6][R14.64+0x1] ;  /* 0x000001060e101981 */ /* 0x000168000c1e9100 */
[----:B------:R0:W5:Y:S04]  /*1a10*/  @P2 LDG.E.U8.CONSTANT R10, desc[UR6][R14.64+0x2] ;  /* 0x000002060e0a2981 */ /* 0x000168000c1e9100 */
[----:B------:R0:W5:Y:S02]  /*1a20*/  @P3 LDG.E.U8.CONSTANT R8, desc[UR6][R14.64+0x3] ;  /* 0x000003060e083981 */ /* 0x000164000c1e9100 */
.L_x_294:
[----:B------:R-:W-:Y:S05]  /*1a30*/  BSYNC.RECONVERGENT B0 ;  /* 0x0000000000007941 */ /* 0x000fea0003800200 */
.L_x_293:
[----:B------:R-:W1:Y:S01]  /*1a40*/  S2UR UR5, SR_CgaCtaId ;  /* 0x00000000000579c3 */ /* 0x000e620000008800 */
[----:B-----5:R-:W-:Y:S01]  /*1a50*/  LOP3.LUT R8, R8, 0xffff, RZ, 0xc0, !PT ;  /* 0x0000ffff08087812 */ /* 0x020fe200078ec0ff */
[----:B------:R-:W-:Y:S01]  /*1a60*/  UMOV UR4, 0x400 ;  /* 0x0000040000047882 */ /* 0x000fe20000000000 */
[----:B0-----:R-:W-:Y:S01]  /*1a70*/  LOP3.LUT R15, R10, 0xffff, RZ, 0xc0, !PT ;  /* 0x0000ffff0a0f7812 */ /* 0x001fe200078ec0ff */
[----:B------:R-:W-:Y:S01]  /*1a80*/  BSSY.RECONVERGENT B0, `(.L_x_296) ;  /* 0x000002f000007945 */ /* 0x000fe20003800200 */
[----:B------:R-:W-:Y:S02]  /*1a90*/  LOP3.LUT R16, R16, 0xffff, RZ, 0xc0, !PT ;  /* 0x0000ffff10107812 */ /* 0x000fe400078ec0ff */
[----:B------:R-:W-:Y:S02]  /*1aa0*/  LOP3.LUT R17, R17, 0xffff, RZ, 0xc0, !PT ;  /* 0x0000ffff11117812 */ /* 0x000fe400078ec0ff */
[----:B------:R-:W-:Y:S02]  /*1ab0*/  PRMT R8, R15, 0x3340, R8 ;  /* 0x000033400f087816 */ /* 0x000fe40000000008 */
[----:B------:R-:W-:-:S02]  /*1ac0*/  LOP3.LUT R15, R7, 0x380, R0, 0xf8, !PT ;  /* 0x00000380070f7812 */ /* 0x000fc400078ef800 */
[--C-:B------:R-:W-:Y:S02]  /*1ad0*/  PRMT R17, R17, 0x3340, R16.reuse ;  /* 0x0000334011117816 */ /* 0x100fe40000000010 */
[----:B------:R-:W-:Y:S01]  /*1ae0*/  PRMT R16, RZ, 0x7610, R16 ;  /* 0x00007610ff107816 */ /* 0x000fe20000000010 */
[----:B------:R-:W-:Y:S01]  /*1af0*/  IMAD R15, R15, 0x4, R6 ;  /* 0x000000040f0f7824 */ /* 0x000fe200078e0206 */
[----:B------:R-:W-:Y:S01]  /*1b00*/  PRMT R10, R17, 0x5410, R8 ;  /* 0x00005410110a7816 */ /* 0x000fe20000000008 */
[----:B------:R-:W-:Y:S01]  /*1b10*/  VIADD R17, R9, 0x80 ;  /* 0x0000008009117836 */ /* 0x000fe20000000000 */
[----:B------:R-:W-:Y:S01]  /*1b20*/  PRMT R18, RZ, 0x7610, R18 ;  /* 0x00007610ff127816 */ /* 0x000fe20000000012 */
[----:B------:R-:W-:Y:S01]  /*1b30*/  VIADD R8, R0, 0x80 ;  /* 0x0000008000087836 */ /* 0x000fe20000000000 */
[----:B------:R-:W-:Y:S02]  /*1b40*/  PRMT R19, RZ, 0x7610, R19 ;  /* 0x00007610ff137816 */ /* 0x000fe40000000013 */
[----:B------:R-:W-:Y:S01]  /*1b50*/  ISETP.GE.AND P0, PT, R17, UR11, PT ;  /* 0x0000000b11007c0c */ /* 0x000fe2000bf06270 */
[----:B-1----:R-:W-:Y:S01]  /*1b60*/  ULEA UR4, UR5, UR4, 0x18 ;  /* 0x0000000405047291 */ /* 0x002fe2000f8ec0ff */
[----:B------:R-:W-:-:S08]  /*1b70*/  PRMT R20, RZ, 0x7610, R20 ;  /* 0x00007610ff147816 */ /* 0x000fd00000000014 */
[----:B------:R0:W-:Y:S03]  /*1b80*/  STS [R15+UR4], R10 ;  /* 0x0000000a0f007988 */ /* 0x0001e60008000804 */
[----:B------:R-:W-:Y:S05]  /*1b90*/  @P0 BRA `(.L_x_297) ;  /* 0x0000000000740947 */ /* 0x000fea0003800000 */
[----:B------:R-:W1:Y:S01]  /*1ba0*/  LDCU.64 UR12, c[0x0][0x380] ;  /* 0x00007000ff0c77ac */ /* 0x000e620008000a00 */
[----:B------:R-:W-:Y:S01]  /*1bb0*/  IMAD.MOV.U32 R14, RZ, RZ, R2 ;  /* 0x000000ffff0e7224 */ /* 0x000fe200078e0002 */
[----:B------:R-:W-:Y:S01]  /*1bc0*/  ISETP.GT.AND P2, PT, R12, 0x3, PT ;  /* 0x000000030c00780c */ /* 0x000fe20003f44270 */
[----:B0-----:R-:W-:Y:S02]  /*1bd0*/  IMAD.MOV.U32 R15, RZ, RZ, R3 ;  /* 0x000000ffff0f7224 */ /* 0x001fe400078e0003 */
[----:B------:R-:W-:-:S04]  /*1be0*/  IMAD.WIDE.U32 R14, R17, UR10, R14 ;  /* 0x0000000a110e7c25 */ /* 0x000fc8000f8e000e */
[----:B------:R-:W-:Y:S01]  /*1bf0*/  IMAD R15, R17, UR8, R15 ;  /* 0x00000008110f7c24 */ /* 0x000fe2000f8e020f */
[----:B-1----:R-:W-:-:S04]  /*1c00*/  IADD3 R14, P1, PT, R14, UR12, RZ ;  /* 0x0000000c0e0e7c10 */ /* 0x002fc8000ff3e0ff */
[----:B------:R-:W-:Y:S02]  /*1c10*/  LOP3.LUT P0, RZ, R14, 0x3, RZ, 0xc0, !PT ;  /* 0x000000030eff7812 */ /* 0x000fe4000780c0ff */
[----:B------:R-:W-:-:S11]  /*1c20*/  IADD3.X R15, PT, PT, R15, UR13, RZ, P1, !PT ;  /* 0x0000000d0f0f7c10 */ /* 0x000fd60008ffe4ff */
[----:B------:R-:W-:Y:S05]  /*1c30*/  @!P0 BRA P2, `(.L_x_298) ;  /* 0x0000000000388947 */ /* 0x000fea0001000000 */
[C---:B------:R-:W-:Y:S02]  /*1c40*/  ISETP.GE.AND P1, PT, R12.reuse, 0x2, PT ;  /* 0x000000020c00780c */ /* 0x040fe40003f26270 */
[C---:B------:R-:W-:Y:S02]  /*1c50*/  ISETP.GE.AND P2, PT, R12.reuse, 0x3, PT ;  /* 0x000000030c00780c */ /* 0x040fe40003f46270 */
[----:B------:R-:W-:Y:S02]  /*1c60*/  PRMT R19, RZ, 0x7610, R19 ;  /* 0x00007610ff137816 */ /* 0x000fe40000000013 */
[----:B------:R-:W-:Y:S02]  /*1c70*/  PRMT R18, RZ, 0x7610, R18 ;  /* 0x00007610ff127816 */ /* 0x000fe40000000012 */
[----:B------:R-:W-:Y:S02]  /*1c80*/  ISETP.GE.AND P0, PT, R12, 0x1, PT ;  /* 0x000000010c00780c */ /* 0x000fe40003f06270 */
[----:B------:R-:W-:-:S03]  /*1c90*/  PRMT R20, RZ, 0x7610, R20 ;  /* 0x00007610ff147816 */ /* 0x000fc60000000014 */
[----:B------:R1:W5:Y:S04]  /*1ca0*/  @P1 LDG.E.U8.CONSTANT R19, desc[UR6][R14.64+0x1] ;  /* 0x000001060e131981 */ /* 0x000368000c1e9100 */
[----:B------:R1:W5:Y:S04]  /*1cb0*/  @P2 LDG.E.U8.CONSTANT R18, desc[UR6][R14.64+0x2] ;  /* 0x000002060e122981 */ /* 0x000368000c1e9100 */
[----:B------:R1:W5:Y:S01]  /*1cc0*/  @P0 LDG.E.U8.CONSTANT R20, desc[UR6][R14.64] ;  /* 0x000000060e140981 */ /* 0x000362000c1e9100 */
[----:B------:R-:W-:Y:S02]  /*1cd0*/  ISETP.GE.AND P0, PT, R12, 0x4, PT ;  /* 0x000000040c00780c */ /* 0x000fe40003f06270 */
[----:B------:R-:W-:-:S11]  /*1ce0*/  PRMT R16, RZ, 0x7610, R16 ;  /* 0x00007610ff107816 */ /* 0x000fd60000000010 */
[----:B-1----:R-:W-:Y:S05]  /*1cf0*/  @!P0 BRA `(.L_x_297) ;  /* 0x00000000001c8947 */ /* 0x002fea0003800000 */
[----:B------:R1:W5:Y:S01]  /*1d00*/  LDG.E.U8.CONSTANT R16, desc[UR6][R14.64+0x3] ;  /* 0x000003060e107981 */ /* 0x000362000c1e9100 */
[----:B------:R-:W-:Y:S05]  /*1d10*/  BRA `(.L_x_297) ;  /* 0x0000000000147947 */ /* 0x000fea0003800000 */
.L_x_298:
[----:B------:R-:W2:Y:S02]  /*1d20*/  LDG.E.CONSTANT R14, desc[UR6][R14.64] ;  /* 0x000000060e0e7981 */ /* 0x000ea4000c1e9900 */
[--C-:B--2---:R-:W-:Y:S02]  /*1d30*/  SHF.R.U32.HI R16, RZ, 0x18, R14.reuse ;  /* 0x00000018ff107819 */ /* 0x104fe4000001160e */
[----:B------:R-:W-:Y:S02]  /*1d40*/  SHF.R.U32.HI R19, RZ, 0x8, R14 ;  /* 0x00000008ff137819 */ /* 0x000fe4000001160e */
[C---:B------:R-:W-:Y:S02]  /*1d50*/  PRMT R20, R14.reuse, 0x7610, R20 ;  /* 0x000076100e147816 */ /* 0x040fe40000000014 */
[----:B------:R-:W-:-:S07]  /*1d60*/  PRMT R18, R14, 0x7632, R18 ;  /* 0x000076320e127816 */ /* 0x000fce0000000012 */
.L_x_297:
[----:B------:R-:W-:Y:S05]  /*1d70*/  BSYNC.RECONVERGENT B0 ;  /* 0x0000000000007941 */ /* 0x000fea0003800200 */
.L_x_296:
[----:B-----5:R-:W-:Y:S01]  /*1d80*/  LOP3.LUT R16, R16, 0xffff, RZ, 0xc0, !PT ;  /* 0x0000ffff10107812 */ /* 0x020fe200078ec0ff */
[----:B------:R-:W-:Y:S01]  /*1d90*/  VIADD R17, R9, 0x100 ;  /* 0x0000010009117836 */ /* 0x000fe20000000000 */
[----:B01----:R-:W-:Y:S01]  /*1da0*/  LOP3.LUT R15, R18, 0xffff, RZ, 0xc0, !PT ;  /* 0x0000ffff120f7812 */ /* 0x003fe200078ec0ff */
[----:B------:R-:W-:Y:S01]  /*1db0*/  BSSY.RECONVERGENT B0, `(.L_x_299) ;  /* 0x000002d000007945 */ /* 0x000fe20003800200 */
[----:B------:R-:W-:Y:S01]  /*1dc0*/  LOP3.LUT R19, R19, 0xffff, RZ, 0xc0, !PT ;  /* 0x0000ffff13137812 */ /* 0x000fe200078ec0ff */
[----:B------:R-:W-:Y:S01]  /*1dd0*/  VIADD R10, R0, 0x100 ;  /* 0x00000100000a7836 */ /* 0x000fe20000000000 */
[----:B------:R-:W-:Y:S02]  /*1de0*/  LOP3.LUT R20, R20, 0xffff, RZ, 0xc0, !PT ;  /* 0x0000ffff14147812 */ /* 0x000fe400078ec0ff */
[----:B------:R-:W-:Y:S02]  /*1df0*/  PRMT R16, R15, 0x3340, R16 ;  /* 0x000033400f107816 */ /* 0x000fe40000000010 */
[----:B------:R-:W-:-:S02]  /*1e00*/  LOP3.LUT R15, R7, 0x780, R8, 0xf8, !PT ;  /* 0x00000780070f7812 */ /* 0x000fc400078ef808 */
[----:B------:R-:W-:Y:S02]  /*1e10*/  PRMT R19, R20, 0x3340, R19 ;  /* 0x0000334014137816 */ /* 0x000fe40000000013 */
[----:B------:R-:W-:Y:S01]  /*1e20*/  ISETP.GE.AND P0, PT, R17, UR11, PT ;  /* 0x0000000b11007c0c */ /* 0x000fe2000bf06270 */
[----:B------:R-:W-:Y:S01]  /*1e30*/  IMAD R15, R15, 0x4, R6 ;  /* 0x000000040f0f7824 */ /* 0x000fe200078e0206 */
[----:B------:R-:W-:Y:S02]  /*1e40*/  PRMT R16, R19, 0x5410, R16 ;  /* 0x0000541013107816 */ /* 0x000fe40000000010 */
[----:B------:R-:W-:Y:S02]  /*1e50*/  PRMT R18, RZ, 0x7610, R18 ;  /* 0x00007610ff127816 */ /* 0x000fe40000000012 */
[----:B------:R-:W-:Y:S01]  /*1e60*/  PRMT R19, RZ, 0x7610, R19 ;  /* 0x00007610ff137816 */ /* 0x000fe20000000013 */
[----:B------:R0:W-:Y:S01]  /*1e70*/  STS [R15+UR4], R16 ;  /* 0x000000100f007988 */ /* 0x0001e20008000804 */
[----:B------:R-:W-:-:S02]  /*1e80*/  PRMT R20, RZ, 0x7610, R20 ;  /* 0x00007610ff147816 */ /* 0x000fc40000000014 */
[----:B------:R-:W-:-:S03]  /*1e90*/  PRMT R21, RZ, 0x7610, R21 ;  /* 0x00007610ff157816 */ /* 0x000fc60000000015 */
        /* <DEDUP_REMOVED lines=25> */
.L_x_301:
[----:B------:R-:W2:Y:S02]  /*2030*/  LDG.E.CONSTANT R14, desc[UR6][R14.64] ;  /* 0x000000060e0e7981 */ /* 0x000ea4000c1e9900 */
[--C-:B--2---:R-:W-:Y:S02]  /*2040*/  SHF.R.U32.HI R18, RZ, 0x18, R14.reuse ;  /* 0x00000018ff127819 */ /* 0x104fe4000001160e */
[----:B------:R-:W-:Y:S02]  /*2050*/  SHF.R.U32.HI R20, RZ, 0x8, R14 ;  /* 0x00000008ff147819 */ /* 0x000fe4000001160e */
[C---:B------:R-:W-:Y:S02]  /*2060*/  PRMT R21, R14.reuse, 0x7610, R21 ;  /* 0x000076100e157816 */ /* 0x040fe40000000015 */
[----:B------:R-:W-:-:S07]  /*2070*/  PRMT R19, R14, 0x7632, R19 ;  /* 0x000076320e137816 */ /* 0x000fce0000000013 */
.L_x_300:
[----:B------:R-:W-:Y:S05]  /*2080*/  BSYNC.RECONVERGENT B0 ;  /* 0x0000000000007941 */ /* 0x000fea0003800200 */
.L_x_299:
[----:B-----5:R-:W-:Y:S01]  /*2090*/  LOP3.LUT R18, R18, 0xffff, RZ, 0xc0, !PT ;  /* 0x0000ffff12127812 */ /* 0x020fe200078ec0ff */
[----:B------:R-:W-:Y:S01]  /*20a0*/  VIADD R9, R9, 0x180 ;  /* 0x0000018009097836 */ /* 0x000fe20000000000 */
[----:B------:R-:W-:Y:S01]  /*20b0*/  LOP3.LUT R19, R19, 0xffff, RZ, 0xc0, !PT ;  /* 0x0000ffff13137812 */ /* 0x000fe200078ec0ff */
[----:B------:R-:W-:Y:S01]  /*20c0*/  BSSY.RECONVERGENT B0, `(.L_x_302) ;  /* 0x000002a000007945 */ /* 0x000fe20003800200 */
[----:B------:R-:W-:Y:S02]  /*20d0*/  LOP3.LUT R20, R20, 0xffff, RZ, 0xc0, !PT ;  /* 0x0000ffff14147812 */ /* 0x000fe400078ec0ff */
[----:B------:R-:W-:Y:S02]  /*20e0*/  LOP3.LUT R21, R21, 0xffff, RZ, 0xc0, !PT ;  /* 0x0000ffff15157812 */ /* 0x000fe400078ec0ff */
[----:B01----:R-:W-:Y:S02]  /*20f0*/  LOP3.LUT R15, R7, 0x780, R10, 0xf8, !PT ;  /* 0x00000780070f7812 */ /* 0x003fe400078ef80a */
[----:B------:R-:W-:-:S02]  /*2100*/  PRMT R18, R19, 0x3340, R18 ;  /* 0x0000334013127816 */ /* 0x000fc40000000012 */
[----:B------:R-:W-:Y:S01]  /*2110*/  PRMT R21, R21, 0x3340, R20 ;  /* 0x0000334015157816 */ /* 0x000fe20000000014 */
[----:B------:R-:W-:Y:S01]  /*2120*/  IMAD R15, R15, 0x4, R6 ;  /* 0x000000040f0f7824 */ /* 0x000fe200078e0206 */
[----:B------:R-:W-:Y:S02]  /*2130*/  ISETP.GE.AND P0, PT, R9, UR11, PT ;  /* 0x0000000b09007c0c */ /* 0x000fe4000bf06270 */
        /* <DEDUP_REMOVED lines=8> */
[----:B------:R-:W-:Y:S01]  /*21c0*/  IMAD.WIDE.U32 R2, R9, UR10, R2 ;  /* 0x0000000a09027c25 */ /* 0x000fe2000f8e0002 */
[----:B------:R-:W-:-:S03]  /*21d0*/  ISETP.GT.AND P2, PT, R12, 0x3, PT ;  /* 0x000000030c00780c */ /* 0x000fc60003f44270 */
        /* <DEDUP_REMOVED lines=19> */
.L_x_304:
[----:B------:R-:W2:Y:S02]  /*2310*/  LDG.E.CONSTANT R2, desc[UR6][R2.64] ;  /* 0x0000000602027981 */ /* 0x000ea4000c1e9900 */
[--C-:B--2---:R-:W-:Y:S02]  /*2320*/  SHF.R.U32.HI R14, RZ, 0x18, R2.reuse ;  /* 0x00000018ff0e7819 */ /* 0x104fe40000011602 */
[----:B------:R-:W-:Y:S02]  /*2330*/  SHF.R.U32.HI R17, RZ, 0x8, R2 ;  /* 0x00000008ff117819 */ /* 0x000fe40000011602 */
[C---:B------:R-:W-:Y:S02]  /*2340*/  PRMT R19, R2.reuse, 0x7610, R19 ;  /* 0x0000761002137816 */ /* 0x040fe40000000013 */
[----:B------:R-:W-:-:S07]  /*2350*/  PRMT R16, R2, 0x7632, R16 ;  /* 0x0000763202107816 */ /* 0x000fce0000000010 */
.L_x_303:
[----:B------:R-:W-:Y:S05]  /*2360*/  BSYNC.RECONVERGENT B0 ;  /* 0x0000000000007941 */ /* 0x000fea0003800200 */
.L_x_302:
[----:B-1----:R-:W-:Y:S01]  /*2370*/  VIADD R2, R0, 0x180 ;  /* 0x0000018000027836 */ /* 0x002fe20000000000 */
[----:B-----5:R-:W-:Y:S01]  /*2380*/  LOP3.LUT R14, R14, 0xffff, RZ, 0xc0, !PT ;  /* 0x0000ffff0e0e7812 */ /* 0x020fe200078ec0ff */
[----:B0-----:R-:W-:Y:S01]  /*2390*/  IMAD.SHL.U32 R15, R0, 0x4, RZ ;  /* 0x00000004000f7824 */ /* 0x001fe200078e00ff */
[----:B------:R-:W-:Y:S01]  /*23a0*/  LOP3.LUT R3, R16, 0xffff, RZ, 0xc0, !PT ;  /* 0x0000ffff10037812 */ /* 0x000fe200078ec0ff */
[----:B------:R-:W0:Y:S01]  /*23b0*/  LDCU UR5, c[0x0][0x394] ;  /* 0x00007280ff0577ac */ /* 0x000e220008000800 */
[----:B------:R-:W-:Y:S01]  /*23c0*/  LOP3.LUT R17, R17, 0xffff, RZ, 0xc0, !PT ;  /* 0x0000ffff11117812 */ /* 0x000fe200078ec0ff */
[----:B------:R-:W-:Y:S01]  /*23d0*/  IMAD.SHL.U32 R5, R5, 0x4, RZ ;  /* 0x0000000405057824 */ /* 0x000fe200078e00ff */
[----:B------:R-:W-:Y:S01]  /*23e0*/  LOP3.LUT R12, R19, 0xffff, RZ, 0xc0, !PT ;  /* 0x0000ffff130c7812 */ /* 0x000fe200078ec0ff */
[----:B------:R-:W1:Y:S01]  /*23f0*/  LDCU.64 UR12, c[0x0][0x3a0] ;  /* 0x00007400ff0c77ac */ /* 0x000e620008000a00 */
[----:B------:R-:W-:Y:S01]  /*2400*/  LOP3.LUT R7, R7, 0x780, R2, 0xf8, !PT ;  /* 0x0000078007077812 */ /* 0x000fe200078ef802 */
[----:B------:R-:W-:Y:S01]  /*2410*/  IMAD.SHL.U32 R11, R11, 0x200, RZ ;  /* 0x000002000b0b7824 */ /* 0x000fe200078e00ff */
[----:B------:R-:W-:-:S02]  /*2420*/  PRMT R3, R3, 0x3340, R14 ;  /* 0x0000334003037816 */ /* 0x000fc4000000000e */
[----:B------:R-:W-:Y:S01]  /*2430*/  PRMT R12, R12, 0x3340, R17 ;  /* 0x000033400c0c7816 */ /* 0x000fe20000000011 */
[----:B------:R-:W-:Y:S01]  /*2440*/  IMAD R9, R7, 0x4, R6 ;  /* 0x0000000407097824 */ /* 0x000fe200078e0206 */
[----:B------:R-:W-:Y:S02]  /*2450*/  IADD3 R13, PT, PT, R13, 0x3, -R4 ;  /* 0x000000030d0d7810 */ /* 0x000fe40007ffe804 */
[----:B------:R-:W-:Y:S02]  /*2460*/  PRMT R12, R12, 0x5410, R3 ;  /* 0x000054100c0c7816 */ /* 0x000fe40000000003 */
[----:B------:R-:W-:Y:S02]  /*2470*/  SHF.R.S32.HI R16, RZ, 0x1f, R13 ;  /* 0x0000001fff107819 */ /* 0x000fe4000001140d */
[----:B------:R-:W-:Y:S01]  /*2480*/  LEA.HI R0, R0, R5, RZ, 0x19 ;  /* 0x0000000500007211 */ /* 0x000fe200078fc8ff */
[----:B------:R2:W-:Y:S01]  /*2490*/  STS [R9+UR4], R12 ;  /* 0x0000000c09007988 */ /* 0x0005e20008000804 */
[----:B------:R-:W-:-:S02]  /*24a0*/  LEA.HI R16, R16, R13, RZ, 0x2 ;  /* 0x0000000d10107211 */ /* 0x000fc400078f10ff */
[-C--:B------:R-:W-:Y:S01]  /*24b0*/  LEA.HI R8, R8, R5.reuse, RZ, 0x19 ;  /* 0x0000000508087211 */ /* 0x080fe200078fc8ff */
[----:B------:R-:W-:Y:S01]  /*24c0*/  BAR.SYNC.DEFER_BLOCKING 0x0 ;  /* 0x0000000000007b1d */ /* 0x000fe20000010000 */
[-C--:B------:R-:W-:Y:S01]  /*24d0*/  LEA.HI R2, R2, R5.reuse, RZ, 0x19 ;  /* 0x0000000502027211 */ /* 0x080fe200078fc8ff */
[----:B------:R-:W-:Y:S01]  /*24e0*/  IMAD.SHL.U32 R16, R16, 0x80, RZ ;  /* 0x0000008010107824 */ /* 0x000fe200078e00ff */
[----:B--2---:R-:W-:-:S04]  /*24f0*/  LEA.HI R9, R10, R5, RZ, 0x19 ;  /* 0x000000050a097211 */ /* 0x004fc800078fc8ff */
[----:B------:R-:W-:Y:S01]  /*2500*/  LOP3.LUT R16, R16, 0xfffffe00, RZ, 0xc0, !PT ;  /* 0xfffffe0010107812 */ /* 0x000fe200078ec0ff */
[----:B------:R-:W0:Y:S04]  /*2510*/  LDS R14, [UR4+0x880] ;  /* 0x00088004ff0e7984 */ /* 0x000e280008000800 */
[----:B------:R-:W2:Y:S04]  /*2520*/  LDS R7, [R15+UR4] ;  /* 0x000000040f077984 */ /* 0x000ea80008000800 */
[----:B------:R-:W3:Y:S04]  /*2530*/  LDS R6, [R15+UR4+0x200] ;  /* 0x000200040f067984 */ /* 0x000ee80008000800 */
[----:B------:R-:W4:Y:S04]  /*2540*/  LDS R4, [R15+UR4+0x400] ;  /* 0x000400040f047984 */ /* 0x000f280008000800 */
[----:B------:R1:W4:Y:S02]  /*2550*/  LDS R3, [R15+UR4+0x600] ;  /* 0x000600040f037984 */ /* 0x0003240008000800 */
[----:B-1----:R-:W-:Y:S01]  /*2560*/  LOP3.LUT R15, R15, 0x1fc, RZ, 0xc0, !PT ;  /* 0x000001fc0f0f7812 */ /* 0x002fe200078ec0ff */
[----:B0-----:R-:W-:-:S04]  /*2570*/  IMAD R11, R14, UR5, R11 ;  /* 0x000000050e0b7c24 */ /* 0x001fc8000f8e020b */
[C-C-:B------:R-:W-:Y:S02]  /*2580*/  IMAD R0, R16.reuse, R0, R11.reuse ;  /* 0x0000000010007224 */ /* 0x140fe400078e020b */
[C-C-:B------:R-:W-:Y:S02]  /*2590*/  IMAD R10, R16.reuse, R8, R11.reuse ;  /* 0x00000008100a7224 */ /* 0x140fe400078e020b */
[C-C-:B------:R-:W-:Y:S01]  /*25a0*/  IMAD R12, R16.reuse, R9, R11.reuse ;  /* 0x00000009100c7224 */ /* 0x140fe200078e020b */
[----:B------:R-:W-:Y:S01]  /*25b0*/  SHF.R.S32.HI R5, RZ, 0x1f, R0 ;  /* 0x0000001fff057819 */ /* 0x000fe20000011400 */
[----:B------:R-:W-:Y:S01]  /*25c0*/  IMAD R2, R16, R2, R11 ;  /* 0x0000000210027224 */ /* 0x000fe200078e020b */
[--C-:B------:R-:W-:Y:S02]  /*25d0*/  IADD3 R8, P4, P5, R0, UR12, R15.reuse ;  /* 0x0000000c00087c10 */ /* 0x100fe4000fd9e00f */
[----:B------:R-:W-:Y:S02]  /*25e0*/  SHF.R.S32.HI R0, RZ, 0x1f, R10 ;  /* 0x0000001fff007819 */ /* 0x000fe4000001140a */
[----:B------:R-:W-:-:S02]  /*25f0*/  IADD3 R10, P2, P3, R10, UR12, R15 ;  /* 0x0000000c0a0a7c10 */ /* 0x000fc4000fb5e00f */
[----:B------:R-:W-:Y:S02]  /*2600*/  SHF.R.S32.HI R13, RZ, 0x1f, R12 ;  /* 0x0000001fff0d7819 */ /* 0x000fe4000001140c */
[----:B------:R-:W-:Y:S02]  /*2610*/  IADD3.X R9, PT, PT, R5, UR13, RZ, P4, P5 ;  /* 0x0000000d05097c10 */ /* 0x000fe4000a7ea4ff */
[--C-:B------:R-:W-:Y:S02]  /*2620*/  IADD3 R12, P0, P1, R12, UR12, R15.reuse ;  /* 0x0000000c0c0c7c10 */ /* 0x100fe4000f91e00f */
[----:B------:R-:W-:Y:S01]  /*2630*/  IADD3 R14, P4, P5, R2, UR12, R15 ;  /* 0x0000000c020e7c10 */ /* 0x000fe2000fd9e00f */
[----:B--2---:R-:W-:Y:S01]  /*2640*/  STG.E desc[UR6][R8.64], R7 ;  /* 0x0000000708007986 */ /* 0x004fe2000c101906 */
[----:B------:R-:W-:Y:S02]  /*2650*/  SHF.R.S32.HI R2, RZ, 0x1f, R2 ;  /* 0x0000001fff027819 */ /* 0x000fe40000011402 */
[----:B------:R-:W-:-:S02]  /*2660*/  IADD3.X R11, PT, PT, R0, UR13, RZ, P2, P3 ;  /* 0x0000000d000b7c10 */ /* 0x000fc400097e64ff */
[----:B------:R-:W-:Y:S02]  /*2670*/  IADD3.X R13, PT, PT, R13, UR13, RZ, P0, P1 ;  /* 0x0000000d0d0d7c10 */ /* 0x000fe400087e24ff */
[----:B------:R-:W-:Y:S01]  /*2680*/  IADD3.X R15, PT, PT, R2, UR13, RZ, P4, P5 ;  /* 0x0000000d020f7c10 */ /* 0x000fe2000a7ea4ff */
[----:B---3--:R-:W-:Y:S04]  /*2690*/  STG.E desc[UR6][R10.64], R6 ;  /* 0x000000060a007986 */ /* 0x008fe8000c101906 */
[----:B----4-:R-:W-:Y:S04]  /*26a0*/  STG.E desc[UR6][R12.64], R4 ;  /* 0x000000040c007986 */ /* 0x010fe8000c101906 */
[----:B------:R-:W-:Y:S01]  /*26b0*/  STG.E desc[UR6][R14.64], R3 ;  /* 0x000000030e007986 */ /* 0x000fe2000c101906 */
[----:B------:R-:W-:Y:S05]  /*26c0*/  EXIT ;  /* 0x000000000000794d */ /* 0x000fea0003800000 */
.L_x_305:
        /* <DEDUP_REMOVED lines=11> */
.L_x_398:


//--------------------- .text._Z61mx_block_rearrange_2d_K_groups_colmajor_vectorized_16B_kernelPKhiiiiPKiPhii --------------------------
	.section	.text._Z61mx_block_rearrange_2d_K_groups_colmajor_vectorized_16B_kernelPKhiiiiPKiPhii,"ax",@progbits
	.align	128
        .global         _Z61mx_block_rearrange_2d_K_groups_colmajor_vectorized_16B_kernelPKhiiiiPKiPhii
        .type           _Z61mx_block_rearrange_2d_K_groups_colmajor_vectorized_16B_kernelPKhiiiiPKiPhii,@function
        .size           _Z61mx_block_rearrange_2d_K_groups_colmajor_vectorized_16B_kernelPKhiiiiPKiPhii,(.L_x_399 - _Z61mx_block_rearrange_2d_K_groups_colmajor_vectorized_16B_kernelPKhiiiiPKiPhii)
        .other          _Z61mx_block_rearrange_2d_K_groups_colmajor_vectorized_16B_kernelPKhiiiiPKiPhii,@"STO_CUDA_ENTRY STV_DEFAULT"
_Z61mx_block_rearrange_2d_K_groups_colmajor_vectorized_16B_kernelPKhiiiiPKiPhii:
.text._Z61mx_block_rearrange_2d_K_groups_colmajor_vectorized_16B_kernelPKhiiiiPKiPhii:
[----:B------:R-:W-:Y:S01]  /*0000*/  LDC R1, c[0x0][0x37c] ;  /* 0x0000df00ff017b82 */ /* 0x000fe20000000800 */
[----:B------:R-:W0:Y:S07]  /*0010*/  S2R R3, SR_TID.X ;  /* 0x0000000000037919 */ /* 0x000e2e0000002100 */
[----:B------:R-:W1:Y:S01]  /*0020*/  S2UR UR8, SR_CTAID.X ;  /* 0x00000000000879c3 */ /* 0x000e620000002500 */
[----:B------:R-:W2:Y:S01]  /*0030*/  LDCU.64 UR6, c[0x0][0x358] ;  /* 0x00006b00ff0677ac */ /* 0x000ea20008000a00 */
[----:B------:R-:W-:Y:S01]  /*0040*/  BSSY.RECONVERGENT B0, `(.L_x_306) ;  /* 0x00000ba000007945 */ /* 0x000fe20003800200 */
[----:B------:R-:W3:Y:S01]  /*0050*/  S2R R2, SR_CTAID.Y ;  /* 0x0000000000027919 */ /* 0x000ee20000002600 */
[----:B0-----:R-:W-:-:S02]  /*0060*/  ISETP.NE.AND P0, PT, R3, RZ, PT ;  /* 0x000000ff0300720c */ /* 0x001fc40003f05270 */
[----:B------:R-:W-:Y:S02]  /*0070*/  SHF.R.U32.HI R0, RZ, 0x5, R3 ;  /* 0x00000005ff007819 */ /* 0x000fe40000011603 */
[----:B------:R-:W-:-:S09]  /*0080*/  LOP3.LUT R15, R3, 0x1f, RZ, 0xc0, !PT ;  /* 0x0000001f030f7812 */ /* 0x000fd200078ec0ff */
        /* <DEDUP_REMOVED lines=13> */
[----:B------:R-:W-:-:S04]  /*0160*/  LEA.HI R7, R7, R6, RZ, 0x2 ;  /* 0x0000000607077211 */ /* 0x000fc800078f10ff */
[----:B------:R-:W-:Y:S01]  /*0170*/  SHF.R.S32.HI R8, RZ, 0x2, R7 ;  /* 0x00000002ff087819 */ /* 0x000fe20000011407 */
[----:B------:R-:W-:-:S04]  /*0180*/  IMAD.MOV.U32 R7, RZ, RZ, 0x1 ;  /* 0x00000001ff077424 */ /* 0x000fc800078e00ff */
[----:B------:R0:W-:Y:S03]  /*0190*/  STS [UR4+0x800], R8 ;  /* 0x00080008ff007988 */ /* 0x0001e60008000804 */
.L_x_308:
        /* <DEDUP_REMOVED lines=20> */
.L_x_310:
[----:B------:R-:W2:Y:S04]  /*02e0*/  LDG.E.CONSTANT R16, desc[UR6][R4.64+-0x10] ;  /* 0xfffff00604107981 */ /* 0x000ea8000c1e9900 */
[----:B------:R-:W2:Y:S04]  /*02f0*/  LDG.E.CONSTANT R21, desc[UR6][R4.64+-0xc] ;  /* 0xfffff40604157981 */ /* 0x000ea8000c1e9900 */
[----:B------:R-:W3:Y:S04]  /*0300*/  LDG.E.CONSTANT R18, desc[UR6][R4.64+-0x8] ;  /* 0xfffff80604127981 */ /* 0x000ee8000c1e9900 */
[----:B------:R-:W4:Y:S04]  /*0310*/  LDG.E.CONSTANT R25, desc[UR6][R4.64+-0x4] ;  /* 0xfffffc0604197981 */ /* 0x000f28000c1e9900 */
[----:B------:R-:W5:Y:S04]  /*0320*/  LDG.E.CONSTANT R14, desc[UR6][R4.64] ;  /* 0x00000006040e7981 */ /* 0x000f68000c1e9900 */
[----:B------:R-:W0:Y:S04]  /*0330*/  LDG.E.CONSTANT R17, desc[UR6][R4.64+0x4] ;  /* 0x0000040604117981 */ /* 0x000e28000c1e9900 */
        /* <DEDUP_REMOVED lines=18> */
[----:B------:R-:W-:Y:S01]  /*0460*/  SHF.R.S32.HI R23, RZ, 0x1f, R18 ;  /* 0x0000001fff177819 */ /* 0x000fe20000011412 */
[----:B------:R-:W-:Y:S01]  /*0470*/  STS [R11+-0x10], R16 ;  /* 0xfffff0100b007388 */ /* 0x000fe20000000800 */
[----:B0-----:R-:W-:Y:S02]  /*0480*/  IADD3 R8, PT, PT, R17, 0x3, -R14 ;  /* 0x0000000311087810 */ /* 0x001fe40007ffe80e */
[----:B------:R-:W-:-:S02]  /*0490*/  LEA.HI R27, R27, R22, RZ, 0x2 ;  /* 0x000000161b1b7211 */ /* 0x000fc400078f10ff */
[----:B------:R-:W-:Y:S02]  /*04a0*/  LEA.HI.SX32 R14, R21, R16, 0x1e ;  /* 0x00000010150e7211 */ /* 0x000fe400078ff2ff */
[----:B------:R-:W-:Y:S02]  /*04b0*/  IADD3 R20, PT, PT, R12, 0x3, -R17 ;  /* 0x000000030c147810 */ /* 0x000fe40007ffe811 */
[----:B------:R-:W-:Y:S01]  /*04c0*/  LEA.HI R23, R23, R18, RZ, 0x2 ;  /* 0x0000001217177211 */ /* 0x000fe200078f10ff */
        /* <DEDUP_REMOVED lines=8> */
[----:B------:R-:W-:Y:S02]  /*0550*/  IADD3 R13, PT, PT, R10, 0x3, -R13 ;  /* 0x000000030a0d7810 */ /* 0x000fe40007ffe80d */
[----:B------:R-:W-:Y:S01]  /*0560*/  LEA.HI R21, R21, R20, RZ, 0x2 ;  /* 0x0000001415157211 */ /* 0x000fe200078f10ff */
[----:B------:R-:W-:Y:S01]  /*0570*/  STS [R11+-0x4], R12 ;  /* 0xfffffc0c0b007388 */ /* 0x000fe20000000800 */
[----:B------:R-:W-:-:S02]  /*0580*/  SHF.R.S32.HI R23, RZ, 0x1f, R22 ;  /* 0x0000001fff177819 */ /* 0x000fc40000011416 */
        /* <DEDUP_REMOVED lines=13> */
.L_x_309:
        /* <DEDUP_REMOVED lines=15> */
[----:B------:R1:W4:Y:S04]  /*0750*/  LDG.E.CONSTANT R16, desc[UR6][R16.64] ;  /* 0x0000000610107981 */ /* 0x000328000c1e9900 */
[----:B------:R-:W3:Y:S04]  /*0760*/  LDG.E.CONSTANT R12, desc[UR6][R12.64] ;  /* 0x000000060c0c7981 */ /* 0x000ee8000c1e9900 */
[----:B------:R5:W5:Y:S04]  /*0770*/  LDG.E.CONSTANT R23, desc[UR6][R10.64+0xc] ;  /* 0x00000c060a177981 */ /* 0x000b68000c1e9900 */
[----:B------:R-:W5:Y:S01]  /*0780*/  LDG.E.CONSTANT R22, desc[UR6][R4.64+0x8] ;  /* 0x0000080604167981 */ /* 0x000f62000c1e9900 */
[----:B------:R-:W0:Y:S01]  /*0790*/  S2R R9, SR_CgaCtaId ;  /* 0x0000000000097919 */ /* 0x000e220000008800 */
[----:B--2---:R-:W-:-:S04]  /*07a0*/  IADD3 R14, PT, PT, R19, 0x3, -R14 ;  /* 0x00000003130e7810 */ /* 0x004fc80007ffe80e */
[----:B-1----:R-:W-:Y:S02]  /*07b0*/  SHF.R.S32.HI R17, RZ, 0x1f, R14 ;  /* 0x0000001fff117819 */ /* 0x002fe4000001140e */
[----:B----4-:R-:W-:Y:S02]  /*07c0*/  IADD3 R18, PT, PT, R16, 0x3, -R19 ;  /* 0x0000000310127810 */ /* 0x010fe40007ffe813 */
[----:B------:R-:W-:Y:S02]  /*07d0*/  LEA.HI R17, R17, R14, RZ, 0x2 ;  /* 0x0000000e11117211 */ /* 0x000fe400078f10ff */
[----:B------:R-:W-:Y:S02]  /*07e0*/  SHF.R.S32.HI R19, RZ, 0x1f, R18 ;  /* 0x0000001fff137819 */ /* 0x000fe40000011412 */
[----:B---3--:R-:W-:Y:S02]  /*07f0*/  IADD3 R21, PT, PT, R12, 0x3, -R21 ;  /* 0x000000030c157810 */ /* 0x008fe40007ffe815 */
[----:B------:R-:W-:-:S02]  /*0800*/  MOV R12, 0x400 ;  /* 0x00000400000c7802 */ /* 0x000fc40000000f00 */
[----:B------:R-:W-:Y:S02]  /*0810*/  LEA.HI R18, R19, R18, RZ, 0x2 ;  /* 0x0000001213127211 */ /* 0x000fe400078f10ff */
[----:B-----5:R-:W-:Y:S02]  /*0820*/  SHF.R.S32.HI R10, RZ, 0x1f, R21 ;  /* 0x0000001fff0a7819 */ /* 0x020fe40000011415 */
[----:B------:R-:W-:Y:S02]  /*0830*/  IADD3 R22, PT, PT, R23, 0x3, -R22 ;  /* 0x0000000317167810 */ /* 0x000fe40007ffe816 */
        /* <DEDUP_REMOVED lines=15> */
.L_x_311:
        /* <DEDUP_REMOVED lines=9> */
[----:B------:R-:W2:Y:S04]  /*09c0*/  LDG.E.CONSTANT R9, desc[UR6][R4.64] ;  /* 0x0000000604097981 */ /* 0x000ea8000c1e9900 */
[----:B------:R3:W4:Y:S01]  /*09d0*/  LDG.E.CONSTANT R6, desc[UR6][R4.64+0x4] ;  /* 0x0000040604067981 */ /* 0x000722000c1e9900 */
[----:B------:R-:W-:Y:S01]  /*09e0*/  MOV R14, 0x400 ;  /* 0x00000400000e7802 */ /* 0x000fe20000000f00 */
[----:B-1----:R-:W1:Y:S04]  /*09f0*/  S2R R17, SR_CgaCtaId ;  /* 0x0000000000117919 */ /* 0x002e680000008800 */
[----:B------:R-:W-:-:S05]  /*0a00*/  VIADD R14, R14, 0x800 ;  /* 0x000008000e0e7836 */ /* 0x000fca0000000000 */
[----:B-1----:R-:W-:-:S05]  /*0a10*/  LEA R14, R17, R14, 0x18 ;  /* 0x0000000e110e7211 */ /* 0x002fca00078ec0ff */
[C---:B---3--:R-:W-:Y:S02]  /*0a20*/  IMAD R5, R7.reuse, 0x4, R14 ;  /* 0x0000000407057824 */ /* 0x048fe400078e020e */
[----:B------:R-:W-:Y:S01]  /*0a30*/  VIADD R7, R7, 0x2 ;  /* 0x0000000207077836 */ /* 0x000fe20000000000 */
[----:B--2---:R-:W-:Y:S02]  /*0a40*/  IADD3 R12, PT, PT, R9, 0x3, -R10 ;  /* 0x00000003090c7810 */ /* 0x004fe40007ffe80a */
[----:B----4-:R-:W-:Y:S02]  /*0a50*/  IADD3 R6, PT, PT, R6, 0x3, -R9 ;  /* 0x0000000306067810 */ /* 0x010fe40007ffe809 */
        /* <DEDUP_REMOVED lines=8> */
.L_x_312:
[----:B------:R-:W-:Y:S05]  /*0ae0*/  @P1 BRA `(.L_x_307) ;  /* 0x00000000003c1947 */ /* 0x000fea0003800000 */
[----:B------:R-:W2:Y:S02]  /*0af0*/  LDC.64 R10, c[0x0][0x398] ;  /* 0x0000e600ff0a7b82 */ /* 0x000ea40000000a00 */
[----:B--2---:R-:W-:-:S04]  /*0b00*/  IMAD.WIDE R4, R7, 0x4, R10 ;  /* 0x0000000407047825 */ /* 0x004fc800078e020a */
[----:B------:R-:W-:Y:S02]  /*0b10*/  IMAD.WIDE.U32 R10, R7, 0x4, R10 ;  /* 0x00000004070a7825 */ /* 0x000fe400078e000a */
[----:B------:R-:W2:Y:S04]  /*0b20*/  LDG.E.CONSTANT R4, desc[UR6][R4.64+-0x4] ;  /* 0xfffffc0604047981 */ /* 0x000ea8000c1e9900 */
[----:B------:R-:W2:Y:S01]  /*0b30*/  LDG.E.CONSTANT R11, desc[UR6][R10.64] ;  /* 0x000000060a0b7981 */ /* 0x000ea2000c1e9900 */
[----:B------:R-:W-:Y:S01]  /*0b40*/  MOV R9, 0x400 ;  /* 0x0000040000097802 */ /* 0x000fe20000000f00 */
[----:B------:R-:W3:Y:S04]  /*0b50*/  S2R R13, SR_CgaCtaId ;  /* 0x00000000000d7919 */ /* 0x000ee80000008800 */
[----:B-1----:R-:W-:-:S05]  /*0b60*/  VIADD R12, R9, 0x800 ;  /* 0x00000800090c7836 */ /* 0x002fca0000000000 */
[----:B---3--:R-:W-:Y:S02]  /*0b70*/  LEA R12, R13, R12, 0x18 ;  /* 0x0000000c0d0c7211 */ /* 0x008fe400078ec0ff */
[----:B--2---:R-:W-:-:S04]  /*0b80*/  IADD3 R6, PT, PT, R11, 0x3, -R4 ;  /* 0x000000030b067810 */ /* 0x004fc80007ffe804 */
[----:B------:R-:W-:-:S04]  /*0b90*/  SHF.R.S32.HI R9, RZ, 0x1f, R6 ;  /* 0x0000001fff097819 */ /* 0x000fc80000011406 */
[----:B------:R-:W-:Y:S01]  /*0ba0*/  LEA.HI R9, R9, R6, RZ, 0x2 ;  /* 0x0000000609097211 */ /* 0x000fe200078f10ff */
[----:B------:R-:W-:-:S03]  /*0bb0*/  IMAD R6, R7, 0x4, R12 ;  /* 0x0000000407067824 */ /* 0x000fc600078e020c */
[----:B------:R-:W-:-:S05]  /*0bc0*/  LEA.HI.SX32 R9, R9, R8, 0x1e ;  /* 0x0000000809097211 */ /* 0x000fca00078ff2ff */
[----:B------:R3:W-:Y:S02]  /*0bd0*/  STS [R6], R9 ;  /* 0x0000000906007388 */ /* 0x0007e40000000800 */
.L_x_307:
[----:B------:R-:W-:Y:S05]  /*0be0*/  BSYNC.RECONVERGENT B0 ;  /* 0x0000000000007941 */ /* 0x000fea0003800200 */
.L_x_306:
[----:B------:R-:W4:Y:S01]  /*0bf0*/  LDCU UR4, c[0x0][0x3ac] ;  /* 0x00007580ff0477ac */ /* 0x000f220008000800 */
[----:B-1----:R-:W-:Y:S02]  /*0c00*/  IMAD.MOV.U32 R12, RZ, RZ, RZ ;  /* 0x000000ffff0c7224 */ /* 0x002fe400078e00ff */
[----:B0-2---:R-:W-:Y:S01]  /*0c10*/  IMAD.MOV.U32 R8, RZ, RZ, RZ ;  /* 0x000000ffff087224 */ /* 0x005fe200078e00ff */
[----:B----4-:R-:W-:Y:S01]  /*0c20*/  UISETP.GE.AND UP0, UPT, UR4, 0x1, UPT ;  /* 0x000000010400788c */ /* 0x010fe2000bf06270 */
[----:B------:R-:W-:Y:S08]  /*0c30*/  BAR.SYNC.DEFER_BLOCKING 0x0 ;  /* 0x0000000000007b1d */ /* 0x000ff00000010000 */
[----:B------:R-:W-:Y:S05]  /*0c40*/  BRA.U !UP0, `(.L_x_313) ;  /* 0x00000001087c7547 */ /* 0x000fea000b800000 */
[----:B---3--:R-:W0:Y:S01]  /*0c50*/  S2R R6, SR_CgaCtaId ;  /* 0x0000000000067919 */ /* 0x008e220000008800 */
[----:B------:R-:W-:Y:S01]  /*0c60*/  MOV R5, 0x400 ;  /* 0x0000040000057802 */ /* 0x000fe20000000f00 */
[----:B------:R-:W-:Y:S02]  /*0c70*/  IMAD.MOV.U32 R7, RZ, RZ, RZ ;  /* 0x000000ffff077224 */ /* 0x000fe400078e00ff */
[----:B------:R-:W-:Y:S01]  /*0c80*/  IMAD.MOV.U32 R9, RZ, RZ, RZ ;  /* 0x000000ffff097224 */ /* 0x000fe200078e00ff */
[----:B0-----:R-:W-:Y:S01]  /*0c90*/  LEA R4, R6, R5, 0x18 ;  /* 0x0000000506047211 */ /* 0x001fe200078ec0ff */
[----:B------:R-:W-:-:S05]  /*0ca0*/  VIADD R5, R5, 0x800 ;  /* 0x0000080005057836 */ /* 0x000fca0000000000 */
[----:B------:R-:W0:Y:S01]  /*0cb0*/  LDS R4, [R4+0x800] ;  /* 0x0008000004047984 */ /* 0x000e220000000800 */
[----:B------:R-:W-:Y:S02]  /*0cc0*/  LEA R6, R6, R5, 0x18 ;  /* 0x0000000506067211 */ /* 0x000fe400078ec0ff */
[----:B0-----:R-:W-:-:S13]  /*0cd0*/  ISETP.LE.AND P0, PT, R4, UR8, PT ;  /* 0x0000000804007c0c */ /* 0x001fda000bf03270 */
[----:B------:R-:W-:Y:S05]  /*0ce0*/  @!P0 BRA `(.L_x_314) ;  /* 0x0000000000308947 */ /* 0x000fea0003800000 */
[----:B------:R-:W0:Y:S01]  /*0cf0*/  LDCU UR4, c[0x0][0x3ac] ;  /* 0x00007580ff0477ac */ /* 0x000e220008000800 */
[----:B------:R-:W-:Y:S01]  /*0d00*/  NOP ;  /* 0x0000000000007918 */ /* 0x000fe20000000000 */
.L_x_315:
        /* <DEDUP_REMOVED lines=10> */
.L_x_314:
        /* <DEDUP_REMOVED lines=9> */
.L_x_313:
[----:B0-----:R-:W3:Y:S02]  /*0e40*/  LDC.64 R4, c[0x0][0x398] ;  /* 0x0000e600ff047b82 */ /* 0x001ee40000000a00 */
[----:B---3--:R-:W-:-:S05]  /*0e50*/  IMAD.WIDE.U32 R6, R12, 0x4, R4 ;  /* 0x000000040c067825 */ /* 0x008fca00078e0004 */
[----:B------:R-:W2:Y:S01]  /*0e60*/  LDG.E.CONSTANT R11, desc[UR6][R6.64] ;  /* 0x00000006060b7981 */ /* 0x000ea2000c1e9900 */
        /* <DEDUP_REMOVED lines=17> */
.L_x_318:
        /* <DEDUP_REMOVED lines=13> */
.L_x_321:
[----:B------:R-:W2:Y:S04]  /*1050*/  LDG.E.CONSTANT R18, desc[UR6][R6.64+-0x10] ;  /* 0xfffff00606127981 */ /* 0x000ea8000c1e9900 */
[----:B------:R-:W2:Y:S04]  /*1060*/  LDG.E.CONSTANT R19, desc[UR6][R6.64+-0xc] ;  /* 0xfffff40606137981 */ /* 0x000ea8000c1e9900 */
[----:B------:R-:W3:Y:S04]  /*1070*/  LDG.E.CONSTANT R13, desc[UR6][R6.64+-0x8] ;  /* 0xfffff806060d7981 */ /* 0x000ee8000c1e9900 */
[----:B------:R-:W4:Y:S04]  /*1080*/  LDG.E.CONSTANT R16, desc[UR6][R6.64+-0x4] ;  /* 0xfffffc0606107981 */ /* 0x000f28000c1e9900 */
[----:B------:R-:W5:Y:S04]  /*1090*/  LDG.E.CONSTANT R17, desc[UR6][R6.64] ;  /* 0x0000000606117981 */ /* 0x000f68000c1e9900 */
[----:B------:R-:W5:Y:S01]  /*10a0*/  LDG.E.CONSTANT R22, desc[UR6][R6.64+0xc] ;  /* 0x00000c0606167981 */ /* 0x000f62000c1e9900 */
[----:B--2---:R-:W-:-:S03]  /*10b0*/  IADD3 R24, PT, PT, R19, 0x3, -R18 ;  /* 0x0000000313187810 */ /* 0x004fc60007ffe812 */
[----:B------:R-:W2:Y:S01]  /*10c0*/  LDG.E.CONSTANT R18, desc[UR6][R6.64+0x4] ;  /* 0x0000040606127981 */ /* 0x000ea2000c1e9900 */
[----:B------:R-:W-:Y:S02]  /*10d0*/  SHF.R.S32.HI R23, RZ, 0x1f, R24 ;  /* 0x0000001fff177819 */ /* 0x000fe40000011418 */
[----:B---3--:R-:W-:Y:S02]  /*10e0*/  IADD3 R26, PT, PT, R13, 0x3, -R19 ;  /* 0x000000030d1a7810 */ /* 0x008fe40007ffe813 */
[----:B------:R-:W3:Y:S01]  /*10f0*/  LDG.E.CONSTANT R19, desc[UR6][R6.64+0x8] ;  /* 0x0000080606137981 */ /* 0x000ee2000c1e9900 */
[----:B------:R-:W-:Y:S02]  /*1100*/  LEA.HI R24, R23, R24, RZ, 0x2 ;  /* 0x0000001817187211 */ /* 0x000fe400078f10ff */
[----:B------:R-:W-:-:S04]  /*1110*/  SHF.R.S32.HI R23, RZ, 0x1f, R26 ;  /* 0x0000001fff177819 */ /* 0x000fc8000001141a */
[----:B------:R-:W-:Y:S02]  /*1120*/  LEA.HI R26, R23, R26, RZ, 0x2 ;  /* 0x0000001a171a7211 */ /* 0x000fe400078f10ff */
[----:B------:R0:W3:Y:S01]  /*1130*/  LDG.E.CONSTANT R23, desc[UR6][R6.64+0x10] ;  /* 0x0000100606177981 */ /* 0x0000e2000c1e9900 */
[----:B----4-:R-:W-:Y:S02]  /*1140*/  IADD3 R13, PT, PT, R16, 0x3, -R13 ;  /* 0x00000003100d7810 */ /* 0x010fe40007ffe80d */
[----:B------:R-:W-:Y:S02]  /*1150*/  SHF.R.S32.HI R27, RZ, 0x2, R26 ;  /* 0x00000002ff1b7819 */ /* 0x000fe4000001141a */
[----:B------:R-:W-:Y:S02]  /*1160*/  SHF.R.S32.HI R26, RZ, 0x1f, R13 ;  /* 0x0000001fff1a7819 */ /* 0x000fe4000001140d */
[----:B-----5:R-:W-:Y:S02]  /*1170*/  IADD3 R16, PT, PT, R17, 0x3, -R16 ;  /* 0x0000000311107810 */ /* 0x020fe40007ffe810 */
[----:B------:R-:W-:-:S02]  /*1180*/  LEA.HI.SX32 R24, R24, R27, 0x1e ;  /* 0x0000001b18187211 */ /* 0x000fc400078ff2ff */
[----:B------:R-:W-:Y:S02]  /*1190*/  LEA.HI R13, R26, R13, RZ, 0x2 ;  /* 0x0000000d1a0d7211 */ /* 0x000fe400078f10ff */
[----:B------:R-:W-:Y:S02]  /*11a0*/  SHF.R.S32.HI R27, RZ, 0x1f, R16 ;  /* 0x0000001fff1b7819 */ /* 0x000fe40000011410 */
[----:B------:R-:W-:Y:S02]  /*11b0*/  LEA.HI.SX32 R13, R13, R24, 0x1e ;  /* 0x000000180d0d7211 */ /* 0x000fe400078ff2ff */
[----:B------:R-:W-:Y:S01]  /*11c0*/  LEA.HI R16, R27, R16, RZ, 0x2 ;  /* 0x000000101b107211 */ /* 0x000fe200078f10ff */
[----:B------:R-:W-:-:S03]  /*11d0*/  VIADD R12, R12, 0x8 ;  /* 0x000000080c0c7836 */ /* 0x000fc60000000000 */
[----:B------:R-:W-:Y:S02]  /*11e0*/  LEA.HI.SX32 R13, R16, R13, 0x1e ;  /* 0x0000000d100d7211 */ /* 0x000fe400078ff2ff */
[----:B------:R-:W-:Y:S02]  /*11f0*/  ISETP.NE.AND P0, PT, R12, RZ, PT ;  /* 0x000000ff0c00720c */ /* 0x000fe40003f05270 */
[----:B0-----:R-:W-:Y:S01]  /*1200*/  IADD3 R6, P2, PT, R6, 0x20, RZ ;  /* 0x0000002006067810 */ /* 0x001fe20007f5e0ff */
[----:B------:R-:W-:-:S04]  /*1210*/  VIADD R21, R21, 0x8 ;  /* 0x0000000815157836 */ /* 0x000fc80000000000 */
[----:B------:R-:W-:Y:S01]  /*1220*/  IMAD.X R7, RZ, RZ, R7, P2 ;  /* 0x000000ffff077224 */ /* 0x000fe200010e0607 */
[----:B--2---:R-:W-:-:S04]  /*1230*/  IADD3 R17, PT, PT, R18, 0x3, -R17 ;  /* 0x0000000312117810 */ /* 0x004fc80007ffe811 */
[----:B------:R-:W-:Y:S02]  /*1240*/  SHF.R.S32.HI R24, RZ, 0x1f, R17 ;  /* 0x0000001fff187819 */ /* 0x000fe40000011411 */
[----:B---3--:R-:W-:Y:S02]  /*1250*/  IADD3 R18, PT, PT, R19, 0x3, -R18 ;  /* 0x0000000313127810 */ /* 0x008fe40007ffe812 */
[----:B------:R-:W-:Y:S02]  /*1260*/  LEA.HI R24, R24, R17, RZ, 0x2 ;  /* 0x0000001118187211 */ /* 0x000fe400078f10ff */
[----:B------:R-:W-:Y:S02]  /*1270*/  IADD3 R19, PT, PT, R22, 0x3, -R19 ;  /* 0x0000000316137810 */ /* 0x000fe40007ffe813 */
[----:B------:R-:W-:Y:S02]  /*1280*/  SHF.R.S32.HI R17, RZ, 0x1f, R18 ;  /* 0x0000001fff117819 */ /* 0x000fe40000011412 */
[----:B------:R-:W-:-:S02]  /*1290*/  LEA.HI R13, R24, R13, RZ, 0x1e ;  /* 0x0000000d180d7211 */ /* 0x000fc400078ff0ff */
[----:B------:R-:W-:Y:S02]  /*12a0*/  SHF.R.S32.HI R16, RZ, 0x1f, R19 ;  /* 0x0000001fff107819 */ /* 0x000fe40000011413 */
[----:B------:R-:W-:Y:S02]  /*12b0*/  IADD3 R23, PT, PT, R23, 0x3, -R22 ;  /* 0x0000000317177810 */ /* 0x000fe40007ffe816 */
[----:B------:R-:W-:Y:S02]  /*12c0*/  LEA.HI R18, R17, R18, RZ, 0x2 ;  /* 0x0000001211127211 */ /* 0x000fe400078f10ff */
[----:B------:R-:W-:Y:S02]  /*12d0*/  LEA.HI R16, R16, R19, RZ, 0x2 ;  /* 0x0000001310107211 */ /* 0x000fe400078f10ff */
[----:B------:R-:W-:Y:S02]  /*12e0*/  SHF.R.S32.HI R22, RZ, 0x1f, R23 ;  /* 0x0000001fff167819 */ /* 0x000fe40000011417 */
[----:B------:R-:W-:-:S02]  /*12f0*/  LEA.HI R13, R18, R13, RZ, 0x1e ;  /* 0x0000000d120d7211 */ /* 0x000fc400078ff0ff */
[----:B------:R-:W-:Y:S02]  /*1300*/  LEA.HI R22, R22, R23, RZ, 0x2 ;  /* 0x0000001716167211 */ /* 0x000fe400078f10ff */
[----:B------:R-:W-:-:S04]  /*1310*/  LEA.HI R13, R16, R13, RZ, 0x1e ;  /* 0x0000000d100d7211 */ /* 0x000fc800078ff0ff */
[----:B------:R-:W-:-:S05]  /*1320*/  LEA.HI R13, R22, R13, RZ, 0x1e ;  /* 0x0000000d160d7211 */ /* 0x000fca00078ff0ff */
[----:B------:R-:W-:Y:S01]  /*1330*/  IMAD R14, R13, 0x4, R14 ;  /* 0x000000040d0e7824 */ /* 0x000fe200078e020e */
[----:B------:R-:W-:Y:S06]  /*1340*/  @P0 BRA `(.L_x_321) ;  /* 0xfffffffc00400947 */ /* 0x000fec000383ffff */
.L_x_320:
        /* <DEDUP_REMOVED lines=36> */
.L_x_322:
        /* <DEDUP_REMOVED lines=28> */
.L_x_319:
[----:B------:R-:W0:Y:S01]  /*1750*/  S2UR UR5, SR_CgaCtaId ;  /* 0x00000000000579c3 */ /* 0x000e220000008800 */
[----:B------:R-:W-:Y:S02]  /*1760*/  UMOV UR4, 0x400 ;  /* 0x0000040000047882 */ /* 0x000fe40000000000 */
[----:B0-----:R-:W-:-:S09]  /*1770*/  ULEA UR4, UR5, UR4, 0x18 ;  /* 0x0000000405047291 */ /* 0x001fd2000f8ec0ff */
[----:B------:R0:W-:Y:S03]  /*1780*/  STS [UR4+0x880], R14 ;  /* 0x0008800eff007988 */ /* 0x0001e60008000804 */
.L_x_317:
[----:B------:R-:W-:Y:S05]  /*1790*/  BSYNC.RECONVERGENT B0 ;  /* 0x0000000000007941 */ /* 0x000fea0003800200 */
.L_x_316:
[----:B------:R-:W-:Y:S01]  /*17a0*/  IMAD.IADD R5, R11, 0x1, -R10 ;  /* 0x000000010b057824 */ /* 0x000fe200078e0a0a */
[----:B------:R-:W-:Y:S01]  /*17b0*/  BAR.SYNC.DEFER_BLOCKING 0x0 ;  /* 0x0000000000007b1d */ /* 0x000fe20000010000 */
[----:B------:R-:W-:-:S03]  /*17c0*/  CS2R R6, SRZ ;  /* 0x0000000000067805 */ /* 0x000fc6000001ff00 */
[----:B------:R-:W-:Y:S02]  /*17d0*/  ISETP.GE.AND P0, PT, R0, R5, PT ;  /* 0x000000050000720c */ /* 0x000fe40003f06270 */
[----:B------:R-:W-:Y:S01]  /*17e0*/  CS2R R4, SRZ ;  /* 0x0000000000047805 */ /* 0x000fe2000001ff00 */
[----:B------:R-:W-:Y:S10]  /*17f0*/  BSSY.RECONVERGENT B0, `(.L_x_323) ;  /* 0x0000059000007945 */ /* 0x000ff40003800200 */
[----:B------:R-:W-:Y:S05]  /*1800*/  @P0 BRA `(.L_x_324) ;  /* 0x00000004005c0947 */ /* 0x000fea0003800000 */
[----:B------:R-:W1:Y:S01]  /*1810*/  LDC.64 R12, c[0x0][0x388] ;  /* 0x0000e200ff0c7b82 */ /* 0x000e620000000a00 */
[----:B0-----:R-:W-:Y:S01]  /*1820*/  IMAD R14, R2, 0x20, R15 ;  /* 0x00000020020e7824 */ /* 0x001fe200078e020f */
[----:B------:R-:W0:Y:S01]  /*1830*/  LDCU.64 UR4, c[0x0][0x380] ;  /* 0x00007000ff0477ac */ /* 0x000e220008000a00 */
[----:B------:R-:W-:Y:S02]  /*1840*/  IMAD.IADD R17, R0, 0x1, R10 ;  /* 0x0000000100117824 */ /* 0x000fe400078e020a */
[----:B------:R-:W-:-:S04]  /*1850*/  IMAD.SHL.U32 R14, R14, 0x10, RZ ;  /* 0x000000100e0e7824 */ /* 0x000fc800078e00ff */
[----:B------:R-:W-:-:S05]  /*1860*/  VIADD R4, R14, 0xf ;  /* 0x0000000f0e047836 */ /* 0x000fca0000000000 */
[----:B-1----:R-:W-:Y:S01]  /*1870*/  ISETP.GE.AND P0, PT, R4, R13, PT ;  /* 0x0000000d0400720c */ /* 0x002fe20003f06270 */
[----:B0-----:R-:W-:-:S12]  /*1880*/  IMAD.WIDE R16, R17, R12, UR4 ;  /* 0x0000000411107e25 */ /* 0x001fd8000f8e020c */
[----:B------:R-:W-:Y:S05]  /*1890*/  @P0 BRA `(.L_x_325) ;  /* 0x0000000000100947 */ /* 0x000fea0003800000 */
[----:B------:R-:W-:-:S05]  /*18a0*/  IADD3 R4, P0, PT, R14, R16, RZ ;  /* 0x000000100e047210 */ /* 0x000fca0007f1e0ff */
[----:B------:R-:W-:-:S06]  /*18b0*/  IMAD.X R5, RZ, RZ, R17, P0 ;  /* 0x000000ffff057224 */ /* 0x000fcc00000e0611 */
[----:B------:R-:W5:Y:S01]  /*18c0*/  LDG.E.128.CONSTANT R4, desc[UR6][R4.64] ;  /* 0x0000000604047981 */ /* 0x000f62000c1e9d00 */
[----:B------:R-:W-:Y:S05]  /*18d0*/  BRA `(.L_x_324) ;  /* 0x0000000400287947 */ /* 0x000fea0003800000 */
.L_x_325:
[----:B------:R-:W-:Y:S01]  /*18e0*/  ISETP.GE.AND P0, PT, R14, R13, PT ;  /* 0x0000000d0e00720c */ /* 0x000fe20003f06270 */
[----:B------:R-:W-:Y:S01]  /*18f0*/  IMAD.MOV.U32 R6, RZ, RZ, RZ ;  /* 0x000000ffff067224 */ /* 0x000fe200078e00ff */
[----:B------:R-:W-:-:S11]  /*1900*/  CS2R R4, SRZ ;  /* 0x0000000000047805 */ /* 0x000fd6000001ff00 */
[----:B------:R-:W-:Y:S05]  /*1910*/  @P0 BRA `(.L_x_324) ;  /* 0x0000000400180947 */ /* 0x000fea0003800000 */
[C---:B------:R-:W-:Y:S01]  /*1920*/  VIADD R4, R14.reuse, 0x1 ;  /* 0x000000010e047836 */ /* 0x040fe20000000000 */
[C---:B------:R-:W-:Y:S01]  /*1930*/  IADD3 R16, P0, PT, R14.reuse, R16, RZ ;  /* 0x000000100e107210 */ /* 0x040fe20007f1e0ff */
[C---:B------:R-:W-:Y:S02]  /*1940*/  VIADD R6, R14.reuse, 0x4 ;  /* 0x000000040e067836 */ /* 0x040fe40000000000 */
[----:B------:R-:W-:Y:S01]  /*1950*/  VIADD R10, R14, 0x5 ;  /* 0x000000050e0a7836 */ /* 0x000fe20000000000 */
[-C--:B------:R-:W-:Y:S01]  /*1960*/  ISETP.GE.AND P3, PT, R4, R13.reuse, PT ;  /* 0x0000000d0400720c */ /* 0x080fe20003f66270 */
[----:B------:R-:W-:Y:S01]  /*1970*/  VIADD R4, R14, 0x2 ;  /* 0x000000020e047836 */ /* 0x000fe20000000000 */
[-C--:B------:R-:W-:Y:S01]  /*1980*/  ISETP.GE.AND P2, PT, R6, R13.reuse, PT ;  /* 0x0000000d0600720c */ /* 0x080fe20003f46270 */
[----:B------:R-:W-:Y:S01]  /*1990*/  VIADD R6, R14, 0x6 ;  /* 0x000000060e067836 */ /* 0x000fe20000000000 */
[-C--:B------:R-:W-:Y:S01]  /*19a0*/  ISETP.GE.AND P5, PT, R10, R13.reuse, PT ;  /* 0x0000000d0a00720c */ /* 0x080fe20003fa6270 */
[----:B------:R-:W-:Y:S01]  /*19b0*/  IMAD.X R17, RZ, RZ, R17, P0 ;  /* 0x000000ffff117224 */ /* 0x000fe200000e0611 */
[-C--:B------:R-:W-:Y:S01]  /*19c0*/  ISETP.GE.AND P4, PT, R4, R13.reuse, PT ;  /* 0x0000000d0400720c */ /* 0x080fe20003f86270 */
[----:B------:R-:W-:Y:S01]  /*19d0*/  VIADD R10, R14, 0x9 ;  /* 0x000000090e0a7836 */ /* 0x000fe20000000000 */
[-C--:B------:R-:W-:Y:S01]  /*19e0*/  ISETP.GE.AND P0, PT, R6, R13.reuse, PT ;  /* 0x0000000d0600720c */ /* 0x080fe20003f06270 */
[----:B------:R-:W-:Y:S01]  /*19f0*/  IMAD.MOV.U32 R5, RZ, RZ, RZ ;  /* 0x000000ffff057224 */ /* 0x000fe200078e00ff */
[----:B------:R-:W2:Y:S01]  /*1a00*/  LDG.E.U8.CONSTANT R4, desc[UR6][R16.64] ;  /* 0x0000000610047981 */ /* 0x000ea2000c1e9100 */
[----:B------:R-:W-:Y:S01]  /*1a10*/  VIADD R6, R14, 0x8 ;  /* 0x000000080e067836 */ /* 0x000fe20000000000 */
[----:B------:R-:W-:-:S02]  /*1a20*/  ISETP.GE.AND P1, PT, R10, R13, PT ;  /* 0x0000000d0a00720c */ /* 0x000fc40003f26270 */
[----:B------:R-:W3:Y:S04]  /*1a30*/  @!P3 LDG.E.U8.CONSTANT R7, desc[UR6][R16.64+0x1] ;  /* 0x000001061007b981 */ /* 0x000ee8000c1e9100 */
[----:B------:R-:W4:Y:S04]  /*1a40*/  @!P5 LDG.E.U8.CONSTANT R18, desc[UR6][R16.64+0x5] ;  /* 0x000005061012d981 */ /* 0x000f28000c1e9100 */
[----:B------:R-:W5:Y:S01]  /*1a50*/  @!P2 LDG.E.U8.CONSTANT R5, desc[UR6][R16.64+0x4] ;  /* 0x000004061005a981 */ /* 0x000f62000c1e9100 */
[----:B------:R-:W-:-:S03]  /*1a60*/  ISETP.GE.AND P2, PT, R6, R13, PT ;  /* 0x0000000d0600720c */ /* 0x000fc60003f46270 */
[----:B------:R-:W5:Y:S04]  /*1a70*/  @!P4 LDG.E.U8.CONSTANT R10, desc[UR6][R16.64+0x2] ;  /* 0x00000206100ac981 */ /* 0x000f68000c1e9100 */
[----:B------:R-:W5:Y:S01]  /*1a80*/  @!P0 LDG.E.U8.CONSTANT R19, desc[UR6][R16.64+0x6] ;  /* 0x0000060610138981 */ /* 0x000f62000c1e9100 */
[----:B------:R-:W-:-:S03]  /*1a90*/  IMAD.MOV.U32 R6, RZ, RZ, RZ ;  /* 0x000000ffff067224 */ /* 0x000fc600078e00ff */
[----:B------:R-:W5:Y:S04]  /*1aa0*/  @!P1 LDG.E.U8.CONSTANT R20, desc[UR6][R16.64+0x9] ;  /* 0x0000090610149981 */ /* 0x000f68000c1e9100 */
[----:B------:R-:W5:Y:S01]  /*1ab0*/  @!P2 LDG.E.U8.CONSTANT R6, desc[UR6][R16.64+0x8] ;  /* 0x000008061006a981 */ /* 0x000f62000c1e9100 */
[C---:B------:R-:W-:Y:S02]  /*1ac0*/  VIADD R12, R14.reuse, 0x3 ;  /* 0x000000030e0c7836 */ /* 0x040fe40000000000 */
[----:B------:R-:W-:-:S03]  /*1ad0*/  VIADD R22, R14, 0xa ;  /* 0x0000000a0e167836 */ /* 0x000fc60000000000 */
[----:B------:R-:W-:Y:S01]  /*1ae0*/  ISETP.GE.AND P2, PT, R12, R13, PT ;  /* 0x0000000d0c00720c */ /* 0x000fe20003f46270 */
[----:B------:R-:W-:Y:S02]  /*1af0*/  VIADD R12, R14, 0xc ;  /* 0x0000000c0e0c7836 */ /* 0x000fe40000000000 */
[----:B---3--:R-:W-:Y:S02]  /*1b00*/  @!P3 IMAD.SHL.U32 R7, R7, 0x100, RZ ;  /* 0x000001000707b824 */ /* 0x008fe400078e00ff */
[----:B----4-:R-:W-:-:S03]  /*1b10*/  @!P5 IMAD.SHL.U32 R18, R18, 0x100, RZ ;  /* 0x000001001212d824 */ /* 0x010fc600078e00ff */
[----:B--2---:R-:W-:Y:S02]  /*1b20*/  @!P3 LOP3.LUT R4, R4, 0xff00, R7, 0xf8, !PT ;  /* 0x0000ff000404b812 */ /* 0x004fe400078ef807 */
[----:B-----5:R-:W-:Y:S01]  /*1b30*/  @!P5 LOP3.LUT R5, R5, 0xff00, R18, 0xf8, !PT ;  /* 0x0000ff000505d812 */ /* 0x020fe200078ef812 */
[----:B------:R-:W-:Y:S02]  /*1b40*/  @!P4 IMAD.U32 R7, R10, 0x10000, RZ ;  /* 0x000100000a07c824 */ /* 0x000fe400078e00ff */
[----:B------:R-:W-:Y:S02]  /*1b50*/  @!P0 IMAD.U32 R10, R19, 0x10000, RZ ;  /* 0x00010000130a8824 */ /* 0x000fe400078e00ff */
[----:B------:R-:W-:Y:S01]  /*1b60*/  VIADD R18, R14, 0xd ;  /* 0x0000000d0e127836 */ /* 0x000fe20000000000 */
[-C--:B------:R-:W-:Y:S01]  /*1b70*/  ISETP.GE.AND P5, PT, R12, R13.reuse, PT ;  /* 0x0000000d0c00720c */ /* 0x080fe20003fa6270 */
[----:B------:R-:W-:Y:S01]  /*1b80*/  VIADD R12, R14, 0xb ;  /* 0x0000000b0e0c7836 */ /* 0x000fe20000000000 */
[----:B------:R-:W-:Y:S01]  /*1b90*/  @!P4 LOP3.LUT R4, R4, 0xff0000, R7, 0xf8, !PT ;  /* 0x00ff00000404c812 */ /* 0x000fe200078ef807 */
[----:B------:R-:W-:Y:S01]  /*1ba0*/  @!P1 IMAD.SHL.U32 R7, R20, 0x100, RZ ;  /* 0x0000010014079824 */ /* 0x000fe200078e00ff */
[----:B------:R-:W-:Y:S01]  /*1bb0*/  @!P0 LOP3.LUT R5, R5, 0xff0000, R10, 0xf8, !PT ;  /* 0x00ff000005058812 */ /* 0x000fe200078ef80a */
[----:B------:R-:W-:Y:S01]  /*1bc0*/  VIADD R10, R14, 0x7 ;  /* 0x000000070e0a7836 */ /* 0x000fe20000000000 */
[-C--:B------:R-:W-:Y:S01]  /*1bd0*/  ISETP.GE.AND P3, PT, R22, R13.reuse, PT ;  /* 0x0000000d1600720c */ /* 0x080fe20003f66270 */
[----:B------:R-:W-:Y:S01]  /*1be0*/  VIADD R14, R14, 0xe ;  /* 0x0000000e0e0e7836 */ /* 0x000fe20000000000 */
[----:B------:R-:W-:-:S02]  /*1bf0*/  ISETP.GE.AND P4, PT, R18, R13, PT ;  /* 0x0000000d1200720c */ /* 0x000fc40003f86270 */
[----:B------:R-:W-:Y:S02]  /*1c00*/  @!P1 LOP3.LUT R6, R6, 0xff00, R7, 0xf8, !PT ;  /* 0x0000ff0006069812 */ /* 0x000fe400078ef807 */
[-C--:B------:R-:W-:Y:S02]  /*1c10*/  ISETP.GE.AND P6, PT, R10, R13.reuse, PT ;  /* 0x0000000d0a00720c */ /* 0x080fe40003fc6270 */
[-C--:B------:R-:W-:Y:S01]  /*1c20*/  ISETP.GE.AND P0, PT, R12, R13.reuse, PT ;  /* 0x0000000d0c00720c */ /* 0x080fe20003f06270 */
[----:B------:R-:W-:Y:S01]  /*1c30*/  IMAD.MOV.U32 R7, RZ, RZ, RZ ;  /* 0x000000ffff077224 */ /* 0x000fe200078e00ff */
[----:B------:R-:W-:Y:S01]  /*1c40*/  ISETP.GE.AND P1, PT, R14, R13, PT ;  /* 0x0000000d0e00720c */ /* 0x000fe20003f26270 */
[----:B------:R-:W2:Y:S04]  /*1c50*/  @!P2 LDG.E.U8.CONSTANT R10, desc[UR6][R16.64+0x3] ;  /* 0x00000306100aa981 */ /* 0x000ea8000c1e9100 */
[----:B------:R-:W3:Y:S04]  /*1c60*/  @!P3 LDG.E.U8.CONSTANT R13, desc[UR6][R16.64+0xa] ;  /* 0x00000a06100db981 */ /* 0x000ee8000c1e9100 */
[----:B------:R-:W4:Y:S04]  /*1c70*/  @!P4 LDG.E.U8.CONSTANT R18, desc[UR6][R16.64+0xd] ;  /* 0x00000d061012c981 */ /* 0x000f28000c1e9100 */
[----:B------:R-:W5:Y:S04]  /*1c80*/  @!P6 LDG.E.U8.CONSTANT R12, desc[UR6][R16.64+0x7] ;  /* 0x00000706100ce981 */ /* 0x000f68000c1e9100 */
[----:B------:R-:W5:Y:S04]  /*1c90*/  @!P0 LDG.E.U8.CONSTANT R14, desc[UR6][R16.64+0xb] ;  /* 0x00000b06100e8981 */ /* 0x000f68000c1e9100 */
[----:B------:R-:W5:Y:S04]  /*1ca0*/  @!P1 LDG.E.U8.CONSTANT R20, desc[UR6][R16.64+0xe] ;  /* 0x00000e0610149981 */ /* 0x000f68000c1e9100 */
[----:B------:R-:W5:Y:S01]  /*1cb0*/  @!P5 LDG.E.U8.CONSTANT R7, desc[UR6][R16.64+0xc] ;  /* 0x00000c061007d981 */ /* 0x000f62000c1e9100 */
[----:B---3--:R-:W-:-:S02]  /*1cc0*/  @!P3 IMAD.U32 R13, R13, 0x10000, RZ ;  /* 0x000100000d0db824 */ /* 0x008fc400078e00ff */
[----:B----4-:R-:W-:-:S03]  /*1cd0*/  @!P4 IMAD.SHL.U32 R18, R18, 0x100, RZ ;  /* 0x000001001212c824 */ /* 0x010fc600078e00ff */
[----:B------:R-:W-:Y:S01]  /*1ce0*/  @!P3 LOP3.LUT R6, R6, 0xff0000, R13, 0xf8, !PT ;  /* 0x00ff00000606b812 */ /* 0x000fe200078ef80d */
[----:B--2---:R-:W-:Y:S02]  /*1cf0*/  @!P2 IMAD.SHL.U32 R13, R10, 0x1000000, RZ ;  /* 0x010000000a0da824 */ /* 0x004fe400078e00ff */
[----:B-----5:R-:W-:Y:S02]  /*1d00*/  @!P6 IMAD.SHL.U32 R12, R12, 0x1000000, RZ ;  /* 0x010000000c0ce824 */ /* 0x020fe400078e00ff */
[----:B------:R-:W-:Y:S02]  /*1d10*/  @!P0 IMAD.SHL.U32 R19, R14, 0x1000000, RZ ;  /* 0x010000000e138824 */ /* 0x000fe400078e00ff */
[----:B------:R-:W-:Y:S01]  /*1d20*/  @!P1 IMAD.U32 R20, R20, 0x10000, RZ ;  /* 0x0001000014149824 */ /* 0x000fe200078e00ff */
[----:B------:R-:W-:Y:S02]  /*1d30*/  @!P4 LOP3.LUT R7, R7, 0xff00, R18, 0xf8, !PT ;  /* 0x0000ff000707c812 */ /* 0x000fe400078ef812 */
[----:B------:R-:W-:-:S02]  /*1d40*/  @!P2 LOP3.LUT R4, R4, R13, RZ, 0xfc, !PT ;  /* 0x0000000d0404a212 */ /* 0x000fc400078efcff */
[----:B------:R-:W-:Y:S02]  /*1d50*/  @!P6 LOP3.LUT R5, R5, R12, RZ, 0xfc, !PT ;  /* 0x0000000c0505e212 */ /* 0x000fe400078efcff */
[----:B------:R-:W-:Y:S02]  /*1d60*/  @!P0 LOP3.LUT R6, R6, R19, RZ, 0xfc, !PT ;  /* 0x0000001306068212 */ /* 0x000fe400078efcff */
[----:B------:R-:W-:-:S07]  /*1d70*/  @!P1 LOP3.LUT R7, R7, 0xff0000, R20, 0xf8, !PT ;  /* 0x00ff000007079812 */ /* 0x000fce00078ef814 */
.L_x_324:
[----:B------:R-:W-:Y:S05]  /*1d80*/  BSYNC.RECONVERGENT B0 ;  /* 0x0000000000007941 */ /* 0x000fea0003800200 */
.L_x_323:
[----:B------:R-:W1:Y:S01]  /*1d90*/  S2UR UR5, SR_CgaCtaId ;  /* 0x00000000000579c3 */ /* 0x000e620000008800 */
[----:B------:R-:W-:Y:S01]  /*1da0*/  IMAD.SHL.U32 R12, R3, 0x100, RZ ;  /* 0x00000100030c7824 */ /* 0x000fe200078e00ff */
[----:B------:R-:W-:Y:S01]  /*1db0*/  UMOV UR4, 0x400 ;  /* 0x0000040000047882 */ /* 0x000fe20000000000 */
[----:B------:R-:W-:Y:S01]  /*1dc0*/  IMAD.SHL.U32 R10, R15, 0x100, RZ ;  /* 0x000001000f0a7824 */ /* 0x000fe200078e00ff */
[----:B------:R-:W-:Y:S01]  /*1dd0*/  IADD3 R8, PT, PT, R11, 0x3, -R8 ;  /* 0x000000030b087810 */ /* 0x000fe20007ffe808 */
[----:B------:R-:W-:Y:S01]  /*1de0*/  IMAD.SHL.U32 R13, R3, 0x2, RZ ;  /* 0x00000002030d7824 */ /* 0x000fe200078e00ff */
[----:B------:R-:W-:Y:S01]  /*1df0*/  LOP3.LUT R12, R12, 0x100, RZ, 0xc0, !PT ;  /* 0x000001000c0c7812 */ /* 0x000fe200078ec0ff */
[----:B0-----:R-:W-:Y:S01]  /*1e00*/  VIADD R14, R10, 0x10 ;  /* 0x000000100a0e7836 */ /* 0x001fe20000000000 */
[----:B------:R-:W0:Y:S01]  /*1e10*/  LDCU.64 UR8, c[0x0][0x3a0] ;  /* 0x00007400ff0877ac */ /* 0x000e220008000a00 */
[C---:B------:R-:W-:Y:S01]  /*1e20*/  IMAD.SHL.U32 R16, R15.reuse, 0x40, RZ ;  /* 0x000000400f107824 */ /* 0x040fe200078e00ff */
[----:B------:R-:W-:Y:S01]  /*1e30*/  LOP3.LUT R13, R12, 0xc, R13, 0xf8, !PT ;  /* 0x0000000c0c0d7812 */ /* 0x000fe200078ef80d */
[----:B------:R-:W-:Y:S01]  /*1e40*/  IMAD.SHL.U32 R12, R15, 0x2, RZ ;  /* 0x000000020f0c7824 */ /* 0x000fe200078e00ff */
[----:B------:R-:W-:Y:S01]  /*1e50*/  LOP3.LUT R17, R14, 0x110, RZ, 0xc0, !PT ;  /* 0x000001100e117812 */ /* 0x000fe200078ec0ff */
[----:B------:R-:W-:-:S02]  /*1e60*/  IMAD.SHL.U32 R14, R3, 0x40, RZ ;  /* 0x00000040030e7824 */ /* 0x000fc400078e00ff */
[----:B------:R-:W-:Y:S01]  /*1e70*/  VIADD R18, R10, 0x20 ;  /* 0x000000200a127836 */ /* 0x000fe20000000000 */
[----:B------:R-:W-:Y:S01]  /*1e80*/  LOP3.LUT R19, R17, 0xc, R12, 0xf8, !PT ;  /* 0x0000000c11137812 */ /* 0x000fe200078ef80c */
[----:B------:R-:W-:Y:S01]  /*1e90*/  IMAD.IADD R17, R0, 0x1, R13 ;  /* 0x0000000100117824 */ /* 0x000fe200078e020d */
[----:B------:R-:W-:Y:S01]  /*1ea0*/  LOP3.LUT R13, R16, 0x600, RZ, 0xc0, !PT ;  /* 0x00000600100d7812 */ /* 0x000fe200078ec0ff */
[----:B------:R-:W-:Y:S02]  /*1eb0*/  VIADD R20, R10, 0xe0 ;  /* 0x000000e00a147836 */ /* 0x000fe40000000000 */
[----:B------:R-:W-:Y:S01]  /*1ec0*/  IMAD.IADD R16, R0, 0x1, R19 ;  /* 0x0000000100107824 */ /* 0x000fe200078e0213 */
[----:B------:R-:W-:Y:S01]  /*1ed0*/  LOP3.LUT R21, R17, 0x600, R14, 0xf8, !PT ;  /* 0x0000060011157812 */ /* 0x000fe200078ef80e */
[C---:B------:R-:W-:Y:S01]  /*1ee0*/  VIADD R22, R10.reuse, 0x30 ;  /* 0x000000300a167836 */ /* 0x040fe20000000000 */
[----:B-1----:R-:W-:Y:S01]  /*1ef0*/  ULEA UR4, UR5, UR4, 0x18 ;  /* 0x0000000405047291 */ /* 0x002fe2000f8ec0ff */
[----:B-----5:R-:W-:Y:S01]  /*1f00*/  SHF.R.U32.HI R14, RZ, 0x8, R4 ;  /* 0x00000008ff0e7819 */ /* 0x020fe20000011604 */
[C---:B------:R-:W-:Y:S01]  /*1f10*/  VIADD R27, R10.reuse, 0x50 ;  /* 0x000000500a1b7836 */ /* 0x040fe20000000000 */
[----:B------:R-:W-:Y:S01]  /*1f20*/  LOP3.LUT R23, R13, R16, RZ, 0xfc, !PT ;  /* 0x000000100d177212 */ /* 0x000fe200078efcff */
[----:B------:R-:W-:Y:S01]  /*1f30*/  IMAD R16, R15, 0x100, R12 ;  /* 0x000001000f107824 */ /* 0x000fe200078e020c */
[----:B------:R-:W1:Y:S01]  /*1f40*/  LDCU UR5, c[0x0][0x394] ;  /* 0x00007280ff0577ac */ /* 0x000e620008000800 */
[C---:B------:R-:W-:Y:S01]  /*1f50*/  VIADD R25, R10.reuse, 0x60 ;  /* 0x000000600a197836 */ /* 0x040fe20000000000 */
[----:B------:R-:W-:Y:S01]  /*1f60*/  LOP3.LUT R27, R27, 0x150, RZ, 0xc0, !PT ;  /* 0x000001501b1b7812 */ /* 0x000fe200078ec0ff */
[C---:B------:R-:W-:Y:S01]  /*1f70*/  VIADD R24, R10.reuse, 0x70 ;  /* 0x000000700a187836 */ /* 0x040fe20000000000 */
[----:B------:R2:W-:Y:S01]  /*1f80*/  STS.U8 [R21+UR4], R4 ;  /* 0x0000000415007988 */ /* 0x0005e20008000004 */
[C---:B------:R-:W-:Y:S01]  /*1f90*/  VIADD R15, R10.reuse, 0x90 ;  /* 0x000000900a0f7836 */ /* 0x040fe20000000000 */
[----:B------:R-:W-:Y:S01]  /*1fa0*/  LOP3.LUT R25, R25, 0x160, RZ, 0xc0, !PT ;  /* 0x0000016019197812 */ /* 0x000fe200078ec0ff */
[C---:B------:R-:W-:Y:S01]  /*1fb0*/  VIADD R17, R10.reuse, 0xa0 ;  /* 0x000000a00a117836 */ /* 0x040fe20000000000 */
[----:B------:R3:W-:Y:S01]  /*1fc0*/  STS.U8 [R23+UR4], R14 ;  /* 0x0000000e17007988 */ /* 0x0007e20008000004 */
[C---:B------:R-:W-:Y:S01]  /*1fd0*/  VIADD R19, R10.reuse, 0xb0 ;  /* 0x000000b00a137836 */ /* 0x040fe20000000000 */
[----:B------:R-:W-:Y:S01]  /*1fe0*/  LOP3.LUT R15, R15, 0x190, RZ, 0xc0, !PT ;  /* 0x000001900f0f7812 */ /* 0x000fe200078ec0ff */
[----:B------:R-:W-:Y:S01]  /*1ff0*/  VIADD R29, R10, 0xf0 ;  /* 0x000000f00a1d7836 */ /* 0x000fe20000000000 */
[----:B------:R-:W-:Y:S01]  /*2000*/  LOP3.LUT R17, R17, 0x1a0, RZ, 0xc0, !PT ;  /* 0x000001a011117812 */ /* 0x000fe200078ec0ff */
[----:B------:R-:W-:Y:S01]  /*2010*/  IMAD.SHL.U32 R2, R2, 0x4, RZ ;  /* 0x0000000402027824 */ /* 0x000fe200078e00ff */
[----:B------:R-:W-:Y:S01]  /*2020*/  LOP3.LUT R19, R19, 0x1b0, RZ, 0xc0, !PT ;  /* 0x000001b013137812 */ /* 0x000fe200078ec0ff */
[----:B--2---:R-:W-:Y:S01]  /*2030*/  VIADD R21, R10, 0xd0 ;  /* 0x000000d00a157836 */ /* 0x004fe20000000000 */
[----:B------:R-:W-:Y:S01]  /*2040*/  LOP3.LUT R10, R20, 0x1e0, RZ, 0xc0, !PT ;  /* 0x000001e0140a7812 */ /* 0x000fe200078ec0ff */
[----:B------:R-:W-:Y:S01]  /*2050*/  IMAD.SHL.U32 R9, R9, 0x200, RZ ;  /* 0x0000020009097824 */ /* 0x000fe200078e00ff */
[----:B---3--:R-:W-:Y:S01]  /*2060*/  LOP3.LUT R14, R18, 0x120, RZ, 0xc0, !PT ;  /* 0x00000120120e7812 */ /* 0x008fe200078ec0ff */
[----:B------:R-:W-:Y:S01]  /*2070*/  VIADD R11, R3, 0x80 ;  /* 0x00000080030b7836 */ /* 0x000fe20000000000 */
[----:B------:R-:W-:Y:S01]  /*2080*/  LOP3.LUT R18, R22, 0x130, RZ, 0xc0, !PT ;  /* 0x0000013016127812 */ /* 0x000fe200078ec0ff */
[----:B------:R-:W-:Y:S01]  /*2090*/  VIADD R22, R16, 0x80 ;  /* 0x0000008010167836 */ /* 0x000fe20000000000 */
[----:B------:R-:W-:-:S02]  /*20a0*/  LOP3.LUT R23, R24, 0x170, RZ, 0xc0, !PT ;  /* 0x0000017018177812 */ /* 0x000fc400078ec0ff */
[----:B------:R-:W-:Y:S02]  /*20b0*/  LOP3.LUT R21, R21, 0x1d0, RZ, 0xc0, !PT ;  /* 0x000001d015157812 */ /* 0x000fe400078ec0ff */
[--C-:B------:R-:W-:Y:S02]  /*20c0*/  LOP3.LUT R20, R14, 0xc, R12.reuse, 0xf8, !PT ;  /* 0x0000000c0e147812 */ /* 0x100fe400078ef80c */
[----:B------:R-:W-:Y:S02]  /*20d0*/  LOP3.LUT R29, R29, 0x1f0, RZ, 0xc0, !PT ;  /* 0x000001f01d1d7812 */ /* 0x000fe400078ec0ff */
[----:B------:R-:W-:Y:S01]  /*20e0*/  LOP3.LUT R14, R18, 0xc, R12, 0xf8, !PT ;  /* 0x0000000c120e7812 */ /* 0x000fe200078ef80c */
[----:B------:R-:W-:Y:S01]  /*20f0*/  IMAD.IADD R20, R0, 0x1, R20 ;  /* 0x0000000100147824 */ /* 0x000fe200078e0214 */
[--C-:B------:R-:W-:Y:S01]  /*2100*/  LOP3.LUT R27, R27, 0xc, R12.reuse, 0xf8, !PT ;  /* 0x0000000c1b1b7812 */ /* 0x100fe200078ef80c */
[----:B------:R-:W-:Y:S01]  /*2110*/  VIADD R18, R16, 0x40 ;  /* 0x0000004010127836 */ /* 0x000fe20000000000 */
[----:B------:R-:W-:Y:S01]  /*2120*/  LOP3.LUT R25, R25, 0xc, R12, 0xf8, !PT ;  /* 0x0000000c19197812 */ /* 0x000fe200078ef80c */
[----:B------:R-:W-:Y:S01]  /*2130*/  IMAD.IADD R14, R0, 0x1, R14 ;  /* 0x00000001000e7824 */ /* 0x000fe200078e020e */
[----:B------:R-:W-:-:S02]  /*2140*/  LOP3.LUT R23, R23, 0xc, R12, 0xf8, !PT ;  /* 0x0000000c17177812 */ /* 0x000fc400078ef80c */
[--C-:B------:R-:W-:Y:S02]  /*2150*/  LOP3.LUT R15, R15, 0xc, R12.reuse, 0xf8, !PT ;  /* 0x0000000c0f0f7812 */ /* 0x100fe400078ef80c */
[--C-:B------:R-:W-:Y:S02]  /*2160*/  LOP3.LUT R17, R17, 0xc, R12.reuse, 0xf8, !PT ;  /* 0x0000000c11117812 */ /* 0x100fe400078ef80c */
[--C-:B------:R-:W-:Y:S02]  /*2170*/  LOP3.LUT R19, R19, 0xc, R12.reuse, 0xf8, !PT ;  /* 0x0000000c13137812 */ /* 0x100fe400078ef80c */
[--C-:B------:R-:W-:Y:S01]  /*2180*/  LOP3.LUT R21, R21, 0xc, R12.reuse, 0xf8, !PT ;  /* 0x0000000c15157812 */ /* 0x100fe200078ef80c */
[----:B------:R-:W-:Y:S01]  /*2190*/  IMAD.IADD R28, R0, 0x1, R17 ;  /* 0x00000001001c7824 */ /* 0x000fe200078e0211 */
[--C-:B------:R-:W-:Y:S01]  /*21a0*/  LOP3.LUT R10, R10, 0xc, R12.reuse, 0xf8, !PT ;  /* 0x0000000c0a0a7812 */ /* 0x100fe200078ef80c */
[----:B------:R-:W-:Y:S01]  /*21b0*/  IMAD.IADD R19, R0, 0x1, R19 ;  /* 0x0000000100137824 */ /* 0x000fe200078e0213 */
[----:B------:R-:W-:Y:S01]  /*21c0*/  LOP3.LUT R12, R29, 0xc, R12, 0xf8, !PT ;  /* 0x0000000c1d0c7812 */ /* 0x000fe200078ef80c */
[----:B------:R-:W-:Y:S01]  /*21d0*/  VIADD R29, R16, 0xc0 ;  /* 0x000000c0101d7836 */ /* 0x000fe20000000000 */
[----:B------:R-:W-:Y:S01]  /*21e0*/  LOP3.LUT R26, R13, R20, RZ, 0xfc, !PT ;  /* 0x000000140d1a7212 */ /* 0x000fe200078efcff */
[C---:B------:R-:W-:Y:S01]  /*21f0*/  IMAD.IADD R20, R0.reuse, 0x1, R25 ;  /* 0x0000000100147824 */ /* 0x040fe200078e0219 */
[----:B------:R-:W-:Y:S01]  /*2200*/  SHF.R.U32.HI R24, RZ, 0x10, R4 ;  /* 0x00000010ff187819 */ /* 0x000fe20000011604 */
[----:B------:R-:W-:Y:S01]  /*2210*/  IMAD.IADD R21, R0, 0x1, R21 ;  /* 0x0000000100157824 */ /* 0x000fe200078e0215 */
[----:B------:R-:W-:Y:S01]  /*2220*/  LOP3.LUT R16, R18, 0x14c, RZ, 0xc0, !PT ;  /* 0x0000014c12107812 */ /* 0x000fe200078ec0ff */
[----:B------:R-:W-:Y:S01]  /*2230*/  IMAD.IADD R18, R0, 0x1, R27 ;  /* 0x0000000100127824 */ /* 0x000fe200078e021b */
[----:B------:R-:W-:Y:S01]  /*2240*/  LOP3.LUT R22, R22, 0x18c, RZ, 0xc0, !PT ;  /* 0x0000018c16167812 */ /* 0x000fe200078ec0ff */
[----:B------:R2:W-:Y:S01]  /*2250*/  STS.U8 [R26+UR4], R24 ;  /* 0x000000181a007988 */ /* 0x0005e20008000004 */
[----:B------:R-:W-:Y:S01]  /*2260*/  LOP3.LUT R29, R29, 0x1cc, RZ, 0xc0, !PT ;  /* 0x000001cc1d1d7812 */ /* 0x000fe200078ec0ff */
[C---:B------:R-:W-:Y:S01]  /*2270*/  IMAD.IADD R16, R0.reuse, 0x1, R16 ;  /* 0x0000000100107824 */ /* 0x040fe200078e0210 */
[CC--:B------:R-:W-:Y:S01]  /*2280*/  IADD3 R10, PT, PT, R13.reuse, R0.reuse, R10 ;  /* 0x000000000d0a7210 */ /* 0x0c0fe20007ffe00a */
[C---:B------:R-:W-:Y:S01]  /*2290*/  IMAD.IADD R22, R0.reuse, 0x1, R22 ;  /* 0x0000000100167824 */ /* 0x040fe200078e0216 */
[----:B------:R-:W-:Y:S01]  /*22a0*/  IADD3 R12, PT, PT, R13, R0, R12 ;  /* 0x000000000d0c7210 */ /* 0x000fe20007ffe00c */
[----:B------:R-:W-:Y:S01]  /*22b0*/  IMAD.IADD R29, R0, 0x1, R29 ;  /* 0x00000001001d7824 */ /* 0x000fe200078e021d */
[----:B------:R-:W-:-:S02]  /*22c0*/  SHF.R.U32.HI R4, RZ, 0x18, R4 ;  /* 0x00000018ff047819 */ /* 0x000fc40000011604 */
[C---:B------:R-:W-:Y:S01]  /*22d0*/  LOP3.LUT R16, R13.reuse, R16, RZ, 0xfc, !PT ;  /* 0x000000100d107212 */ /* 0x040fe200078efcff */
[C---:B--2---:R-:W-:Y:S01]  /*22e0*/  IMAD.IADD R24, R0.reuse, 0x1, R23 ;  /* 0x0000000100187824 */ /* 0x044fe200078e0217 */
[C---:B------:R-:W-:Y:S01]  /*22f0*/  LOP3.LUT R18, R13.reuse, R18, RZ, 0xfc, !PT ;  /* 0x000000120d127212 */ /* 0x040fe200078efcff */
[----:B------:R-:W-:Y:S01]  /*2300*/  IMAD.IADD R26, R0, 0x1, R15 ;  /* 0x00000001001a7824 */ /* 0x000fe200078e020f */
[C---:B------:R-:W-:Y:S02]  /*2310*/  LOP3.LUT R15, R13.reuse, R14, RZ, 0xfc, !PT ;  /* 0x0000000e0d0f7212 */ /* 0x040fe400078efcff */
[C---:B------:R-:W-:Y:S02]  /*2320*/  LOP3.LUT R20, R13.reuse, R20, RZ, 0xfc, !PT ;  /* 0x000000140d147212 */ /* 0x040fe400078efcff */
[C---:B------:R-:W-:Y:S01]  /*2330*/  LOP3.LUT R24, R13.reuse, R24, RZ, 0xfc, !PT ;  /* 0x000000180d187212 */ /* 0x040fe200078efcff */
[----:B------:R2:W-:Y:S01]  /*2340*/  STS.U8 [R15+UR4], R4 ;  /* 0x000000040f007988 */ /* 0x0005e20008000004 */
[----:B------:R-:W-:-:S02]  /*2350*/  LOP3.LUT R17, R13, R22, RZ, 0xfc, !PT ;  /* 0x000000160d117212 */ /* 0x000fc400078efcff */
[C---:B------:R-:W-:Y:S01]  /*2360*/  LOP3.LUT R26, R13.reuse, R26, RZ, 0xfc, !PT ;  /* 0x0000001a0d1a7212 */ /* 0x040fe200078efcff */
[----:B------:R-:W-:Y:S01]  /*2370*/  STS.U8 [R16+UR4], R5 ;  /* 0x0000000510007988 */ /* 0x000fe20008000004 */
[C---:B------:R-:W-:Y:S02]  /*2380*/  LOP3.LUT R28, R13.reuse, R28, RZ, 0xfc, !PT ;  /* 0x0000001c0d1c7212 */ /* 0x040fe400078efcff */
[C---:B------:R-:W-:Y:S02]  /*2390*/  LOP3.LUT R19, R13.reuse, R19, RZ, 0xfc, !PT ;  /* 0x000000130d137212 */ /* 0x040fe400078efcff */
[C---:B------:R-:W-:Y:S02]  /*23a0*/  LOP3.LUT R0, R13.reuse, R29, RZ, 0xfc, !PT ;  /* 0x0000001d0d007212 */ /* 0x040fe400078efcff */
[----:B------:R-:W-:Y:S02]  /*23b0*/  LOP3.LUT R21, R13, R21, RZ, 0xfc, !PT ;  /* 0x000000150d157212 */ /* 0x000fe400078efcff */
[----:B------:R-:W-:-:S02]  /*23c0*/  SHF.R.U32.HI R13, RZ, 0x8, R5 ;  /* 0x00000008ff0d7819 */ /* 0x000fc40000011605 */
[--C-:B------:R-:W-:Y:S02]  /*23d0*/  SHF.R.U32.HI R23, RZ, 0x10, R5.reuse ;  /* 0x00000010ff177819 */ /* 0x100fe40000011605 */
[----:B------:R-:W-:Y:S01]  /*23e0*/  SHF.R.U32.HI R25, RZ, 0x18, R5 ;  /* 0x00000018ff197819 */ /* 0x000fe20000011605 */
[----:B------:R3:W-:Y:S01]  /*23f0*/  STS.U8 [R18+UR4], R13 ;  /* 0x0000000d12007988 */ /* 0x0007e20008000004 */
[--C-:B------:R-:W-:Y:S02]  /*2400*/  SHF.R.U32.HI R27, RZ, 0x8, R6.reuse ;  /* 0x00000008ff1b7819 */ /* 0x100fe40000011606 */
[--C-:B------:R-:W-:Y:S01]  /*2410*/  SHF.R.U32.HI R29, RZ, 0x10, R6.reuse ;  /* 0x00000010ff1d7819 */ /* 0x100fe20000011606 */
[----:B------:R-:W-:Y:S01]  /*2420*/  STS.U8 [R20+UR4], R23 ;  /* 0x0000001714007988 */ /* 0x000fe20008000004 */
[----:B--2---:R-:W-:Y:S02]  /*2430*/  SHF.R.U32.HI R4, RZ, 0x18, R6 ;  /* 0x00000018ff047819 */ /* 0x004fe40000011606 */
[--C-:B------:R-:W-:Y:S01]  /*2440*/  SHF.R.U32.HI R14, RZ, 0x8, R7.reuse ;  /* 0x00000008ff0e7819 */ /* 0x100fe20000011607 */
[----:B------:R-:W-:Y:S01]  /*2450*/  STS.U8 [R24+UR4], R25 ;  /* 0x0000001918007988 */ /* 0x000fe20008000004 */
[----:B------:R-:W-:-:S02]  /*2460*/  SHF.R.U32.HI R15, RZ, 0x10, R7 ;  /* 0x00000010ff0f7819 */ /* 0x000fc40000011607 */
[----:B---3--:R-:W-:Y:S01]  /*2470*/  SHF.R.U32.HI R13, RZ, 0x18, R7 ;  /* 0x00000018ff0d7819 */ /* 0x008fe20000011607 */
[----:B------:R2:W-:Y:S01]  /*2480*/  STS.U8 [R17+UR4], R6 ;  /* 0x0000000611007988 */ /* 0x0005e20008000004 */
[----:B------:R-:W-:-:S03]  /*2490*/  LEA.HI R11, R11, R2, RZ, 0x19 ;  /* 0x000000020b0b7211 */ /* 0x000fc600078fc8ff */
[----:B------:R-:W-:Y:S04]  /*24a0*/  STS.U8 [R26+UR4], R27 ;  /* 0x0000001b1a007988 */ /* 0x000fe80008000004 */
[----:B------:R-:W-:Y:S01]  /*24b0*/  STS.U8 [R28+UR4], R29 ;  /* 0x0000001d1c007988 */ /* 0x000fe20008000004 */
[----:B--2---:R-:W-:-:S03]  /*24c0*/  IMAD.SHL.U32 R17, R3, 0x4, RZ ;  /* 0x0000000403117824 */ /* 0x004fc600078e00ff */
[----:B------:R-:W-:Y:S04]  /*24d0*/  STS.U8 [R19+UR4], R4 ;  /* 0x0000000413007988 */ /* 0x000fe80008000004 */
[----:B------:R2:W-:Y:S04]  /*24e0*/  STS.U8 [R0+UR4], R7 ;  /* 0x0000000700007988 */ /* 0x0005e80008000004 */
[----:B------:R-:W-:Y:S04]  /*24f0*/  STS.U8 [R21+UR4], R14 ;  /* 0x0000000e15007988 */ /* 0x000fe80008000004 */
[----:B------:R3:W-:Y:S01]  /*2500*/  STS.U8 [R10+UR4], R15 ;  /* 0x0000000f0a007988 */ /* 0x0007e20008000004 */
[----:B--2---:R-:W-:-:S03]  /*2510*/  SHF.R.S32.HI R7, RZ, 0x1f, R8 ;  /* 0x0000001fff077819 */ /* 0x004fc60000011408 */
[----:B------:R2:W-:Y:S01]  /*2520*/  STS.U8 [R12+UR4], R13 ;  /* 0x0000000d0c007988 */ /* 0x0005e20008000004 */
[----:B------:R-:W-:Y:S01]  /*2530*/  LEA.HI R7, R7, R8, RZ, 0x2 ;  /* 0x0000000807077211 */ /* 0x000fe200078f10ff */
[----:B------:R-:W-:Y:S01]  /*2540*/  BAR.SYNC.DEFER_BLOCKING 0x0 ;  /* 0x0000000000007b1d */ /* 0x000fe20000010000 */
[----:B---3--:R-:W-:-:S03]  /*2550*/  VIADD R15, R3, 0x180 ;  /* 0x00000180030f7836 */ /* 0x008fc60000000000 */
[----:B------:R-:W-:Y:S02]  /*2560*/  IMAD.SHL.U32 R7, R7, 0x80, RZ ;  /* 0x0000008007077824 */ /* 0x000fe400078e00ff */
[C---:B--2---:R-:W-:Y:S01]  /*2570*/  VIADD R13, R3.reuse, 0x100 ;  /* 0x00000100030d7836 */ /* 0x044fe20000000000 */
[-C--:B------:R-:W-:Y:S02]  /*2580*/  LEA.HI R3, R3, R2.reuse, RZ, 0x19 ;  /* 0x0000000203037211 */ /* 0x080fe400078fc8ff */
[----:B------:R-:W-:Y:S02]  /*2590*/  LOP3.LUT R8, R7, 0xfffffe00, RZ, 0xc0, !PT ;  /* 0xfffffe0007087812 */ /* 0x000fe400078ec0ff */
[-C--:B------:R-:W-:Y:S02]  /*25a0*/  LEA.HI R13, R13, R2.reuse, RZ, 0x19 ;  /* 0x000000020d0d7211 */ /* 0x080fe400078fc8ff */
[----:B------:R-:W-:Y:S02]  /*25b0*/  LEA.HI R15, R15, R2, RZ, 0x19 ;  /* 0x000000020f0f7211 */ /* 0x000fe400078fc8ff */
[----:B------:R-:W-:Y:S01]  /*25c0*/  LOP3.LUT R12, R17, 0x1fc, RZ, 0xc0, !PT ;  /* 0x000001fc110c7812 */ /* 0x000fe200078ec0ff */
[----:B------:R-:W1:Y:S04]  /*25d0*/  LDS R16, [UR4+0x880] ;  /* 0x00088004ff107984 */ /* 0x000e680008000800 */
[----:B------:R-:W2:Y:S04]  /*25e0*/  LDS R6, [R17+UR4] ;  /* 0x0000000411067984 */ /* 0x000ea80008000800 */
[----:B------:R-:W3:Y:S04]  /*25f0*/  LDS R5, [R17+UR4+0x200] ;  /* 0x0002000411057984 */ /* 0x000ee80008000800 */
[----:B------:R-:W4:Y:S04]  /*2600*/  LDS R4, [R17+UR4+0x400] ;  /* 0x0004000411047984 */ /* 0x000f280008000800 */
[----:B------:R-:W4:Y:S01]  /*2610*/  LDS R0, [R17+UR4+0x600] ;  /* 0x0006000411007984 */ /* 0x000f220008000800 */
[----:B-1----:R-:W-:-:S04]  /*2620*/  IMAD R9, R16, UR5, R9 ;  /* 0x0000000510097c24 */ /* 0x002fc8000f8e0209 */
[C-C-:B------:R-:W-:Y:S02]  /*2630*/  IMAD R3, R8.reuse, R3, R9.reuse ;  /* 0x0000000308037224 */ /* 0x140fe400078e0209 */
[C-C-:B------:R-:W-:Y:S02]  /*2640*/  IMAD R11, R8.reuse, R11, R9.reuse ;  /* 0x0000000b080b7224 */ /* 0x140fe400078e0209 */
[C---:B------:R-:W-:Y:S01]  /*2650*/  IMAD R13, R8.reuse, R13, R9 ;  /* 0x0000000d080d7224 */ /* 0x040fe200078e0209 */
[----:B------:R-:W-:Y:S01]  /*2660*/  SHF.R.S32.HI R7, RZ, 0x1f, R3 ;  /* 0x0000001fff077819 */ /* 0x000fe20000011403 */
[----:B------:R-:W-:Y:S01]  /*2670*/  IMAD R15, R8, R15, R9 ;  /* 0x0000000f080f7224 */ /* 0x000fe200078e0209 */
[--C-:B0-----:R-:W-:Y:S02]  /*2680*/  IADD3 R2, P4, P5, R3, UR8, R12.reuse ;  /* 0x0000000803027c10 */ /* 0x101fe4000fd9e00c */
[----:B------:R-:W-:Y:S02]  /*2690*/  SHF.R.S32.HI R9, RZ, 0x1f, R11 ;  /* 0x0000001fff097819 */ /* 0x000fe4000001140b */
[----:B------:R-:W-:-:S02]  /*26a0*/  IADD3 R8, P3, P0, R11, UR8, R12 ;  /* 0x000000080b087c10 */ /* 0x000fc4000f87e00c */
[--C-:B------:R-:W-:Y:S02]  /*26b0*/  IADD3 R10, P1, P2, R13, UR8, R12.reuse ;  /* 0x000000080d0a7c10 */ /* 0x100fe4000fa3e00c */
[----:B------:R-:W-:Y:S02]  /*26c0*/  IADD3.X R3, PT, PT, R7, UR9, RZ, P4, P5 ;  /* 0x0000000907037c10 */ /* 0x000fe4000a7ea4ff */
[----:B------:R-:W-:Y:S02]  /*26d0*/  SHF.R.S32.HI R11, RZ, 0x1f, R13 ;  /* 0x0000001fff0b7819 */ /* 0x000fe4000001140d */
        /* <DEDUP_REMOVED lines=10> */
.L_x_326:
        /* <DEDUP_REMOVED lines=16> */
.L_x_399:


//--------------------- .text._Z57mx_block_rearrange_2d_K_groups_colmajor_vectorized_kernelPKhiiiiPKiPhii --------------------------
	.section	.text._Z57mx_block_rearrange_2d_K_groups_colmajor_vectorized_kernelPKhiiiiPKiPhii,"ax",@progbits
	.align	128
        .global         _Z57mx_block_rearrange_2d_K_groups_colmajor_vectorized_kernelPKhiiiiPKiPhii
        .type           _Z57mx_block_rearrange_2d_K_groups_colmajor_vectorized_kernelPKhiiiiPKiPhii,@function
        .size           _Z57mx_block_rearrange_2d_K_groups_colmajor_vectorized_kernelPKhiiiiPKiPhii,(.L_x_400 - _Z57mx_block_rearrange_2d_K_groups_colmajor_vectorized_kernelPKhiiiiPKiPhii)
        .other          _Z57mx_block_rearrange_2d_K_groups_colmajor_vectorized_kernelPKhiiiiPKiPhii,@"STO_CUDA_ENTRY STV_DEFAULT"
_Z57mx_block_rearrange_2d_K_groups_colmajor_vectorized_kernelPKhiiiiPKiPhii:
.text._Z57mx_block_rearrange_2d_K_groups_colmajor_vectorized_kernelPKhiiiiPKiPhii:
        /* <DEDUP_REMOVED lines=26> */
.L_x_329:
        /* <DEDUP_REMOVED lines=20> */
.L_x_331:
        /* <DEDUP_REMOVED lines=56> */
.L_x_330:
        /* <DEDUP_REMOVED lines=45> */
.L_x_332:
        /* <DEDUP_REMOVED lines=11> */
[----:B-1----:R-:W-:Y:S01]  /*09e0*/  MOV R15, 0x400 ;  /* 0x00000400000f7802 */ /* 0x002fe20000000f00 */
[----:B------:R-:W1:Y:S04]  /*09f0*/  S2R R16, SR_CgaCtaId ;  /* 0x0000000000107919 */ /* 0x000e680000008800 */
        /* <DEDUP_REMOVED lines=14> */
.L_x_333:
        /* <DEDUP_REMOVED lines=16> */
.L_x_328:
[----:B------:R-:W-:Y:S05]  /*0be0*/  BSYNC.RECONVERGENT B0 ;  /* 0x0000000000007941 */ /* 0x000fea0003800200 */
.L_x_327:
[----:B------:R-:W4:Y:S01]  /*0bf0*/  LDCU UR4, c[0x0][0x3ac] ;  /* 0x00007580ff0477ac */ /* 0x000f220008000800 */
[----:B012---:R-:W-:Y:S02]  /*0c00*/  IMAD.MOV.U32 R6, RZ, RZ, RZ ;  /* 0x000000ffff067224 */ /* 0x007fe400078e00ff */
[----:B------:R-:W-:Y:S01]  /*0c10*/  IMAD.MOV.U32 R15, RZ, RZ, RZ ;  /* 0x000000ffff0f7224 */ /* 0x000fe200078e00ff */
        /* <DEDUP_REMOVED lines=15> */
.L_x_336:
        /* <DEDUP_REMOVED lines=10> */
.L_x_335:
        /* <DEDUP_REMOVED lines=9> */
.L_x_334:
[----:B0-----:R-:W0:Y:S02]  /*0e40*/  LDC.64 R2, c[0x0][0x398] ;  /* 0x0000e600ff027b82 */ /* 0x001e240000000a00 */
[----:B0-----:R-:W-:-:S06]  /*0e50*/  IMAD.WIDE.U32 R18, R6, 0x4, R2 ;  /* 0x0000000406127825 */ /* 0x001fcc00078e0002 */
        /* <DEDUP_REMOVED lines=11> */
[----:B---3--:R-:W0:Y:S02]  /*0f10*/  LDC.64 R4, c[0x0][0x398] ;  /* 0x0000e600ff047b82 */ /* 0x008e240000000a00 */
[----:B0-----:R-:W2:Y:S01]  /*0f20*/  LDG.E.CONSTANT R4, desc[UR6][R4.64] ;  /* 0x0000000604047981 */ /* 0x001ea2000c1e9900 */
[----:B------:R-:W-:Y:S02]  /*0f30*/  IMAD.MOV.U32 R21, RZ, RZ, 0x1 ;  /* 0x00000001ff157424 */ /* 0x000fe400078e00ff */
[----:B--2---:R-:W-:-:S05]  /*0f40*/  VIADD R7, R4, 0x3 ;  /* 0x0000000304077836 */ /* 0x004fca0000000000 */
[----:B------:R-:W-:-:S04]  /*0f50*/  SHF.R.S32.HI R8, RZ, 0x1f, R7 ;  /* 0x0000001fff087819 */ /* 0x000fc80000011407 */
[----:B------:R-:W-:-:S04]  /*0f60*/  LEA.HI R8, R8, R7, RZ, 0x2 ;  /* 0x0000000708087211 */ /* 0x000fc800078f10ff */
[----:B------:R-:W-:-:S07]  /*0f70*/  LOP3.LUT R19, R8, 0xfffffffc, RZ, 0xc0, !PT ;  /* 0xfffffffc08137812 */ /* 0x000fce00078ec0ff */
.L_x_339:
        /* <DEDUP_REMOVED lines=8> */
[----:B---3--:R-:W-:Y:S01]  /*1000*/  IMAD.WIDE.U32 R4, R21, 0x4, R2 ;  /* 0x0000000415047825 */ /* 0x008fe200078e0002 */
[----:B------:R-:W-:Y:S02]  /*1010*/  LOP3.LUT R6, R20, 0x7ffffff8, RZ, 0xc0, !PT ;  /* 0x7ffffff814067812 */ /* 0x000fe400078ec0ff */
[----:B------:R-:W-:-:S03]  /*1020*/  IADD3 R4, P1, PT, R4, 0xc, RZ ;  /* 0x0000000c04047810 */ /* 0x000fc60007f3e0ff */
[----:B------:R-:W-:Y:S02]  /*1030*/  IMAD.MOV R6, RZ, RZ, -R6 ;  /* 0x000000ffff067224 */ /* 0x000fe400078e0a06 */
[----:B------:R-:W-:-:S08]  /*1040*/  IMAD.X R5, RZ, RZ, R5, P1 ;  /* 0x000000ffff057224 */ /* 0x000fd000008e0605 */
.L_x_342:
        /* <DEDUP_REMOVED lines=48> */
.L_x_341:
[----:B------:R-:W-:Y:S05]  /*1350*/  @!P0 BRA `(.L_x_340) ;  /* 0x0000000000fc8947 */ /* 0x000fea0003800000 */
[----:B------:R-:W-:Y:S02]  /*1360*/  ISETP.GE.U32.AND P0, PT, R25, 0x4, PT ;  /* 0x000000041900780c */ /* 0x000fe40003f06070 */
[----:B------:R-:W-:-:S04]  /*1370*/  LOP3.LUT R26, R20, 0x3, RZ, 0xc0, !PT ;  /* 0x00000003141a7812 */ /* 0x000fc800078ec0ff */
[----:B------:R-:W-:-:S07]  /*1380*/  ISETP.NE.AND P1, PT, R26, RZ, PT ;  /* 0x000000ff1a00720c */ /* 0x000fce0003f25270 */
[----:B------:R-:W-:Y:S06]  /*1390*/  @!P0 BRA `(.L_x_343) ;  /* 0x00000000007c8947 */ /* 0x000fec0003800000 */
[C---:B------:R-:W-:Y:S02]  /*13a0*/  VIADD R9, R21.reuse, 0x1 ;  /* 0x0000000115097836 */ /* 0x040fe40000000000 */
[----:B---3--:R-:W-:-:S04]  /*13b0*/  IMAD.WIDE.U32 R4, R21, 0x4, R2 ;  /* 0x0000000415047825 */ /* 0x008fc800078e0002 */
        /* <DEDUP_REMOVED lines=29> */
.L_x_343:
[----:B------:R-:W-:Y:S05]  /*1590*/  @!P1 BRA `(.L_x_340) ;  /* 0x00000000006c9947 */ /* 0x000fea0003800000 */
[----:B------:R-:W-:Y:S02]  /*15a0*/  ISETP.NE.AND P0, PT, R26, 0x1, PT ;  /* 0x000000011a00780c */ /* 0x000fe40003f05270 */
[----:B------:R-:W-:-:S04]  /*15b0*/  LOP3.LUT R20, R20, 0x1, RZ, 0xc0, !PT ;  /* 0x0000000114147812 */ /* 0x000fc800078ec0ff */
[----:B------:R-:W-:-:S07]  /*15c0*/  ISETP.NE.U32.AND P1, PT, R20, 0x1, PT ;  /* 0x000000011400780c */ /* 0x000fce0003f25070 */
[----:B------:R-:W-:-:S04]  /*15d0*/  @P0 IMAD.WIDE.U32 R8, R21, 0x4, R2 ;  /* 0x0000000415080825 */ /* 0x000fc800078e0002 */
[C-C-:B---3--:R-:W-:Y:S01]  /*15e0*/  @P0 IMAD.WIDE R6, R21.reuse, 0x4, R2.reuse ;  /* 0x0000000415060825 */ /* 0x148fe200078e0202 */
        /* <DEDUP_REMOVED lines=22> */
.L_x_340:
[----:B------:R-:W0:Y:S01]  /*1750*/  S2UR UR5, SR_CgaCtaId ;  /* 0x00000000000579c3 */ /* 0x000e220000008800 */
[----:B------:R-:W-:Y:S02]  /*1760*/  UMOV UR4, 0x400 ;  /* 0x0000040000047882 */ /* 0x000fe40000000000 */
[----:B0-----:R-:W-:-:S09]  /*1770*/  ULEA UR4, UR5, UR4, 0x18 ;  /* 0x0000000405047291 */ /* 0x001fd2000f8ec0ff */
[----:B------:R0:W-:Y:S03]  /*1780*/  STS [UR4+0x280], R19 ;  /* 0x00028013ff007988 */ /* 0x0001e60008000804 */
.L_x_338:
[----:B------:R-:W-:Y:S05]  /*1790*/  BSYNC.RECONVERGENT B0 ;  /* 0x0000000000007941 */ /* 0x000fea0003800200 */
.L_x_337:
[----:B------:R-:W-:Y:S01]  /*17a0*/  IMAD.IADD R3, R18, 0x1, -R17 ;  /* 0x0000000112037824 */ /* 0x000fe200078e0a11 */
[----:B------:R-:W-:Y:S01]  /*17b0*/  BSSY.RECONVERGENT B0, `(.L_x_344) ;  /* 0x0000029000007945 */ /* 0x000fe20003800200 */
[----:B------:R-:W-:Y:S02]  /*17c0*/  PRMT R2, RZ, 0x7610, R2 ;  /* 0x00007610ff027816 */ /* 0x000fe40000000002 */
[----:B---3--:R-:W-:Y:S02]  /*17d0*/  PRMT R7, RZ, 0x7610, R7 ;  /* 0x00007610ff077816 */ /* 0x008fe40000000007 */
[----:B------:R-:W-:Y:S02]  /*17e0*/  ISETP.GE.AND P0, PT, R12, R3, PT ;  /* 0x000000030c00720c */ /* 0x000fe40003f06270 */
[----:B------:R-:W-:Y:S02]  /*17f0*/  PRMT R8, RZ, 0x7610, R8 ;  /* 0x00007610ff087816 */ /* 0x000fe40000000008 */
[----:B------:R-:W-:-:S09]  /*1800*/  PRMT R6, RZ, 0x7610, R6 ;  /* 0x00007610ff067816 */ /* 0x000fd20000000006 */
[----:B------:R-:W-:Y:S05]  /*1810*/  @P0 BRA `(.L_x_345) ;  /* 0x0000000000880947 */ /* 0x000fea0003800000 */
[----:B------:R-:W1:Y:S01]  /*1820*/  LDC.64 R2, c[0x0][0x388] ;  /* 0x0000e200ff027b82 */ /* 0x000e620000000a00 */
[----:B------:R-:W-:Y:S01]  /*1830*/  IMAD R9, R13, 0x20, R0 ;  /* 0x000000200d097824 */ /* 0x000fe200078e0200 */
[----:B------:R-:W2:Y:S01]  /*1840*/  LDCU.64 UR4, c[0x0][0x380] ;  /* 0x00007000ff0477ac */ /* 0x000ea20008000a00 */
[----:B------:R-:W-:Y:S02]  /*1850*/  IMAD.IADD R5, R12, 0x1, R17 ;  /* 0x000000010c057824 */ /* 0x000fe400078e0211 */
[----:B------:R-:W-:-:S04]  /*1860*/  IMAD.SHL.U32 R9, R9, 0x4, RZ ;  /* 0x0000000409097824 */ /* 0x000fc800078e00ff */
[----:B------:R-:W-:-:S05]  /*1870*/  VIADD R4, R9, 0x3 ;  /* 0x0000000309047836 */ /* 0x000fca0000000000 */
[----:B-1----:R-:W-:Y:S01]  /*1880*/  ISETP.GE.AND P0, PT, R4, R3, PT ;  /* 0x000000030400720c */ /* 0x002fe20003f06270 */
[----:B--2---:R-:W-:-:S12]  /*1890*/  IMAD.WIDE R4, R5, R2, UR4 ;  /* 0x0000000405047e25 */ /* 0x004fd8000f8e0202 */
[----:B------:R-:W-:Y:S05]  /*18a0*/  @P0 BRA `(.L_x_346) ;  /* 0x0000000000200947 */ /* 0x000fea0003800000 */
[----:B------:R-:W-:-:S05]  /*18b0*/  IADD3 R4, P0, PT, R9, R4, RZ ;  /* 0x0000000409047210 */ /* 0x000fca0007f1e0ff */
[----:B------:R-:W-:-:S05]  /*18c0*/  IMAD.X R5, RZ, RZ, R5, P0 ;  /* 0x000000ffff057224 */ /* 0x000fca00000e0605 */
[----:B------:R-:W2:Y:S02]  /*18d0*/  LDG.E.CONSTANT R4, desc[UR6][R4.64] ;  /* 0x0000000604047981 */ /* 0x000ea4000c1e9900 */
[--C-:B--2---:R-:W-:Y:S02]  /*18e0*/  SHF.R.U32.HI R6, RZ, 0x18, R4.reuse ;  /* 0x00000018ff067819 */ /* 0x104fe40000011604 */
[----:B------:R-:W-:Y:S02]  /*18f0*/  SHF.R.U32.HI R7, RZ, 0x8, R4 ;  /* 0x00000008ff077819 */ /* 0x000fe40000011604 */
[C---:B------:R-:W-:Y:S02]  /*1900*/  PRMT R8, R4.reuse, 0x7610, R8 ;  /* 0x0000761004087816 */ /* 0x040fe40000000008 */
[----:B------:R-:W-:Y:S01]  /*1910*/  PRMT R2, R4, 0x7632, R2 ;  /* 0x0000763204027816 */ /* 0x000fe20000000002 */
[----:B------:R-:W-:Y:S06]  /*1920*/  BRA `(.L_x_345) ;  /* 0x0000000000447947 */ /* 0x000fec0003800000 */
.L_x_346:
[----:B------:R-:W-:Y:S02]  /*1930*/  ISETP.GE.AND P0, PT, R9, R3, PT ;  /* 0x000000030900720c */ /* 0x000fe40003f06270 */
[----:B------:R-:W-:Y:S02]  /*1940*/  PRMT R2, RZ, 0x7610, R2 ;  /* 0x00007610ff027816 */ /* 0x000fe40000000002 */
[----:B------:R-:W-:Y:S02]  /*1950*/  PRMT R7, RZ, 0x7610, R7 ;  /* 0x00007610ff077816 */ /* 0x000fe40000000007 */
[----:B------:R-:W-:-:S07]  /*1960*/  PRMT R8, RZ, 0x7610, R8 ;  /* 0x00007610ff087816 */ /* 0x000fce0000000008 */
[----:B------:R-:W-:Y:S05]  /*1970*/  @P0 BRA `(.L_x_345) ;  /* 0x0000000000300947 */ /* 0x000fea0003800000 */
[C---:B------:R-:W-:Y:S01]  /*1980*/  VIADD R2, R9.reuse, 0x1 ;  /* 0x0000000109027836 */ /* 0x040fe20000000000 */
[C---:B------:R-:W-:Y:S01]  /*1990*/  IADD3 R4, P2, PT, R9.reuse, R4, RZ ;  /* 0x0000000409047210 */ /* 0x040fe20007f5e0ff */
[----:B------:R-:W-:Y:S01]  /*19a0*/  VIADD R6, R9, 0x2 ;  /* 0x0000000209067836 */ /* 0x000fe20000000000 */
[----:B------:R-:W-:Y:S02]  /*19b0*/  PRMT R7, RZ, 0x7610, R7 ;  /* 0x00007610ff077816 */ /* 0x000fe40000000007 */
[-C--:B------:R-:W-:Y:S01]  /*19c0*/  ISETP.GE.AND P0, PT, R2, R3.reuse, PT ;  /* 0x000000030200720c */ /* 0x080fe20003f06270 */
[----:B------:R-:W-:Y:S01]  /*19d0*/  IMAD.X R5, RZ, RZ, R5, P2 ;  /* 0x000000ffff057224 */ /* 0x000fe200010e0605 */
[----:B------:R-:W-:Y:S02]  /*19e0*/  ISETP.GE.AND P1, PT, R6, R3, PT ;  /* 0x000000030600720c */ /* 0x000fe40003f26270 */
[----:B------:R-:W-:Y:S02]  /*19f0*/  PRMT R2, RZ, 0x7610, R2 ;  /* 0x00007610ff027816 */ /* 0x000fe40000000002 */
[----:B------:R1:W5:Y:S07]  /*1a00*/  LDG.E.U8.CONSTANT R8, desc[UR6][R4.64] ;  /* 0x0000000604087981 */ /* 0x00036e000c1e9100 */
[----:B------:R1:W5:Y:S04]  /*1a10*/  @!P0 LDG.E.U8.CONSTANT R7, desc[UR6][R4.64+0x1] ;  /* 0x0000010604078981 */ /* 0x000368000c1e9100 */
[----:B------:R1:W5:Y:S01]  /*1a20*/  @!P1 LDG.E.U8.CONSTANT R2, desc[UR6][R4.64+0x2] ;  /* 0x0000020604029981 */ /* 0x000362000c1e9100 */
[----:B------:R-:W-:-:S07]  /*1a30*/  PRMT R6, RZ, 0x7610, R6 ;  /* 0x00007610ff067816 */ /* 0x000fce0000000006 */
.L_x_345:
[----:B------:R-:W-:Y:S05]  /*1a40*/  BSYNC.RECONVERGENT B0 ;  /* 0x0000000000007941 */ /* 0x000fea0003800200 */
.L_x_344:
[----:B------:R-:W2:Y:S01]  /*1a50*/  S2UR UR5, SR_CgaCtaId ;  /* 0x00000000000579c3 */ /* 0x000ea20000008800 */
[----:B------:R-:W-:Y:S01]  /*1a60*/  SHF.R.U32.HI R3, RZ, 0x1, R14 ;  /* 0x00000001ff037819 */ /* 0x000fe2000001160e */
[----:B------:R-:W-:Y:S01]  /*1a70*/  UMOV UR4, 0x400 ;  /* 0x0000040000047882 */ /* 0x000fe20000000000 */
[----:B-1----:R-:W-:Y:S01]  /*1a80*/  SHF.R.U32.HI R4, RZ, 0x1, R0 ;  /* 0x00000001ff047819 */ /* 0x002fe20000011600 */
[----:B------:R-:W-:Y:S01]  /*1a90*/  IMAD.SHL.U32 R0, R0, 0x40, RZ ;  /* 0x0000004000007824 */ /* 0x000fe200078e00ff */
[----:B------:R-:W-:Y:S01]  /*1aa0*/  LOP3.LUT R3, R3, 0xc, RZ, 0xc0, !PT ;  /* 0x0000000c03037812 */ /* 0x000fe200078ec0ff */
[----:B------:R-:W1:Y:S01]  /*1ab0*/  LDCU.64 UR8, c[0x0][0x3a0] ;  /* 0x00007400ff0877ac */ /* 0x000e620008000a00 */
[----:B------:R-:W-:Y:S01]  /*1ac0*/  LOP3.LUT R5, R4, 0xc, RZ, 0xc0, !PT ;  /* 0x0000000c04057812 */ /* 0x000fe200078ec0ff */
[----:B------:R-:W-:Y:S01]  /*1ad0*/  VIADD R4, R0, 0x10 ;  /* 0x0000001000047836 */ /* 0x000fe20000000000 */
[----:B------:R-:W-:Y:S01]  /*1ae0*/  IADD3 R15, PT, PT, R18, 0x3, -R15 ;  /* 0x00000003120f7810 */ /* 0x000fe20007ffe80f */
[----:B------:R-:W-:-:S02]  /*1af0*/  VIADD R9, R0, 0x20 ;  /* 0x0000002000097836 */ /* 0x000fc40000000000 */
[----:B------:R-:W-:Y:S01]  /*1b00*/  VIADD R11, R0, 0x30 ;  /* 0x00000030000b7836 */ /* 0x000fe20000000000 */
[----:B------:R-:W-:Y:S01]  /*1b10*/  LOP3.LUT R4, R4, 0x1d0, RZ, 0xc0, !PT ;  /* 0x000001d004047812 */ /* 0x000fe200078ec0ff */
[----:B------:R-:W-:Y:S01]  /*1b20*/  IMAD.IADD R3, R12, 0x1, R3 ;  /* 0x000000010c037824 */ /* 0x000fe200078e0203 */
[----:B------:R-:W-:Y:S01]  /*1b30*/  LOP3.LUT R10, R9, 0x1e0, RZ, 0xc0, !PT ;  /* 0x000001e0090a7812 */ /* 0x000fe200078ec0ff */
[----:B------:R-:W-:Y:S02]  /*1b40*/  IMAD.SHL.U32 R0, R14, 0x40, RZ ;  /* 0x000000400e007824 */ /* 0x000fe400078e00ff */
[----:B------:R-:W-:Y:S01]  /*1b50*/  IMAD.IADD R5, R12, 0x1, R5 ;  /* 0x000000010c057824 */ /* 0x000fe200078e0205 */
[----:B------:R-:W-:Y:S01]  /*1b60*/  LOP3.LUT R12, R11, 0x1f0, RZ, 0xc0, !PT ;  /* 0x000001f00b0c7812 */ /* 0x000fe200078ec0ff */
[----:B------:R-:W-:Y:S01]  /*1b70*/  IMAD.SHL.U32 R11, R14, 0x4, RZ ;  /* 0x000000040e0b7824 */ /* 0x000fe200078e00ff */
[----:B------:R-:W-:Y:S01]  /*1b80*/  LOP3.LUT R3, R3, 0x1c0, R0, 0xf8, !PT ;  /* 0x000001c003037812 */ /* 0x000fe200078ef800 */
[----:B--2---:R-:W-:Y:S01]  /*1b90*/  ULEA UR4, UR5, UR4, 0x18 ;  /* 0x0000000405047291 */ /* 0x004fe2000f8ec0ff */
[----:B------:R-:W2:Y:S05]  /*1ba0*/  LDCU UR5, c[0x0][0x394] ;  /* 0x00007280ff0577ac */ /* 0x000eaa0008000800 */
[----:B------:R-:W-:-:S02]  /*1bb0*/  IADD3 R4, PT, PT, R5, UR4, R4 ;  /* 0x0000000405047c10 */ /* 0x000fc4000fffe004 */
[C---:B------:R-:W-:Y:S01]  /*1bc0*/  IADD3 R9, PT, PT, R5.reuse, UR4, R10 ;  /* 0x0000000405097c10 */ /* 0x040fe2000fffe00a */
[----:B-----5:R3:W-:Y:S01]  /*1bd0*/  STS.U8 [R3+UR4], R8 ;  /* 0x0000000803007988 */ /* 0x0207e20008000004 */
[----:B------:R-:W-:Y:S02]  /*1be0*/  IADD3 R5, PT, PT, R5, UR4, R12 ;  /* 0x0000000405057c10 */ /* 0x000fe4000fffe00c */
[----:B------:R-:W-:Y:S01]  /*1bf0*/  SHF.R.S32.HI R10, RZ, 0x1f, R15 ;  /* 0x0000001fff0a7819 */ /* 0x000fe2000001140f */
[----:B------:R-:W-:Y:S03]  /*1c00*/  STS.U8 [R4], R7 ;  /* 0x0000000704007388 */ /* 0x000fe60000000000 */
[----:B------:R-:W-:Y:S01]  /*1c10*/  LEA.HI R10, R10, R15, RZ, 0x2 ;  /* 0x0000000f0a0a7211 */ /* 0x000fe200078f10ff */
[----:B------:R-:W-:Y:S03]  /*1c20*/  STS.U8 [R9], R2 ;  /* 0x0000000209007388 */ /* 0x000fe60000000000 */
[----:B------:R-:W-:Y:S01]  /*1c30*/  SHF.R.S32.HI R10, RZ, 0x2, R10 ;  /* 0x00000002ff0a7819 */ /* 0x000fe2000001140a */
[----:B------:R-:W-:Y:S01]  /*1c40*/  STS.U8 [R5], R6 ;  /* 0x0000000605007388 */ /* 0x000fe20000000000 */
[----:B------:R-:W-:Y:S03]  /*1c50*/  BAR.SYNC.DEFER_BLOCKING 0x0 ;  /* 0x0000000000007b1d */ /* 0x000fe60000010000 */
[----:B------:R-:W-:-:S03]  /*1c60*/  IMAD R10, R10, R13, R16 ;  /* 0x0000000d0a0a7224 */ /* 0x000fc600078e0210 */
[----:B------:R-:W2:Y:S04]  /*1c70*/  LDS R0, [UR4+0x280] ;  /* 0x00028004ff007984 */ /* 0x000ea80008000800 */
[----:B------:R-:W4:Y:S01]  /*1c80*/  LDS R17, [R11+UR4] ;  /* 0x000000040b117984 */ /* 0x000f220008000800 */
[----:B------:R-:W3:Y:S02]  /*1c90*/  LDCU UR4, c[0x0][0x3a8] ;  /* 0x00007500ff0477ac */ /* 0x000ee40008000800 */
[----:B---3--:R-:W-:-:S04]  /*1ca0*/  IMAD R3, R10, UR4, RZ ;  /* 0x000000040a037c24 */ /* 0x008fc8000f8e02ff */
[----:B--2---:R-:W-:-:S05]  /*1cb0*/  IMAD R0, R0, UR5, R3 ;  /* 0x0000000500007c24 */ /* 0x004fca000f8e0203 */
[----:B-1----:R-:W-:Y:S02]  /*1cc0*/  IADD3 R2, P0, P1, R0, UR8, R11 ;  /* 0x0000000800027c10 */ /* 0x002fe4000f91e00b */
[----:B------:R-:W-:-:S04]  /*1cd0*/  SHF.R.S32.HI R0, RZ, 0x1f, R0 ;  /* 0x0000001fff007819 */ /* 0x000fc80000011400 */
[----:B------:R-:W-:-:S05]  /*1ce0*/  IADD3.X R3, PT, PT, R0, UR9, RZ, P0, P1 ;  /* 0x0000000900037c10 */ /* 0x000fca00087e24ff */
[----:B----4-:R-:W-:Y:S01]  /*1cf0*/  STG.E desc[UR6][R2.64], R17 ;  /* 0x0000001102007986 */ /* 0x010fe2000c101906 */
[----:B------:R-:W-:Y:S05]  /*1d00*/  EXIT ;  /* 0x000000000000794d */ /* 0x000fea0003800000 */
.L_x_347:
        /* <DEDUP_REMOVED lines=15> */
.L_x_400:


//--------------------- .text._Z46mx_block_rearrange_2d_K_groups_colmajor_kernelPKhiiiiiPKiPhii --------------------------
	.section	.text._Z46mx_block_rearrange_2d_K_groups_colmajor_kernelPKhiiiiiPKiPhii,"ax",@progbits
	.align	128
        .global         _Z46mx_block_rearrange_2d_K_groups_colmajor_kernelPKhiiiiiPKiPhii
        .type           _Z46mx_block_rearrange_2d_K_groups_colmajor_kernelPKhiiiiiPKiPhii,@function
        .size           _Z46mx_block_rearrange_2d_K_groups_colmajor_kernelPKhiiiiiPKiPhii,(.L_x_401 - _Z46mx_block_rearrange_2d_K_groups_colmajor_kernelPKhiiiiiPKiPhii)
        .other          _Z46mx_block_rearrange_2d_K_groups_colmajor_kernelPKhiiiiiPKiPhii,@"STO_CUDA_ENTRY STV_DEFAULT"
_Z46mx_block_rearrange_2d_K_groups_colmajor_kernelPKhiiiiiPKiPhii:
.text._Z46mx_block_rearrange_2d_K_groups_colmajor_kernelPKhiiiiiPKiPhii:
        /* <DEDUP_REMOVED lines=9> */
[----:B------:R-:W-:Y:S01]  /*0090*/  CS2R R4, SRZ ;  /* 0x0000000000047805 */ /* 0x000fe2000001ff00 */
        /* <DEDUP_REMOVED lines=13> */
.L_x_350:
        /* <DEDUP_REMOVED lines=20> */
.L_x_352:
        /* <DEDUP_REMOVED lines=21> */
[----:B-----5:R-:W-:Y:S02]  /*0400*/  IADD3 R21, PT, PT, R13, 0x3, -R21 ;  /* 0x000000030d157810 */ /* 0x020fe40007ffe815 */
[----:B------:R-:W-:Y:S02]  /*0410*/  LEA.HI.SX32 R15, R14, R5, 0x1e ;  /* 0x000000050e0f7211 */ /* 0x000fe400078ff2ff */
[----:B------:R-:W-:Y:S02]  /*0420*/  LEA.HI R20, R17, R20, RZ, 0x2 ;  /* 0x0000001411147211 */ /* 0x000fe400078f10ff */
[----:B0-----:R-:W-:Y:S01]  /*0430*/  IADD3 R5, PT, PT, R12, 0x3, -R13 ;  /* 0x000000030c057810 */ /* 0x001fe20007ffe80d */
[----:B------:R-:W-:Y:S01]  /*0440*/  STS [R8+-0x10], R15 ;  /* 0xfffff00f08007388 */ /* 0x000fe20000000800 */
[----:B------:R-:W-:Y:S02]  /*0450*/  LEA.HI R18, R23, R18, RZ, 0x2 ;  /* 0x0000001217127211 */ /* 0x000fe400078f10ff */
[----:B------:R-:W-:-:S02]  /*0460*/  SHF.R.S32.HI R14, RZ, 0x1f, R21 ;  /* 0x0000001fff0e7819 */ /* 0x000fc40000011415 */
        /* <DEDUP_REMOVED lines=28> */
.L_x_351:
        /* <DEDUP_REMOVED lines=12> */
[----:B------:R-:W3:Y:S03]  /*06f0*/  LDG.E.CONSTANT R16, desc[UR6][R8.64+0x4] ;  /* 0x0000040608107981 */ /* 0x000ee6000c1e9900 */
[----:B------:R-:W-:Y:S01]  /*0700*/  IMAD.WIDE.U32 R12, R7, 0x4, R12 ;  /* 0x00000004070c7825 */ /* 0x000fe200078e000c */
[----:B------:R1:W4:Y:S04]  /*0710*/  LDG.E.CONSTANT R21, desc[UR6][R2.64+0xc] ;  /* 0x00000c0602157981 */ /* 0x000328000c1e9900 */
[----:B------:R-:W2:Y:S04]  /*0720*/  LDG.E.CONSTANT R7, desc[UR6][R8.64+-0x4] ;  /* 0xfffffc0608077981 */ /* 0x000ea8000c1e9900 */
[----:B------:R-:W5:Y:S04]  /*0730*/  LDG.E.CONSTANT R11, desc[UR6][R10.64] ;  /* 0x000000060a0b7981 */ /* 0x000f68000c1e9900 */
[----:B------:R-:W3:Y:S04]  /*0740*/  LDG.E.CONSTANT R13, desc[UR6][R12.64] ;  /* 0x000000060c0d7981 */ /* 0x000ee8000c1e9900 */
[----:B------:R-:W4:Y:S01]  /*0750*/  LDG.E.CONSTANT R18, desc[UR6][R8.64+0x8] ;  /* 0x0000080608127981 */ /* 0x000f22000c1e9900 */
[----:B------:R-:W0:Y:S01]  /*0760*/  S2R R20, SR_CgaCtaId ;  /* 0x0000000000147919 */ /* 0x000e220000008800 */
[----:B--2---:R-:W-:-:S02]  /*0770*/  IADD3 R7, PT, PT, R14, 0x3, -R7 ;  /* 0x000000030e077810 */ /* 0x004fc40007ffe807 */
[----:B-----5:R-:W-:Y:S02]  /*0780*/  IADD3 R15, PT, PT, R11, 0x3, -R14 ;  /* 0x000000030b0f7810 */ /* 0x020fe40007ffe80e */
[----:B------:R-:W-:Y:S02]  /*0790*/  SHF.R.S32.HI R10, RZ, 0x1f, R7 ;  /* 0x0000001fff0a7819 */ /* 0x000fe40000011407 */
[----:B---3--:R-:W-:Y:S02]  /*07a0*/  IADD3 R16, PT, PT, R13, 0x3, -R16 ;  /* 0x000000030d107810 */ /* 0x008fe40007ffe810 */
[----:B------:R-:W-:Y:S02]  /*07b0*/  SHF.R.S32.HI R14, RZ, 0x1f, R15 ;  /* 0x0000001fff0e7819 */ /* 0x000fe4000001140f */
[----:B------:R-:W-:Y:S02]  /*07c0*/  LEA.HI R10, R10, R7, RZ, 0x2 ;  /* 0x000000070a0a7211 */ /* 0x000fe400078f10ff */
[----:B------:R-:W-:-:S02]  /*07d0*/  MOV R7, 0x400 ;  /* 0x0000040000077802 */ /* 0x000fc40000000f00 */
[----:B-1----:R-:W-:Y:S02]  /*07e0*/  SHF.R.S32.HI R3, RZ, 0x1f, R16 ;  /* 0x0000001fff037819 */ /* 0x002fe40000011410 */
[----:B------:R-:W-:Y:S02]  /*07f0*/  LEA.HI R15, R14, R15, RZ, 0x2 ;  /* 0x0000000f0e0f7211 */ /* 0x000fe400078f10ff */
[----:B----4-:R-:W-:Y:S02]  /*0800*/  IADD3 R18, PT, PT, R21, 0x3, -R18 ;  /* 0x0000000315127810 */ /* 0x010fe40007ffe812 */
        /* <DEDUP_REMOVED lines=15> */
.L_x_353:
[----:B------:R-:W-:Y:S05]  /*0900*/  @!P1 BRA `(.L_x_349) ;  /* 0x0000000000a89947 */ /* 0x000fea0003800000 */
[----:B------:R-:W-:Y:S02]  /*0910*/  ISETP.NE.AND P0, PT, R17, 0x1, PT ;  /* 0x000000011100780c */ /* 0x000fe40003f05270 */
[----:B------:R-:W-:-:S04]  /*0920*/  LOP3.LUT R6, R6, 0x1, RZ, 0xc0, !PT ;  /* 0x0000000106067812 */ /* 0x000fc800078ec0ff */
[----:B------:R-:W-:-:S07]  /*0930*/  ISETP.NE.U32.AND P1, PT, R6, 0x1, PT ;  /* 0x000000010600780c */ /* 0x000fce0003f25070 */
[----:B------:R-:W-:Y:S06]  /*0940*/  @!P0 BRA `(.L_x_354) ;  /* 0x0000000000588947 */ /* 0x000fec0003800000 */
[----:B------:R-:W1:Y:S02]  /*0950*/  LDC.64 R2, c[0x0][0x3a0] ;  /* 0x0000e800ff027b82 */ /* 0x000e640000000a00 */
[----:B-1----:R-:W-:-:S04]  /*0960*/  IMAD.WIDE R6, R4, 0x4, R2 ;  /* 0x0000000404067825 */ /* 0x002fc800078e0202 */
[----:B------:R-:W-:Y:S02]  /*0970*/  IMAD.WIDE.U32 R2, R4, 0x4, R2 ;  /* 0x0000000404027825 */ /* 0x000fe400078e0002 */
[----:B------:R-:W2:Y:S04]  /*0980*/  LDG.E.CONSTANT R6, desc[UR6][R6.64+-0x4] ;  /* 0xfffffc0606067981 */ /* 0x000ea8000c1e9900 */
[----:B------:R-:W2:Y:S04]  /*0990*/  LDG.E.CONSTANT R9, desc[UR6][R2.64] ;  /* 0x0000000602097981 */ /* 0x000ea8000c1e9900 */
        /* <DEDUP_REMOVED lines=17> */
.L_x_354:
[----:B------:R-:W-:Y:S05]  /*0ab0*/  @P1 BRA `(.L_x_349) ;  /* 0x00000000003c1947 */ /* 0x000fea0003800000 */
[----:B-1----:R-:W1:Y:S02]  /*0ac0*/  LDC.64 R6, c[0x0][0x3a0] ;  /* 0x0000e800ff067b82 */ /* 0x002e640000000a00 */
[----:B-1----:R-:W-:-:S04]  /*0ad0*/  IMAD.WIDE R2, R4, 0x4, R6 ;  /* 0x0000000404027825 */ /* 0x002fc800078e0206 */
[----:B------:R-:W-:Y:S02]  /*0ae0*/  IMAD.WIDE.U32 R6, R4, 0x4, R6 ;  /* 0x0000000404067825 */ /* 0x000fe400078e0006 */
[----:B------:R-:W3:Y:S04]  /*0af0*/  LDG.E.CONSTANT R2, desc[UR6][R2.64+-0x4] ;  /* 0xfffffc0602027981 */ /* 0x000ee8000c1e9900 */
[----:B------:R-:W3:Y:S01]  /*0b00*/  LDG.E.CONSTANT R7, desc[UR6][R6.64] ;  /* 0x0000000606077981 */ /* 0x000ee2000c1e9900 */
[----:B------:R-:W-:Y:S01]  /*0b10*/  MOV R9, 0x400 ;  /* 0x0000040000097802 */ /* 0x000fe20000000f00 */
        /* <DEDUP_REMOVED lines=9> */
.L_x_349:
[----:B------:R-:W-:Y:S05]  /*0bb0*/  BSYNC.RECONVERGENT B0 ;  /* 0x0000000000007941 */ /* 0x000fea0003800200 */
.L_x_348:
[----:B------:R-:W4:Y:S01]  /*0bc0*/  LDCU UR4, c[0x0][0x3b4] ;  /* 0x00007680ff0477ac */ /* 0x000f220008000800 */
[----:B---3--:R-:W-:Y:S02]  /*0bd0*/  IMAD.MOV.U32 R8, RZ, RZ, RZ ;  /* 0x000000ffff087224 */ /* 0x008fe400078e00ff */
[----:B------:R-:W-:Y:S01]  /*0be0*/  IMAD.MOV.U32 R21, RZ, RZ, RZ ;  /* 0x000000ffff157224 */ /* 0x000fe200078e00ff */
[----:B----4-:R-:W-:Y:S01]  /*0bf0*/  UISETP.GE.AND UP0, UPT, UR4, 0x1, UPT ;  /* 0x000000010400788c */ /* 0x010fe2000bf06270 */
[----:B------:R-:W-:Y:S08]  /*0c00*/  BAR.SYNC.DEFER_BLOCKING 0x0 ;  /* 0x0000000000007b1d */ /* 0x000ff00000010000 */
[----:B------:R-:W-:Y:S05]  /*0c10*/  BRA.U !UP0, `(.L_x_355) ;  /* 0x00000001087c7547 */ /* 0x000fea000b800000 */
[----:B------:R-:W3:Y:S01]  /*0c20*/  S2R R4, SR_CgaCtaId ;  /* 0x0000000000047919 */ /* 0x000ee20000008800 */
[----:B------:R-:W-:Y:S01]  /*0c30*/  MOV R3, 0x400 ;  /* 0x0000040000037802 */ /* 0x000fe20000000f00 */
[----:B012---:R-:W-:Y:S02]  /*0c40*/  IMAD.MOV.U32 R5, RZ, RZ, RZ ;  /* 0x000000ffff057224 */ /* 0x007fe400078e00ff */
[----:B------:R-:W-:Y:S01]  /*0c50*/  IMAD.MOV.U32 R18, RZ, RZ, RZ ;  /* 0x000000ffff127224 */ /* 0x000fe200078e00ff */
[----:B---3--:R-:W-:Y:S01]  /*0c60*/  LEA R2, R4, R3, 0x18 ;  /* 0x0000000304027211 */ /* 0x008fe200078ec0ff */
[----:B------:R-:W-:-:S05]  /*0c70*/  VIADD R3, R3, 0x200 ;  /* 0x0000020003037836 */ /* 0x000fca0000000000 */
[----:B------:R-:W0:Y:S01]  /*0c80*/  LDS R2, [R2+0x200] ;  /* 0x0002000002027984 */ /* 0x000e220000000800 */
[----:B------:R-:W-:Y:S02]  /*0c90*/  LEA R4, R4, R3, 0x18 ;  /* 0x0000000304047211 */ /* 0x000fe400078ec0ff */
[----:B0-----:R-:W-:-:S13]  /*0ca0*/  ISETP.LE.AND P0, PT, R2, UR8, PT ;  /* 0x0000000802007c0c */ /* 0x001fda000bf03270 */
[----:B------:R-:W-:Y:S05]  /*0cb0*/  @!P0 BRA `(.L_x_356) ;  /* 0x0000000000308947 */ /* 0x000fea0003800000 */
[----:B------:R-:W0:Y:S01]  /*0cc0*/  LDCU UR4, c[0x0][0x3b4] ;  /* 0x00007680ff0477ac */ /* 0x000e220008000800 */
[----:B------:R-:W-:Y:S01]  /*0cd0*/  NOP ;  /* 0x0000000000007918 */ /* 0x000fe20000000000 */
.L_x_357:
        /* <DEDUP_REMOVED lines=10> */
.L_x_356:
        /* <DEDUP_REMOVED lines=9> */
.L_x_355:
[----:B---3--:R-:W0:Y:S02]  /*0e10*/  LDC.64 R2, c[0x0][0x3a0] ;  /* 0x0000e800ff027b82 */ /* 0x008e240000000a00 */
[----:B012---:R-:W-:-:S05]  /*0e20*/  IMAD.WIDE.U32 R4, R8, 0x4, R2 ;  /* 0x0000000408047825 */ /* 0x007fca00078e0002 */
        /* <DEDUP_REMOVED lines=18> */
.L_x_360:
        /* <DEDUP_REMOVED lines=13> */
.L_x_363:
        /* <DEDUP_REMOVED lines=14> */
[----:B--2---:R-:W-:-:S04]  /*1100*/  IADD3 R24, PT, PT, R26, 0x3, -R23 ;  /* 0x000000031a187810 */ /* 0x004fc80007ffe817 */
[----:B------:R-:W-:Y:S02]  /*1110*/  SHF.R.S32.HI R25, RZ, 0x1f, R24 ;  /* 0x0000001fff197819 */ /* 0x000fe40000011418 */
[----:B---3--:R-:W-:Y:S02]  /*1120*/  IADD3 R23, PT, PT, R23, 0x3, -R16 ;  /* 0x0000000317177810 */ /* 0x008fe40007ffe810 */
[----:B------:R-:W-:Y:S02]  /*1130*/  LEA.HI R25, R25, R24, RZ, 0x2 ;  /* 0x0000001819197211 */ /* 0x000fe400078f10ff */
[----:B------:R-:W-:Y:S02]  /*1140*/  SHF.R.S32.HI R24, RZ, 0x1f, R23 ;  /* 0x0000001fff187819 */ /* 0x000fe40000011417 */
[----:B----4-:R-:W-:Y:S02]  /*1150*/  IADD3 R16, PT, PT, R17, 0x3, -R26 ;  /* 0x0000000311107810 */ /* 0x010fe40007ffe81a */
[----:B------:R-:W-:-:S02]  /*1160*/  LEA.HI R24, R24, R23, RZ, 0x2 ;  /* 0x0000001718187211 */ /* 0x000fc400078f10ff */
[----:B------:R-:W-:Y:S02]  /*1170*/  SHF.R.S32.HI R23, RZ, 0x1f, R16 ;  /* 0x0000001fff177819 */ /* 0x000fe40000011410 */
[----:B-----5:R-:W-:Y:S02]  /*1180*/  IADD3 R17, PT, PT, R14, 0x3, -R17 ;  /* 0x000000030e117810 */ /* 0x020fe40007ffe811 */
[----:B------:R-:W-:Y:S02]  /*1190*/  SHF.R.S32.HI R25, RZ, 0x2, R25 ;  /* 0x00000002ff197819 */ /* 0x000fe40000011419 */
[----:B------:R-:W-:Y:S02]  /*11a0*/  LEA.HI R23, R23, R16, RZ, 0x2 ;  /* 0x0000001017177211 */ /* 0x000fe400078f10ff */
[----:B------:R-:W-:Y:S02]  /*11b0*/  SHF.R.S32.HI R16, RZ, 0x1f, R17 ;  /* 0x0000001fff107819 */ /* 0x000fe40000011411 */
[----:B------:R-:W-:-:S02]  /*11c0*/  IADD3 R14, PT, PT, R15, 0x3, -R14 ;  /* 0x000000030f0e7810 */ /* 0x000fc40007ffe80e */
[----:B------:R-:W-:Y:S02]  /*11d0*/  LEA.HI.SX32 R24, R24, R25, 0x1e ;  /* 0x0000001918187211 */ /* 0x000fe400078ff2ff */
[----:B------:R-:W-:Y:S02]  /*11e0*/  LEA.HI R16, R16, R17, RZ, 0x2 ;  /* 0x0000001110107211 */ /* 0x000fe400078f10ff */
[----:B------:R-:W-:Y:S02]  /*11f0*/  SHF.R.S32.HI R17, RZ, 0x1f, R14 ;  /* 0x0000001fff117819 */ /* 0x000fe4000001140e */
[----:B------:R-:W-:Y:S02]  /*1200*/  LEA.HI.SX32 R23, R23, R24, 0x1e ;  /* 0x0000001817177211 */ /* 0x000fe400078ff2ff */
[----:B------:R-:W-:Y:S02]  /*1210*/  IADD3 R15, PT, PT, R10, 0x3, -R15 ;  /* 0x000000030a0f7810 */ /* 0x000fe40007ffe80f */
[----:B------:R-:W-:-:S02]  /*1220*/  LEA.HI R17, R17, R14, RZ, 0x2 ;  /* 0x0000000e11117211 */ /* 0x000fc400078f10ff */
[----:B------:R-:W-:Y:S02]  /*1230*/  LEA.HI.SX32 R16, R16, R23, 0x1e ;  /* 0x0000001710107211 */ /* 0x000fe400078ff2ff */
[----:B------:R-:W-:Y:S02]  /*1240*/  IADD3 R14, PT, PT, R13, 0x3, -R10 ;  /* 0x000000030d0e7810 */ /* 0x000fe40007ffe80a */
[----:B------:R-:W-:Y:S02]  /*1250*/  SHF.R.S32.HI R10, RZ, 0x1f, R15 ;  /* 0x0000001fff0a7819 */ /* 0x000fe4000001140f */
[----:B------:R-:W-:Y:S02]  /*1260*/  LEA.HI R16, R17, R16, RZ, 0x1e ;  /* 0x0000001011107211 */ /* 0x000fe400078ff0ff */
[----:B------:R-:W-:Y:S02]  /*1270*/  SHF.R.S32.HI R17, RZ, 0x1f, R14 ;  /* 0x0000001fff117819 */ /* 0x000fe4000001140e */
[----:B------:R-:W-:-:S02]  /*1280*/  IADD3 R12, PT, PT, R12, 0x3, -R13 ;  /* 0x000000030c0c7810 */ /* 0x000fc40007ffe80d */
[----:B------:R-:W-:Y:S02]  /*1290*/  LEA.HI R15, R10, R15, RZ, 0x2 ;  /* 0x0000000f0a0f7211 */ /* 0x000fe400078f10ff */
        /* <DEDUP_REMOVED lines=8> */
.L_x_362:
        /* <DEDUP_REMOVED lines=36> */
.L_x_364:
        /* <DEDUP_REMOVED lines=28> */
.L_x_361:
[----:B------:R-:W0:Y:S01]  /*1720*/  S2UR UR5, SR_CgaCtaId ;  /* 0x00000000000579c3 */ /* 0x000e220000008800 */
[----:B------:R-:W-:Y:S02]  /*1730*/  UMOV UR4, 0x400 ;  /* 0x0000040000047882 */ /* 0x000fe40000000000 */
[----:B0-----:R-:W-:-:S09]  /*1740*/  ULEA UR4, UR5, UR4, 0x18 ;  /* 0x0000000405047291 */ /* 0x001fd2000f8ec0ff */
[----:B------:R0:W-:Y:S03]  /*1750*/  STS [UR4+0x280], R6 ;  /* 0x00028006ff007988 */ /* 0x0001e60008000804 */
.L_x_359:
[----:B------:R-:W-:Y:S05]  /*1760*/  BSYNC.RECONVERGENT B0 ;  /* 0x0000000000007941 */ /* 0x000fea0003800200 */
.L_x_358:
[----:B------:R-:W1:Y:S01]  /*1770*/  LDCU UR4, c[0x0][0x390] ;  /* 0x00007200ff0477ac */ /* 0x000e620008000800 */
[----:B------:R-:W-:Y:S01]  /*1780*/  IMAD R14, R19, 0x80, R0 ;  /* 0x00000080130e7824 */ /* 0x000fe200078e0200 */
[----:B------:R-:W-:Y:S01]  /*1790*/  BSSY.RECONVERGENT B0, `(.L_x_365) ;  /* 0x000002c000007945 */ /* 0x000fe20003800200 */
[----:B------:R-:W-:Y:S01]  /*17a0*/  PRMT R12, RZ, 0x7610, R12 ;  /* 0x00007610ff0c7816 */ /* 0x000fe2000000000c */
[----:B------:R-:W-:Y:S01]  /*17b0*/  IMAD.MOV.U32 R22, RZ, RZ, RZ ;  /* 0x000000ffff167224 */ /* 0x000fe200078e00ff */
[----:B------:R-:W-:Y:S02]  /*17c0*/  PRMT R13, RZ, 0x7610, R13 ;  /* 0x00007610ff0d7816 */ /* 0x000fe4000000000d */
[----:B------:R-:W-:Y:S02]  /*17d0*/  PRMT R10, RZ, 0x7610, R10 ;  /* 0x00007610ff0a7816 */ /* 0x000fe4000000000a */
[----:B-1----:R-:W-:-:S13]  /*17e0*/  ISETP.GE.AND P0, PT, R14, UR4, PT ;  /* 0x000000040e007c0c */ /* 0x002fda000bf06270 */
[----:B------:R-:W-:Y:S05]  /*17f0*/  @P0 BRA `(.L_x_366) ;  /* 0x0000000000940947 */ /* 0x000fea0003800000 */
[----:B------:R-:W-:Y:S02]  /*1800*/  IMAD.IADD R2, R20, 0x1, -R11 ;  /* 0x0000000114027824 */ /* 0x000fe400078e0a0b */
[----:B------:R-:W-:-:S03]  /*1810*/  IMAD.MOV.U32 R15, RZ, RZ, RZ ;  /* 0x000000ffff0f7224 */ /* 0x000fc600078e00ff */
[C---:B------:R-:W-:Y:S02]  /*1820*/  ISETP.GE.AND P3, PT, R2.reuse, 0x1, PT ;  /* 0x000000010200780c */ /* 0x040fe40003f66270 */
[C---:B------:R-:W-:Y:S02]  /*1830*/  ISETP.GE.AND P0, PT, R2.reuse, 0x4, PT ;  /* 0x000000040200780c */ /* 0x040fe40003f06270 */
[C---:B------:R-:W-:Y:S02]  /*1840*/  ISETP.GE.AND P2, PT, R2.reuse, 0x2, PT ;  /* 0x000000020200780c */ /* 0x040fe40003f46270 */
[----:B------:R-:W-:-:S07]  /*1850*/  ISETP.GE.AND P1, PT, R2, 0x3, PT ;  /* 0x000000030200780c */ /* 0x000fce0003f26270 */
[----:B------:R-:W1:Y:S02]  /*1860*/  @P3 LDC R16, c[0x0][0x38c] ;  /* 0x0000e300ff103b82 */ /* 0x000e640000000800 */
[C---:B------:R-:W-:Y:S02]  /*1870*/  @P0 VIADD R25, R11.reuse, 0x3 ;  /* 0x000000030b190836 */ /* 0x040fe40000000000 */
[C---:B------:R-:W-:Y:S02]  /*1880*/  @P2 VIADD R13, R11.reuse, 0x1 ;  /* 0x000000010b0d2836 */ /* 0x040fe40000000000 */
[C---:B------:R-:W-:Y:S02]  /*1890*/  @P1 VIADD R24, R11.reuse, 0x2 ;  /* 0x000000020b181836 */ /* 0x040fe40000000000 */
[----:B------:R-:W2:Y:S08]  /*18a0*/  @P0 LDC R10, c[0x0][0x38c] ;  /* 0x0000e300ff0a0b82 */ /* 0x000eb00000000800 */
[----:B------:R-:W3:Y:S08]  /*18b0*/  @P3 LDC.64 R2, c[0x0][0x380] ;  /* 0x0000e000ff023b82 */ /* 0x000ef00000000a00 */
[----:B------:R-:W4:Y:S01]  /*18c0*/  @P2 LDC R12, c[0x0][0x38c] ;  /* 0x0000e300ff0c2b82 */ /* 0x000f220000000800 */
[----:B-1----:R-:W-:-:S07]  /*18d0*/  @P3 IMAD.WIDE R16, R11, R16, R14 ;  /* 0x000000100b103225 */ /* 0x002fce00078e020e */
[----:B------:R-:W1:Y:S01]  /*18e0*/  @P1 LDC R23, c[0x0][0x38c] ;  /* 0x0000e300ff171b82 */ /* 0x000e620000000800 */
[----:B--2---:R-:W-:-:S07]  /*18f0*/  @P0 IMAD.WIDE R10, R25, R10, R14 ;  /* 0x0000000a190a0225 */ /* 0x004fce00078e020e */
[----:B------:R-:W2:Y:S01]  /*1900*/  @P0 LDC.64 R4, c[0x0][0x380] ;  /* 0x0000e000ff040b82 */ /* 0x000ea20000000a00 */
[----:B---3--:R-:W-:-:S05]  /*1910*/  @P3 IADD3 R2, P5, PT, R16, R2, RZ ;  /* 0x0000000210023210 */ /* 0x008fca0007fbe0ff */
[----:B------:R-:W-:Y:S02]  /*1920*/  @P3 IMAD.X R3, R17, 0x1, R3, P5 ;  /* 0x0000000111033824 */ /* 0x000fe400028e0603 */
[----:B0-----:R-:W0:Y:S01]  /*1930*/  @P2 LDC.64 R6, c[0x0][0x380] ;  /* 0x0000e000ff062b82 */ /* 0x001e220000000a00 */
[----:B----4-:R-:W-:-:S07]  /*1940*/  @P2 IMAD.WIDE R12, R13, R12, R14 ;  /* 0x0000000c0d0c2225 */ /* 0x010fce00078e020e */
[----:B------:R-:W3:Y:S01]  /*1950*/  @P1 LDC.64 R8, c[0x0][0x380] ;  /* 0x0000e000ff081b82 */ /* 0x000ee20000000a00 */
[----:B-1----:R-:W-:Y:S01]  /*1960*/  @P1 IMAD.WIDE R14, R24, R23, R14 ;  /* 0x00000017180e1225 */ /* 0x002fe200078e020e */
[----:B--2---:R-:W-:Y:S02]  /*1970*/  @P0 IADD3 R4, P4, PT, R10, R4, RZ ;  /* 0x000000040a040210 */ /* 0x004fe40007f9e0ff */
[----:B------:R-:W-:-:S03]  /*1980*/  PRMT R10, RZ, 0x7610, R10 ;  /* 0x00007610ff0a7816 */ /* 0x000fc6000000000a */
[----:B------:R-:W-:Y:S01]  /*1990*/  @P0 IMAD.X R5, R11, 0x1, R5, P4 ;  /* 0x000000010b050824 */ /* 0x000fe200020e0605 */
[----:B0-----:R-:W-:Y:S02]  /*19a0*/  @P2 IADD3 R6, P5, PT, R12, R6, RZ ;  /* 0x000000060c062210 */ /* 0x001fe40007fbe0ff */
[----:B------:R1:W5:Y:S01]  /*19b0*/  @P3 LDG.E.U8.CONSTANT R10, desc[UR6][R2.64] ;  /* 0x00000006020a3981 */ /* 0x000362000c1e9100 */
[----:B------:R-:W-:Y:S02]  /*19c0*/  PRMT R12, RZ, 0x7610, R12 ;  /* 0x00007610ff0c7816 */ /* 0x000fe4000000000c */
[----:B------:R-:W-:Y:S01]  /*19d0*/  @P2 IMAD.X R7, R13, 0x1, R7, P5 ;  /* 0x000000010d072824 */ /* 0x000fe200028e0607 */
[----:B---3--:R-:W-:Y:S01]  /*19e0*/  @P1 IADD3 R8, P6, PT, R14, R8, RZ ;  /* 0x000000080e081210 */ /* 0x008fe20007fde0ff */
[----:B------:R-:W2:Y:S01]  /*19f0*/  @P0 LDG.E.U8.CONSTANT R4, desc[UR6][R4.64] ;  /* 0x0000000604040981 */ /* 0x000ea2000c1e9100 */
[----:B------:R-:W-:-:S03]  /*1a00*/  PRMT R13, RZ, 0x7610, R13 ;  /* 0x00007610ff0d7816 */ /* 0x000fc6000000000d */
[----:B------:R-:W-:-:S03]  /*1a10*/  @P1 IMAD.X R9, R15, 0x1, R9, P6 ;  /* 0x000000010f091824 */ /* 0x000fc600030e0609 */
[----:B------:R1:W5:Y:S04]  /*1a20*/  @P2 LDG.E.U8.CONSTANT R13, desc[UR6][R6.64] ;  /* 0x00000006060d2981 */ /* 0x000368000c1e9100 */
[----:B------:R1:W5:Y:S02]  /*1a30*/  @P1 LDG.E.U8.CONSTANT R12, desc[UR6][R8.64] ;  /* 0x00000006080c1981 */ /* 0x000364000c1e9100 */
[----:B-12---:R-:W-:-:S07]  /*1a40*/  @P0 IMAD.SHL.U32 R22, R4, 0x1000000, RZ ;  /* 0x0100000004160824 */ /* 0x006fce00078e00ff */
.L_x_366:
[----:B------:R-:W-:Y:S05]  /*1a50*/  BSYNC.RECONVERGENT B0 ;  /* 0x0000000000007941 */ /* 0x000fea0003800200 */
.L_x_365:
[----:B------:R-:W1:Y:S01]  /*1a60*/  S2UR UR5, SR_CgaCtaId ;  /* 0x00000000000579c3 */ /* 0x000e620000008800 */
[----:B-----5:R-:W-:Y:S01]  /*1a70*/  IMAD.U32 R3, R12, 0x10000, RZ ;  /* 0x000100000c037824 */ /* 0x020fe200078e00ff */
[----:B------:R-:W-:Y:S01]  /*1a80*/  UMOV UR4, 0x400 ;  /* 0x0000040000047882 */ /* 0x000fe20000000000 */
[----:B------:R-:W-:Y:S01]  /*1a90*/  IMAD.SHL.U32 R2, R0, 0x10, RZ ;  /* 0x0000001000027824 */ /* 0x000fe200078e00ff */
[----:B------:R-:W-:Y:S01]  /*1aa0*/  PRMT R13, R13, 0x7604, RZ ;  /* 0x000076040d0d7816 */ /* 0x000fe200000000ff */
[----:B------:R-:W2:Y:S01]  /*1ab0*/  LDCU.64 UR8, c[0x0][0x3a8] ;  /* 0x00007500ff0877ac */ /* 0x000ea20008000a00 */
[----:B------:R-:W-:Y:S02]  /*1ac0*/  LOP3.LUT R22, R22, 0xff0000, R3, 0xf8, !PT ;  /* 0x00ff000016167812 */ /* 0x000fe400078ef803 */
[----:B------:R-:W-:Y:S01]  /*1ad0*/  SHF.R.U32.HI R3, RZ, 0x3, R0 ;  /* 0x00000003ff037819 */ /* 0x000fe20000011600 */
[----:B------:R-:W-:Y:S01]  /*1ae0*/  IMAD.SHL.U32 R0, R0, 0x4, RZ ;  /* 0x0000000400007824 */ /* 0x000fe200078e00ff */
[----:B------:R-:W-:-:S02]  /*1af0*/  LOP3.LUT R2, R2, 0x1f0, RZ, 0xc0, !PT ;  /* 0x000001f002027812 */ /* 0x000fc400078ec0ff */
[----:B------:R-:W-:Y:S02]  /*1b00*/  LOP3.LUT R3, R3, 0x7c, RZ, 0xc0, !PT ;  /* 0x0000007c03037812 */ /* 0x000fe400078ec0ff */
[----:B------:R-:W-:Y:S02]  /*1b10*/  LOP3.LUT R13, R22, R13, RZ, 0xfc, !PT ;  /* 0x0000000d160d7212 */ /* 0x000fe400078efcff */
[----:B------:R-:W-:Y:S02]  /*1b20*/  IADD3 R20, PT, PT, R20, 0x3, -R21 ;  /* 0x0000000314147810 */ /* 0x000fe40007ffe815 */
[----:B------:R-:W-:Y:S02]  /*1b30*/  LOP3.LUT R10, R13, 0xff, R10, 0xf8, !PT ;  /* 0x000000ff0d0a7812 */ /* 0x000fe400078ef80a */
[----:B------:R-:W-:Y:S01]  /*1b40*/  SHF.R.S32.HI R5, RZ, 0x1f, R20 ;  /* 0x0000001fff057819 */ /* 0x000fe20000011414 */
[----:B-1----:R-:W-:-:S03]  /*1b50*/  ULEA UR4, UR5, UR4, 0x18 ;  /* 0x0000000405047291 */ /* 0x002fc6000f8ec0ff */
[----:B------:R-:W-:Y:S01]  /*1b60*/  LEA.HI R5, R5, R20, RZ, 0x2 ;  /* 0x0000001405057211 */ /* 0x000fe200078f10ff */
[----:B------:R-:W1:Y:S03]  /*1b70*/  LDCU UR5, c[0x0][0x398] ;  /* 0x00007300ff0577ac */ /* 0x000e660008000800 */
[----:B------:R-:W-:Y:S02]  /*1b80*/  SHF.R.S32.HI R5, RZ, 0x2, R5 ;  /* 0x00000002ff057819 */ /* 0x000fe40000011405 */
[----:B------:R-:W-:-:S03]  /*1b90*/  IADD3 R3, PT, PT, R2, UR4, R3 ;  /* 0x0000000402037c10 */ /* 0x000fc6000fffe003 */
[----:B------:R-:W-:Y:S02]  /*1ba0*/  IMAD R5, R5, R19, R18 ;  /* 0x0000001305057224 */ /* 0x000fe400078e0212 */
[----:B------:R-:W-:Y:S01]  /*1bb0*/  STS [R3], R10 ;  /* 0x0000000a03007388 */ /* 0x000fe20000000800 */
[----:B------:R-:W-:Y:S06]  /*1bc0*/  BAR.SYNC.DEFER_BLOCKING 0x0 ;  /* 0x0000000000007b1d */ /* 0x000fec0000010000 */
[----:B------:R-:W1:Y:S04]  /*1bd0*/  LDS R2, [UR4+0x280] ;  /* 0x00028004ff027984 */ /* 0x000e680008000800 */
[----:B------:R-:W3:Y:S01]  /*1be0*/  LDS R7, [R0+UR4] ;  /* 0x0000000400077984 */ /* 0x000ee20008000800 */
[----:B------:R-:W4:Y:S02]  /*1bf0*/  LDCU UR4, c[0x0][0x3b0] ;  /* 0x00007600ff0477ac */ /* 0x000f240008000800 */
[----:B----4-:R-:W-:-:S04]  /*1c00*/  IMAD R5, R5, UR4, RZ ;  /* 0x0000000405057c24 */ /* 0x010fc8000f8e02ff */
[----:B-1----:R-:W-:-:S05]  /*1c10*/  IMAD R5, R2, UR5, R5 ;  /* 0x0000000502057c24 */ /* 0x002fca000f8e0205 */
[----:B--2---:R-:W-:Y:S02]  /*1c20*/  IADD3 R2, P0, P1, R5, UR8, R0 ;  /* 0x0000000805027c10 */ /* 0x004fe4000f91e000 */
[----:B------:R-:W-:-:S04]  /*1c30*/  SHF.R.S32.HI R5, RZ, 0x1f, R5 ;  /* 0x0000001fff057819 */ /* 0x000fc80000011405 */
[----:B------:R-:W-:-:S05]  /*1c40*/  IADD3.X R3, PT, PT, R5, UR9, RZ, P0, P1 ;  /* 0x0000000905037c10 */ /* 0x000fca00087e24ff */
[----:B---3--:R-:W-:Y:S01]  /*1c50*/  STG.E desc[UR6][R2.64], R7 ;  /* 0x0000000702007986 */ /* 0x008fe2000c101906 */
[----:B------:R-:W-:Y:S05]  /*1c60*/  EXIT ;  /* 0x000000000000794d */ /* 0x000fea0003800000 */
.L_x_367:
        /* <DEDUP_REMOVED lines=9> */
.L_x_401:


//--------------------- .text._Z46mx_block_rearrange_2d_K_groups_rowmajor_kernelPKhiiiiPKiPhii --------------------------
	.section	.text._Z46mx_block_rearrange_2d_K_groups_rowmajor_kernelPKhiiiiPKiPhii,"ax",@progbits
	.align	128
        .global         _Z46mx_block_rearrange_2d_K_groups_rowmajor_kernelPKhiiiiPKiPhii
        .type           _Z46mx_block_rearrange_2d_K_groups_rowmajor_kernelPKhiiiiPKiPhii,@function
        .size           _Z46mx_block_rearrange_2d_K_groups_rowmajor_kernelPKhiiiiPKiPhii,(.L_x_402 - _Z46mx_block_rearrange_2d_K_groups_rowmajor_kernelPKhiiiiPKiPhii)
        .other          _Z46mx_block_rearrange_2d_K_groups_rowmajor_kernelPKhiiiiPKiPhii,@"STO_CUDA_ENTRY STV_DEFAULT"
_Z46mx_block_rearrange_2d_K_groups_rowmajor_kernelPKhiiiiPKiPhii:
.text._Z46mx_block_rearrange_2d_K_groups_rowmajor_kernelPKhiiiiPKiPhii:
        /* <DEDUP_REMOVED lines=24> */
.L_x_370:
        /* <DEDUP_REMOVED lines=20> */
.L_x_372:
        /* <DEDUP_REMOVED lines=56> */
.L_x_371:
        /* <DEDUP_REMOVED lines=45> */
.L_x_373:
        /* <DEDUP_REMOVED lines=27> */
.L_x_374:
        /* <DEDUP_REMOVED lines=16> */
.L_x_369:
[----:B------:R-:W-:Y:S05]  /*0bc0*/  BSYNC.RECONVERGENT B0 ;  /* 0x0000000000007941 */ /* 0x000fea0003800200 */
.L_x_368:
        /* <DEDUP_REMOVED lines=9> */
[----:B------:R-:W-:Y:S01]  /*0c60*/  IMAD.MOV.U32 R8, RZ, RZ, RZ ;  /* 0x000000ffff087224 */ /* 0x000fe200078e00ff */
[----:B---3--:R-:W-:Y:S01]  /*0c70*/  LEA R2, R4, R3, 0x18 ;  /* 0x0000000304027211 */ /* 0x008fe200078ec0ff */
[----:B------:R-:W-:-:S05]  /*0c80*/  VIADD R3, R3, 0x200 ;  /* 0x0000020003037836 */ /* 0x000fca0000000000 */
[----:B------:R-:W3:Y:S01]  /*0c90*/  LDS R2, [R2+0x200] ;  /* 0x0002000002027984 */ /* 0x000ee20000000800 */
[----:B012---:R-:W-:Y:S02]  /*0ca0*/  LEA R6, R4, R3, 0x18 ;  /* 0x0000000304067211 */ /* 0x007fe400078ec0ff */
[----:B---3--:R-:W-:-:S13]  /*0cb0*/  ISETP.LE.AND P0, PT, R2, UR8, PT ;  /* 0x0000000802007c0c */ /* 0x008fda000bf03270 */
[----:B------:R-:W-:Y:S05]  /*0cc0*/  @!P0 BRA `(.L_x_376) ;  /* 0x0000000000308947 */ /* 0x000fea0003800000 */
[----:B------:R-:W0:Y:S01]  /*0cd0*/  LDCU UR4, c[0x0][0x3ac] ;  /* 0x00007580ff0477ac */ /* 0x000e220008000800 */
[----:B------:R-:W-:Y:S01]  /*0ce0*/  NOP ;  /* 0x0000000000007918 */ /* 0x000fe20000000000 */
.L_x_377:
        /* <DEDUP_REMOVED lines=10> */
.L_x_376:
        /* <DEDUP_REMOVED lines=9> */
.L_x_375:
        /* <DEDUP_REMOVED lines=20> */
.L_x_380:
        /* <DEDUP_REMOVED lines=13> */
.L_x_383:
        /* <DEDUP_REMOVED lines=17> */
[----:B------:R-:W-:Y:S02]  /*1140*/  SHF.R.S32.HI R25, RZ, 0x1f, R22 ;  /* 0x0000001fff197819 */ /* 0x000fe40000011416 */
[----:B------:R-:W-:Y:S02]  /*1150*/  LEA.HI R24, R21, R24, RZ, 0x2 ;  /* 0x0000001815187211 */ /* 0x000fe400078f10ff */
[----:B----4-:R-:W-:-:S02]  /*1160*/  IADD3 R21, PT, PT, R20, 0x3, -R27 ;  /* 0x0000000314157810 */ /* 0x010fc40007ffe81b */
[----:B------:R-:W-:Y:S02]  /*1170*/  LEA.HI R25, R25, R22, RZ, 0x2 ;  /* 0x0000001619197211 */ /* 0x000fe400078f10ff */
[----:B------:R-:W-:Y:S02]  /*1180*/  SHF.R.S32.HI R24, RZ, 0x2, R24 ;  /* 0x00000002ff187819 */ /* 0x000fe40000011418 */
        /* <DEDUP_REMOVED lines=26> */
.L_x_382:
        /* <DEDUP_REMOVED lines=36> */
.L_x_384:
        /* <DEDUP_REMOVED lines=28> */
.L_x_381:
[----:B------:R-:W0:Y:S01]  /*1730*/  S2UR UR5, SR_CgaCtaId ;  /* 0x00000000000579c3 */ /* 0x000e220000008800 */
[----:B------:R-:W-:Y:S02]  /*1740*/  UMOV UR4, 0x400 ;  /* 0x0000040000047882 */ /* 0x000fe40000000000 */
[----:B0-----:R-:W-:-:S09]  /*1750*/  ULEA UR4, UR5, UR4, 0x18 ;  /* 0x0000000405047291 */ /* 0x001fd2000f8ec0ff */
[----:B------:R0:W-:Y:S03]  /*1760*/  STS [UR4+0x280], R11 ;  /* 0x0002800bff007988 */ /* 0x0001e60008000804 */
.L_x_379:
[----:B------:R-:W-:Y:S05]  /*1770*/  BSYNC.RECONVERGENT B0 ;  /* 0x0000000000007941 */ /* 0x000fea0003800200 */
.L_x_378:
[----:B------:R-:W1:Y:S01]  /*1780*/  LDCU UR4, c[0x0][0x38c] ;  /* 0x00007180ff0477ac */ /* 0x000e620008000800 */
[----:B------:R-:W-:Y:S01]  /*1790*/  IMAD R3, R5, 0x80, R0 ;  /* 0x0000008005037824 */ /* 0x000fe200078e0200 */
[----:B------:R-:W-:Y:S01]  /*17a0*/  BSSY.RECONVERGENT B0, `(.L_x_385) ;  /* 0x000002f000007945 */ /* 0x000fe20003800200 */
[----:B------:R-:W-:Y:S01]  /*17b0*/  IMAD.IADD R13, R9, 0x1, -R10 ;  /* 0x00000001090d7824 */ /* 0x000fe200078e0a0a */
[----:B------:R-:W-:Y:S02]  /*17c0*/  PRMT R6, RZ, 0x7610, R6 ;  /* 0x00007610ff067816 */ /* 0x000fe40000000006 */
[----:B------:R-:W-:Y:S02]  /*17d0*/  PRMT R7, RZ, 0x7610, R7 ;  /* 0x00007610ff077816 */ /* 0x000fe40000000007 */
[----:B0-----:R-:W-:Y:S02]  /*17e0*/  PRMT R11, RZ, 0x7610, R11 ;  /* 0x00007610ff0b7816 */ /* 0x001fe4000000000b */
[----:B------:R-:W-:-:S02]  /*17f0*/  PRMT R12, RZ, 0x7610, R12 ;  /* 0x00007610ff0c7816 */ /* 0x000fc4000000000c */
[----:B-1----:R-:W-:-:S13]  /*1800*/  ISETP.GE.AND P0, PT, R3, UR4, PT ;  /* 0x0000000403007c0c */ /* 0x002fda000bf06270 */
[----:B------:R-:W-:Y:S05]  /*1810*/  @P0 BRA `(.L_x_386) ;  /* 0x00000000009c0947 */ /* 0x000fea0003800000 */
[----:B------:R-:W0:Y:S01]  /*1820*/  LDCU UR4, c[0x0][0x388] ;  /* 0x00007100ff0477ac */ /* 0x000e220008000800 */
[----:B------:R-:W-:Y:S01]  /*1830*/  VIADD R12, R10, 0x4 ;  /* 0x000000040a0c7836 */ /* 0x000fe20000000000 */
[----:B------:R-:W1:Y:S01]  /*1840*/  LDCU.64 UR8, c[0x0][0x380] ;  /* 0x00007000ff0877ac */ /* 0x000e620008000a00 */
[----:B0-----:R-:W-:-:S05]  /*1850*/  IMAD R3, R3, UR4, R10 ;  /* 0x0000000403037c24 */ /* 0x001fca000f8e020a */
[----:B-1----:R-:W-:-:S04]  /*1860*/  IADD3 R2, P1, PT, R3, UR8, RZ ;  /* 0x0000000803027c10 */ /* 0x002fc8000ff3e0ff */
[----:B------:R-:W-:Y:S02]  /*1870*/  LOP3.LUT P0, RZ, R2, 0x3, RZ, 0xc0, !PT ;  /* 0x0000000302ff7812 */ /* 0x000fe4000780c0ff */
[----:B------:R-:W-:Y:S02]  /*1880*/  LEA.HI.X.SX32 R3, R3, UR9, 0x1, P1 ;  /* 0x0000000903037c11 */ /* 0x000fe400088f0eff */
[----:B------:R-:W-:-:S04]  /*1890*/  ISETP.GT.AND P0, PT, R13, 0x3, !P0 ;  /* 0x000000030d00780c */ /* 0x000fc80004704270 */
[----:B------:R-:W-:-:S13]  /*18a0*/  ISETP.LE.AND P0, PT, R12, R9, P0 ;  /* 0x000000090c00720c */ /* 0x000fda0000703270 */
[----:B------:R-:W-:Y:S05]  /*18b0*/  @!P0 BRA `(.L_x_387) ;  /* 0x0000000000188947 */ /* 0x000fea0003800000 */
[----:B------:R-:W2:Y:S02]  /*18c0*/  LDG.E.CONSTANT R2, desc[UR6][R2.64] ;  /* 0x0000000602027981 */ /* 0x000ea4000c1e9900 */
[--C-:B--2---:R-:W-:Y:S02]  /*18d0*/  SHF.R.U32.HI R6, RZ, 0x18, R2.reuse ;  /* 0x00000018ff067819 */ /* 0x104fe40000011602 */
[----:B------:R-:W-:Y:S02]  /*18e0*/  SHF.R.U32.HI R11, RZ, 0x8, R2 ;  /* 0x00000008ff0b7819 */ /* 0x000fe40000011602 */
[C---:B------:R-:W-:Y:S02]  /*18f0*/  PRMT R12, R2.reuse, 0x7610, R12 ;  /* 0x00007610020c7816 */ /* 0x040fe4000000000c */
[----:B------:R-:W-:Y:S01]  /*1900*/  PRMT R7, R2, 0x7632, R7 ;  /* 0x0000763202077816 */ /* 0x000fe20000000007 */
[----:B------:R-:W-:Y:S06]  /*1910*/  BRA `(.L_x_386) ;  /* 0x00000000005c7947 */ /* 0x000fec0003800000 */
.L_x_387:
[----:B------:R-:W-:Y:S02]  /*1920*/  ISETP.GT.AND P0, PT, R13, RZ, PT ;  /* 0x000000ff0d00720c */ /* 0x000fe40003f04270 */
[----:B------:R-:W-:Y:S02]  /*1930*/  PRMT R7, RZ, 0x7610, R7 ;  /* 0x00007610ff077816 */ /* 0x000fe40000000007 */
[----:B------:R-:W-:Y:S02]  /*1940*/  PRMT R11, RZ, 0x7610, R11 ;  /* 0x00007610ff0b7816 */ /* 0x000fe4000000000b */
[----:B------:R-:W-:-:S07]  /*1950*/  PRMT R12, RZ, 0x7610, R12 ;  /* 0x00007610ff0c7816 */ /* 0x000fce000000000c */
[----:B------:R-:W-:Y:S05]  /*1960*/  @!P0 BRA `(.L_x_386) ;  /* 0x0000000000488947 */ /* 0x000fea0003800000 */
[----:B------:R0:W5:Y:S01]  /*1970*/  LDG.E.U8.CONSTANT R12, desc[UR6][R2.64] ;  /* 0x00000006020c7981 */ /* 0x000162000c1e9100 */
[----:B------:R-:W-:Y:S01]  /*1980*/  VIADD R14, R10, 0x1 ;  /* 0x000000010a0e7836 */ /* 0x000fe20000000000 */
[----:B------:R-:W-:Y:S02]  /*1990*/  PRMT R7, RZ, 0x7610, R7 ;  /* 0x00007610ff077816 */ /* 0x000fe40000000007 */
[----:B------:R-:W-:Y:S02]  /*19a0*/  PRMT R11, RZ, 0x7610, R11 ;  /* 0x00007610ff0b7816 */ /* 0x000fe4000000000b */
[----:B------:R-:W-:-:S04]  /*19b0*/  ISETP.GE.AND P0, PT, R14, R9, PT ;  /* 0x000000090e00720c */ /* 0x000fc80003f06270 */
[----:B------:R-:W-:-:S13]  /*19c0*/  ISETP.EQ.OR P0, PT, R13, 0x1, P0 ;  /* 0x000000010d00780c */ /* 0x000fda0000702670 */
[----:B0-----:R-:W-:Y:S05]  /*19d0*/  @P0 BRA `(.L_x_386) ;  /* 0x00000000002c0947 */ /* 0x001fea0003800000 */
[----:B------:R0:W5:Y:S01]  /*19e0*/  LDG.E.U8.CONSTANT R11, desc[UR6][R2.64+0x1] ;  /* 0x00000106020b7981 */ /* 0x000162000c1e9100 */
[----:B------:R-:W-:Y:S01]  /*19f0*/  VIADD R14, R10, 0x2 ;  /* 0x000000020a0e7836 */ /* 0x000fe20000000000 */
[----:B------:R-:W-:-:S04]  /*1a00*/  PRMT R7, RZ, 0x7610, R7 ;  /* 0x00007610ff077816 */ /* 0x000fc80000000007 */
[----:B------:R-:W-:-:S04]  /*1a10*/  ISETP.GE.AND P0, PT, R14, R9, PT ;  /* 0x000000090e00720c */ /* 0x000fc80003f06270 */
[----:B------:R-:W-:-:S13]  /*1a20*/  ISETP.LT.U32.OR P0, PT, R13, 0x3, P0 ;  /* 0x000000030d00780c */ /* 0x000fda0000701470 */
[----:B0-----:R-:W-:Y:S05]  /*1a30*/  @P0 BRA `(.L_x_386) ;  /* 0x0000000000140947 */ /* 0x001fea0003800000 */
[----:B------:R-:W-:Y:S01]  /*1a40*/  VIADD R10, R10, 0x3 ;  /* 0x000000030a0a7836 */ /* 0x000fe20000000000 */
[----:B------:R0:W5:Y:S04]  /*1a50*/  LDG.E.U8.CONSTANT R7, desc[UR6][R2.64+0x2] ;  /* 0x0000020602077981 */ /* 0x000168000c1e9100 */
[----:B------:R-:W-:-:S04]  /*1a60*/  ISETP.GE.AND P0, PT, R10, R9, PT ;  /* 0x000000090a00720c */ /* 0x000fc80003f06270 */
[----:B------:R-:W-:-:S13]  /*1a70*/  ISETP.LT.OR P0, PT, R13, 0x4, P0 ;  /* 0x000000040d00780c */ /* 0x000fda0000701670 */
[----:B------:R0:W5:Y:S02]  /*1a80*/  @!P0 LDG.E.U8.CONSTANT R6, desc[UR6][R2.64+0x3] ;  /* 0x0000030602068981 */ /* 0x000164000c1e9100 */
.L_x_386:
[----:B------:R-:W-:Y:S05]  /*1a90*/  BSYNC.RECONVERGENT B0 ;  /* 0x0000000000007941 */ /* 0x000fea0003800200 */
.L_x_385:
[----:B------:R-:W1:Y:S01]  /*1aa0*/  S2UR UR5, SR_CgaCtaId ;  /* 0x00000000000579c3 */ /* 0x000e620000008800 */
[----:B0-----:R-:W-:Y:S01]  /*1ab0*/  IMAD.SHL.U32 R2, R0, 0x10, RZ ;  /* 0x0000001000027824 */ /* 0x001fe200078e00ff */
[----:B-----5:R-:W-:Y:S01]  /*1ac0*/  LOP3.LUT R6, R6, 0xffff, RZ, 0xc0, !PT ;  /* 0x0000ffff06067812 */ /* 0x020fe200078ec0ff */
[----:B------:R-:W-:Y:S01]  /*1ad0*/  UMOV UR4, 0x400 ;  /* 0x0000040000047882 */ /* 0x000fe20000000000 */
[----:B------:R-:W-:Y:S01]  /*1ae0*/  LOP3.LUT R7, R7, 0xffff, RZ, 0xc0, !PT ;  /* 0x0000ffff07077812 */ /* 0x000fe200078ec0ff */
[----:B------:R-:W0:Y:S01]  /*1af0*/  LDCU UR8, c[0x0][0x394] ;  /* 0x00007280ff0877ac */ /* 0x000e220008000800 */
[----:B------:R-:W-:Y:S02]  /*1b00*/  LOP3.LUT R11, R11, 0xffff, RZ, 0xc0, !PT ;  /* 0x0000ffff0b0b7812 */ /* 0x000fe400078ec0ff */
[----:B------:R-:W-:Y:S01]  /*1b10*/  LOP3.LUT R12, R12, 0xffff, RZ, 0xc0, !PT ;  /* 0x0000ffff0c0c7812 */ /* 0x000fe200078ec0ff */
[----:B------:R-:W2:Y:S01]  /*1b20*/  LDCU.64 UR10, c[0x0][0x3a0] ;  /* 0x00007400ff0a77ac */ /* 0x000ea20008000a00 */
[----:B------:R-:W-:Y:S01]  /*1b30*/  SHF.R.U32.HI R3, RZ, 0x3, R0 ;  /* 0x00000003ff037819 */ /* 0x000fe20000011600 */
[----:B------:R-:W-:Y:S01]  /*1b40*/  IMAD.SHL.U32 R0, R0, 0x4, RZ ;  /* 0x0000000400007824 */ /* 0x000fe200078e00ff */
[----:B------:R-:W-:-:S02]  /*1b50*/  PRMT R6, R7, 0x3340, R6 ;  /* 0x0000334007067816 */ /* 0x000fc40000000006 */
[----:B------:R-:W-:Y:S02]  /*1b60*/  PRMT R11, R12, 0x3340, R11 ;  /* 0x000033400c0b7816 */ /* 0x000fe4000000000b */
[----:B------:R-:W-:Y:S02]  /*1b70*/  LOP3.LUT R2, R2, 0x1f0, RZ, 0xc0, !PT ;  /* 0x000001f002027812 */ /* 0x000fe400078ec0ff */
[----:B------:R-:W-:Y:S02]  /*1b80*/  LOP3.LUT R3, R3, 0x7c, RZ, 0xc0, !PT ;  /* 0x0000007c03037812 */ /* 0x000fe400078ec0ff */
[----:B------:R-:W-:Y:S02]  /*1b90*/  PRMT R11, R11, 0x5410, R6 ;  /* 0x000054100b0b7816 */ /* 0x000fe40000000006 */
[----:B------:R-:W-:Y:S01]  /*1ba0*/  IADD3 R4, PT, PT, R9, 0x3, -R4 ;  /* 0x0000000309047810 */ /* 0x000fe20007ffe804 */
[----:B-1----:R-:W-:Y:S01]  /*1bb0*/  ULEA UR4, UR5, UR4, 0x18 ;  /* 0x0000000405047291 */ /* 0x002fe2000f8ec0ff */
[----:B------:R-:W-:Y:S01]  /*1bc0*/  ISETP.GT.AND P1, PT, R13, 0x3, PT ;  /* 0x000000030d00780c */ /* 0x000fe20003f24270 */
[----:B------:R-:W1:Y:S01]  /*1bd0*/  LDCU UR5, c[0x0][0x3a8] ;  /* 0x00007500ff0577ac */ /* 0x000e620008000800 */
[----:B------:R-:W-:-:S03]  /*1be0*/  SHF.R.S32.HI R7, RZ, 0x1f, R4 ;  /* 0x0000001fff077819 */ /* 0x000fc60000011404 */
[----:B------:R-:W-:Y:S02]  /*1bf0*/  IADD3 R2, PT, PT, R2, UR4, R3 ;  /* 0x0000000402027c10 */ /* 0x000fe4000fffe003 */
[----:B------:R-:W-:-:S03]  /*1c00*/  LEA.HI R7, R7, R4, RZ, 0x2 ;  /* 0x0000000407077211 */ /* 0x000fc600078f10ff */
[----:B------:R1:W-:Y:S01]  /*1c10*/  STS [R2], R11 ;  /* 0x0000000b02007388 */ /* 0x0003e20000000800 */
[----:B------:R-:W-:Y:S01]  /*1c20*/  SHF.R.S32.HI R7, RZ, 0x2, R7 ;  /* 0x00000002ff077819 */ /* 0x000fe20000011407 */
[----:B------:R-:W-:Y:S04]  /*1c30*/  BAR.SYNC.DEFER_BLOCKING 0x0 ;  /* 0x0000000000007b1d */ /* 0x000fe80000010000 */
[----:B------:R-:W-:-:S04]  /*1c40*/  IMAD R7, R7, R5, R8 ;  /* 0x0000000507077224 */ /* 0x000fc800078e0208 */
[----:B-1----:R-:W-:Y:S01]  /*1c50*/  IMAD R2, R7, UR5, RZ ;  /* 0x0000000507027c24 */ /* 0x002fe2000f8e02ff */
[----:B------:R-:W0:Y:S03]  /*1c60*/  LDS R3, [UR4+0x280] ;  /* 0x00028004ff037984 */ /* 0x000e260008000800 */
[----:B0-----:R-:W-:-:S05]  /*1c70*/  IMAD R3, R3, UR8, R2 ;  /* 0x0000000803037c24 */ /* 0x001fca000f8e0202 */
[----:B------:R-:W-:-:S04]  /*1c80*/  IADD3 R2, P2, PT, R3, R0, RZ ;  /* 0x0000000003027210 */ /* 0x000fc80007f5e0ff */
[----:B--2---:R-:W-:Y:S02]  /*1c90*/  IADD3 R2, P0, PT, R2, UR10, RZ ;  /* 0x0000000a02027c10 */ /* 0x004fe4000ff1e0ff */
[----:B------:R-:W-:Y:S02]  /*1ca0*/  LEA.HI.X.SX32 R3, R3, RZ, 0x1, P2 ;  /* 0x000000ff03037211 */ /* 0x000fe400010f0eff */
[----:B------:R-:W-:Y:S02]  /*1cb0*/  LOP3.LUT P2, RZ, R2, 0x3, RZ, 0xc0, !PT ;  /* 0x0000000302ff7812 */ /* 0x000fe4000784c0ff */
[----:B------:R-:W-:-:S11]  /*1cc0*/  IADD3.X R3, PT, PT, R3, UR11, RZ, P0, !PT ;  /* 0x0000000b03037c10 */ /* 0x000fd600087fe4ff */
[----:B------:R-:W-:Y:S05]  /*1cd0*/  @!P2 BRA P1, `(.L_x_388) ;  /* 0x000000000044a947 */ /* 0x000fea0000800000 */
[----:B------:R-:W-:-:S13]  /*1ce0*/  ISETP.GT.AND P0, PT, R13, RZ, PT ;  /* 0x000000ff0d00720c */ /* 0x000fda0003f04270 */
[----:B------:R-:W-:Y:S05]  /*1cf0*/  @!P0 EXIT ;  /* 0x000000000000894d */ /* 0x000fea0003800000 */
[----:B------:R-:W0:Y:S01]  /*1d00*/  LDS.U8 R5, [R0+UR4] ;  /* 0x0000000400057984 */ /* 0x000e220008000000 */
[----:B------:R-:W-:-:S03]  /*1d10*/  ISETP.NE.AND P0, PT, R13, 0x1, PT ;  /* 0x000000010d00780c */ /* 0x000fc60003f05270 */
[----:B0-----:R0:W-:Y:S10]  /*1d20*/  STG.E.U8 desc[UR6][R2.64], R5 ;  /* 0x0000000502007986 */ /* 0x0011f4000c101106 */
[----:B------:R-:W-:Y:S05]  /*1d30*/  @!P0 EXIT ;  /* 0x000000000000894d */ /* 0x000fea0003800000 */
[----:B0-----:R-:W0:Y:S01]  /*1d40*/  LDS.U8 R5, [R0+UR4+0x1] ;  /* 0x0000010400057984 */ /* 0x001e220008000000 */
[----:B------:R-:W-:-:S03]  /*1d50*/  ISETP.NE.AND P0, PT, R13, 0x2, PT ;  /* 0x000000020d00780c */ /* 0x000fc60003f05270 */
[----:B0-----:R0:W-:Y:S10]  /*1d60*/  STG.E.U8 desc[UR6][R2.64+0x1], R5 ;  /* 0x0000010502007986 */ /* 0x0011f4000c101106 */
[----:B------:R-:W-:Y:S05]  /*1d70*/  @!P0 EXIT ;  /* 0x000000000000894d */ /* 0x000fea0003800000 */
[----:B0-----:R-:W0:Y:S01]  /*1d80*/  LDS.U8 R5, [R0+UR4+0x2] ;  /* 0x0000020400057984 */ /* 0x001e220008000000 */
[----:B------:R-:W-:-:S03]  /*1d90*/  ISETP.NE.AND P0, PT, R13, 0x3, PT ;  /* 0x000000030d00780c */ /* 0x000fc60003f05270 */
[----:B0-----:R0:W-:Y:S10]  /*1da0*/  STG.E.U8 desc[UR6][R2.64+0x2], R5 ;  /* 0x0000020502007986 */ /* 0x0011f4000c101106 */
[----:B------:R-:W-:Y:S05]  /*1db0*/  @!P0 EXIT ;  /* 0x000000000000894d */ /* 0x000fea0003800000 */
[----:B0-----:R-:W0:Y:S04]  /*1dc0*/  LDS.U8 R5, [R0+UR4+0x3] ;  /* 0x0000030400057984 */ /* 0x001e280008000000 */
[----:B0-----:R-:W-:Y:S01]  /*1dd0*/  STG.E.U8 desc[UR6][R2.64+0x3], R5 ;  /* 0x0000030502007986 */ /* 0x001fe2000c101106 */
[----:B------:R-:W-:Y:S05]  /*1de0*/  EXIT ;  /* 0x000000000000794d */ /* 0x000fea0003800000 */
.L_x_388:
[----:B------:R-:W0:Y:S04]  /*1df0*/  LDS R5, [R0+UR4] ;  /* 0x0000000400057984 */ /* 0x000e280008000800 */
[----:B0-----:R-:W-:Y:S01]  /*1e00*/  STG.E desc[UR6][R2.64], R5 ;  /* 0x0000000502007986 */ /* 0x001fe2000c101906 */
[----:B------:R-:W-:Y:S05]  /*1e10*/  EXIT ;  /* 0x000000000000794d */ /* 0x000fea0003800000 */
.L_x_389:
        /* <DEDUP_REMOVED lines=14> */
.L_x_402:


//--------------------- .nv.shared._Z66mx_block_rearrange_2d_K_groups_rowmajor_128x4_vec_pipelined_kernelILi128ELi16EEvPKhiiiiPKiPhii --------------------------
	.section	.nv.shared._Z66mx_block_rearrange_2d_K_groups_rowmajor_128x4_vec_pipelined_kernelILi128ELi16EEvPKhiiiiPKiPhii,"aw",@nobits
	.sectionflags	@""
	.align	16
.nv.shared._Z66mx_block_rearrange_2d_K_groups_rowmajor_128x4_vec_pipelined_kernelILi128ELi16EEvPKhiiiiPKiPhii:
	.zero		33940


//--------------------- .nv.shared.reserved.0     --------------------------
	.section	.nv.shared.reserved.0,"aw",@nobits
	.weak		__nv_reservedSMEM_offset_0_alias
	.size		__nv_reservedSMEM_offset_0_alias, 0, 64
	.other		__nv_reservedSMEM_offset_0_alias,@"STO_CUDA_RESERVED_SHARED STV_DEFAULT"
__nv_reservedSMEM_offset_0_alias:
	.zero		0
	.zero		64


//--------------------- .nv.shared._Z66mx_block_rearrange_2d_K_groups_rowmajor_128x4_vec_pipelined_kernelILi128ELi8EEvPKhiiiiPKiPhii --------------------------
	.section	.nv.shared._Z66mx_block_rearrange_2d_K_groups_rowmajor_128x4_vec_pipelined_kernelILi128ELi8EEvPKhiiiiPKiPhii,"aw",@nobits
	.sectionflags	@""
	.align	16
.nv.shared._Z66mx_block_rearrange_2d_K_groups_rowmajor_128x4_vec_pipelined_kernelILi128ELi8EEvPKhiiiiPKiPhii:
	.zero		33940


//--------------------- .nv.shared._Z66mx_block_rearrange_2d_K_groups_rowmajor_128x4_vec_pipelined_kernelILi128ELi4EEvPKhiiiiPKiPhii --------------------------
	.section	.nv.shared._Z66mx_block_rearrange_2d_K_groups_rowmajor_128x4_vec_pipelined_kernelILi128ELi4EEvPKhiiiiPKiPhii,"aw",@nobits
	.sectionflags	@""
	.align	16
.nv.shared._Z66mx_block_rearrange_2d_K_groups_rowmajor_128x4_vec_pipelined_kernelILi128ELi4EEvPKhiiiiPKiPhii:
	.zero		33940


//--------------------- .nv.shared._Z66mx_block_rearrange_2d_K_groups_rowmajor_128x4_vec_pipelined_kernelILi64ELi16EEvPKhiiiiPKiPhii --------------------------
	.section	.nv.shared._Z66mx_block_rearrange_2d_K_groups_rowmajor_128x4_vec_pipelined_kernelILi64ELi16EEvPKhiiiiPKiPhii,"aw",@nobits
	.sectionflags	@""
	.align	16
.nv.shared._Z66mx_block_rearrange_2d_K_groups_rowmajor_128x4_vec_pipelined_kernelILi64ELi16EEvPKhiiiiPKiPhii:
	.zero		17556


//--------------------- .nv.shared._Z66mx_block_rearrange_2d_K_groups_rowmajor_128x4_vec_pipelined_kernelILi64ELi8EEvPKhiiiiPKiPhii --------------------------
	.section	.nv.shared._Z66mx_block_rearrange_2d_K_groups_rowmajor_128x4_vec_pipelined_kernelILi64ELi8EEvPKhiiiiPKiPhii,"aw",@nobits
	.sectionflags	@""
	.align	16
.nv.shared._Z66mx_block_rearrange_2d_K_groups_rowmajor_128x4_vec_pipelined_kernelILi64ELi8EEvPKhiiiiPKiPhii:
	.zero		17556


//--------------------- .nv.shared._Z66mx_block_rearrange_2d_K_groups_rowmajor_128x4_vec_pipelined_kernelILi64ELi4EEvPKhiiiiPKiPhii --------------------------
	.section	.nv.shared._Z66mx_block_rearrange_2d_K_groups_rowmajor_128x4_vec_pipelined_kernelILi64ELi4EEvPKhiiiiPKiPhii,"aw",@nobits
	.sectionflags	@""
	.align	16
.nv.shared._Z66mx_block_rearrange_2d_K_groups_rowmajor_128x4_vec_pipelined_kernelILi64ELi4EEvPKhiiiiPKiPhii:
	.zero		17556


//--------------------- .nv.shared._Z56mx_block_rearrange_2d_K_groups_rowmajor_128x4_vec_kernelILi128EEvPKhiiiiPKiPhii --------------------------
	.section	.nv.shared._Z56mx_block_rearrange_2d_K_groups_rowmajor_128x4_vec_kernelILi128EEvPKhiiiiPKiPhii,"aw",@nobits
	.sectionflags	@""
	.align	16
.nv.shared._Z56mx_block_rearrange_2d_K_groups_rowmajor_128x4_vec_kernelILi128EEvPKhiiiiPKiPhii:
	.zero		17540


//--------------------- .nv.shared._Z56mx_block_rearrange_2d_K_groups_rowmajor_128x4_vec_kernelILi64EEvPKhiiiiPKiPhii --------------------------
	.section	.nv.shared._Z56mx_block_rearrange_2d_K_groups_rowmajor_128x4_vec_kernelILi64EEvPKhiiiiPKiPhii,"aw",@nobits
	.sectionflags	@""
	.align	16
.nv.shared._Z56mx_block_rearrange_2d_K_groups_rowmajor_128x4_vec_kernelILi64EEvPKhiiiiPKiPhii:
	.zero		9348


//--------------------- .nv.shared._Z57mx_block_rearrange_2d_K_groups_rowmajor_vectorized_kernelPKhiiiiPKiPhii --------------------------
	.section	.nv.shared._Z57mx_block_rearrange_2d_K_groups_rowmajor_vectorized_kernelPKhiiiiPKiPhii,"aw",@nobits
	.sectionflags	@""
	.align	16
.nv.shared._Z57mx_block_rearrange_2d_K_groups_rowmajor_vectorized_kernelPKhiiiiPKiPhii:
	.zero		3204


//--------------------- .nv.shared._Z61mx_block_rearrange_2d_K_groups_colmajor_vectorized_16B_kernelPKhiiiiPKiPhii --------------------------
	.section	.nv.shared._Z61mx_block_rearrange_2d_K_groups_colmajor_vectorized_16B_kernelPKhiiiiPKiPhii,"aw",@nobits
	.sectionflags	@""
	.align	16
.nv.shared._Z61mx_block_rearrange_2d_K_groups_colmajor_vectorized_16B_kernelPKhiiiiPKiPhii:
	.zero		3204


//--------------------- .nv.shared._Z57mx_block_rearrange_2d_K_groups_colmajor_vectorized_kernelPKhiiiiPKiPhii --------------------------
	.section	.nv.shared._Z57mx_block_rearrange_2d_K_groups_colmajor_vectorized_kernelPKhiiiiPKiPhii,"aw",@nobits
	.sectionflags	@""
	.align	16
.nv.shared._Z57mx_block_rearrange_2d_K_groups_colmajor_vectorized_kernelPKhiiiiPKiPhii:
	.zero		1668


//--------------------- .nv.shared._Z46mx_block_rearrange_2d_K_groups_colmajor_kernelPKhiiiiiPKiPhii --------------------------
	.section	.nv.shared._Z46mx_block_rearrange_2d_K_groups_colmajor_kernelPKhiiiiiPKiPhii,"aw",@nobits
	.sectionflags	@""
	.align	16
.nv.shared._Z46mx_block_rearrange_2d_K_groups_colmajor_kernelPKhiiiiiPKiPhii:
	.zero		1668


//--------------------- .nv.shared._Z46mx_block_rearrange_2d_K_groups_rowmajor_kernelPKhiiiiPKiPhii --------------------------
	.section	.nv.shared._Z46mx_block_rearrange_2d_K_groups_rowmajor_kernelPKhiiiiPKiPhii,"aw",@nobits
	.sectionflags	@""
	.align	16
.nv.shared._Z46mx_block_rearrange_2d_K_groups_rowmajor_kernelPKhiiiiPKiPhii:
	.zero		1668


//--------------------- .nv.constant0._Z66mx_block_rearrange_2d_K_groups_rowmajor_128x4_vec_pipelined_kernelILi128ELi16EEvPKhiiiiPKiPhii --------------------------
	.section	.nv.constant0._Z66mx_block_rearrange_2d_K_groups_rowmajor_128x4_vec_pipelined_kernelILi128ELi16EEvPKhiiiiPKiPhii,"a",@progbits
	.sectionflags	@""
	.align	4
.nv.constant0._Z66mx_block_rearrange_2d_K_groups_rowmajor_128x4_vec_pipelined_kernelILi128ELi16EEvPKhiiiiPKiPhii:
	.zero		944


//--------------------- .nv.constant0._Z66mx_block_rearrange_2d_K_groups_rowmajor_128x4_vec_pipelined_kernelILi128ELi8EEvPKhiiiiPKiPhii --------------------------
	.section	.nv.constant0._Z66mx_block_rearrange_2d_K_groups_rowmajor_128x4_vec_pipelined_kernelILi128ELi8EEvPKhiiiiPKiPhii,"a",@progbits
	.sectionflags	@""
	.align	4
.nv.constant0._Z66mx_block_rearrange_2d_K_groups_rowmajor_128x4_vec_pipelined_kernelILi128ELi8EEvPKhiiiiPKiPhii:
	.zero		944


//--------------------- .nv.constant0._Z66mx_block_rearrange_2d_K_groups_rowmajor_128x4_vec_pipelined_kernelILi128ELi4EEvPKhiiiiPKiPhii --------------------------
	.section	.nv.constant0._Z66mx_block_rearrange_2d_K_groups_rowmajor_128x4_vec_pipelined_kernelILi128ELi4EEvPKhiiiiPKiPhii,"a",@progbits
	.sectionflags	@""
	.align	4
.nv.constant0._Z66mx_block_rearrange_2d_K_groups_rowmajor_128x4_vec_pipelined_kernelILi128ELi4EEvPKhiiiiPKiPhii:
	.zero		944


//--------------------- .nv.constant0._Z66mx_block_rearrange_2d_K_groups_rowmajor_128x4_vec_pipelined_kernelILi64ELi16EEvPKhiiiiPKiPhii --------------------------
	.section	.nv.constant0._Z66mx_block_rearrange_2d_K_groups_rowmajor_128x4_vec_pipelined_kernelILi64ELi16EEvPKhiiiiPKiPhii,"a",@progbits
	.sectionflags	@""
	.align	4
.nv.constant0._Z66mx_block_rearrange_2d_K_groups_rowmajor_128x4_vec_pipelined_kernelILi64ELi16EEvPKhiiiiPKiPhii:
	.zero		944


//--------------------- .nv.constant0._Z66mx_block_rearrange_2d_K_groups_rowmajor_128x4_vec_pipelined_kernelILi64ELi8EEvPKhiiiiPKiPhii --------------------------
	.section	.nv.constant0._Z66mx_block_rearrange_2d_K_groups_rowmajor_128x4_vec_pipelined_kernelILi64ELi8EEvPKhiiiiPKiPhii,"a",@progbits
	.sectionflags	@""
	.align	4
.nv.constant0._Z66mx_block_rearrange_2d_K_groups_rowmajor_128x4_vec_pipelined_kernelILi64ELi8EEvPKhiiiiPKiPhii:
	.zero		944


//--------------------- .nv.constant0._Z66mx_block_rearrange_2d_K_groups_rowmajor_128x4_vec_pipelined_kernelILi64ELi4EEvPKhiiiiPKiPhii --------------------------
	.section	.nv.constant0._Z66mx_block_rearrange_2d_K_groups_rowmajor_128x4_vec_pipelined_kernelILi64ELi4EEvPKhiiiiPKiPhii,"a",@progbits
	.sectionflags	@""
	.align	4
.nv.constant0._Z66mx_block_rearrange_2d_K_groups_rowmajor_128x4_vec_pipelined_kernelILi64ELi4EEvPKhiiiiPKiPhii:
	.zero		944


//--------------------- .nv.constant0._Z56mx_block_rearrange_2d_K_groups_rowmajor_128x4_vec_kernelILi128EEvPKhiiiiPKiPhii --------------------------
	.section	.nv.constant0._Z56mx_block_rearrange_2d_K_groups_rowmajor_128x4_vec_kernelILi128EEvPKhiiiiPKiPhii,"a",@progbits
	.sectionflags	@""
	.align	4
.nv.constant0._Z56mx_block_rearrange_2d_K_groups_rowmajor_128x4_vec_kernelILi128EEvPKhiiiiPKiPhii:
	.zero		944


//--------------------- .nv.constant0._Z56mx_block_rearrange_2d_K_groups_rowmajor_128x4_vec_kernelILi64EEvPKhiiiiPKiPhii --------------------------
	.section	.nv.constant0._Z56mx_block_rearrange_2d_K_groups_rowmajor_128x4_vec_kernelILi64EEvPKhiiiiPKiPhii,"a",@progbits
	.sectionflags	@""
	.align	4
.nv.constant0._Z56mx_block_rearrange_2d_K_groups_rowmajor_128x4_vec_kernelILi64EEvPKhiiiiPKiPhii:
	.zero		944


//--------------------- .nv.constant0._Z57mx_block_rearrange_2d_K_groups_rowmajor_vectorized_kernelPKhiiiiPKiPhii --------------------------
	.section	.nv.constant0._Z57mx_block_rearrange_2d_K_groups_rowmajor_vectorized_kernelPKhiiiiPKiPhii,"a",@progbits
	.sectionflags	@""
	.align	4
.nv.constant0._Z57mx_block_rearrange_2d_K_groups_rowmajor_vectorized_kernelPKhiiiiPKiPhii:
	.zero		944


//--------------------- .nv.constant0._Z61mx_block_rearrange_2d_K_groups_colmajor_vectorized_16B_kernelPKhiiiiPKiPhii --------------------------
	.section	.nv.constant0._Z61mx_block_rearrange_2d_K_groups_colmajor_vectorized_16B_kernelPKhiiiiPKiPhii,"a",@progbits
	.sectionflags	@""
	.align	4
.nv.constant0._Z61mx_block_rearrange_2d_K_groups_colmajor_vectorized_16B_kernelPKhiiiiPKiPhii:
	.zero		944


//--------------------- .nv.constant0._Z57mx_block_rearrange_2d_K_groups_colmajor_vectorized_kernelPKhiiiiPKiPhii --------------------------
	.section	.nv.constant0._Z57mx_block_rearrange_2d_K_groups_colmajor_vectorized_kernelPKhiiiiPKiPhii,"a",@progbits
	.sectionflags	@""
	.align	4
.nv.constant0._Z57mx_block_rearrange_2d_K_groups_colmajor_vectorized_kernelPKhiiiiPKiPhii:
	.zero		944


//--------------------- .nv.constant0._Z46mx_block_rearrange_2d_K_groups_colmajor_kernelPKhiiiiiPKiPhii --------------------------
	.section	.nv.constant0._Z46mx_block_rearrange_2d_K_groups_colmajor_kernelPKhiiiiiPKiPhii,"a",@progbits
	.sectionflags	@""
	.align	4
.nv.constant0._Z46mx_block_rearrange_2d_K_groups_colmajor_kernelPKhiiiiiPKiPhii:
	.zero		952


//--------------------- .nv.constant0._Z46mx_block_rearrange_2d_K_groups_rowmajor_kernelPKhiiiiPKiPhii --------------------------
	.section	.nv.constant0._Z46mx_block_rearrange_2d_K_groups_rowmajor_kernelPKhiiiiPKiPhii,"a",@progbits
	.sectionflags	@""
	.align	4
.nv.constant0._Z46mx_block_rearrange_2d_K_groups_rowmajor_kernelPKhiiiiPKiPhii:
	.zero		944


//--------------------- SYMBOLS --------------------------

	.type		.nv.reservedSmem.offset0,@object
	.size		.nv.reservedSmem.offset0,0x4
	.type		.nv.reservedSmem.cap,@object
	.size		.nv.reservedSmem.cap,0x4
